def matmul_kernel(
    a_ptr,
    b_ptr,
    c_ptr,
    M,
    N,
    K,
    stride_am,
    stride_ak,
    stride_bk,
    stride_bn,
    stride_cm,
    stride_cn,
    BLOCK_M: tl.constexpr,
    BLOCK_N: tl.constexpr,
    BLOCK_K: tl.constexpr,
    GROUP_M: tl.constexpr,
):
    pid = tl.program_id(axis=0)
    num_pid_m = tl.cdiv(M, BLOCK_M)
    num_pid_n = tl.cdiv(N, BLOCK_N)
    num_pid_in_group = GROUP_M * num_pid_n
    group_id = pid // num_pid_in_group
    first_pid_m = group_id * GROUP_M
    group_size_m = min(num_pid_m - first_pid_m, GROUP_M)
    pid_m = first_pid_m + ((pid % num_pid_in_group) % group_size_m)
    pid_n = (pid % num_pid_in_group) // group_size_m

    offs_am = (pid_m * BLOCK_M + tl.arange(0, BLOCK_M)) % M
    offs_bn = (pid_n * BLOCK_N + tl.arange(0, BLOCK_N)) % N
    offs_k = tl.arange(0, BLOCK_K)
    a_ptrs = a_ptr + offs_am[:, None] * stride_am + offs_k[None, :] * stride_ak
    b_ptrs = b_ptr + offs_k[:, None] * stride_bk + offs_bn[None, :] * stride_bn

    acc = tl.zeros((BLOCK_M, BLOCK_N), dtype=tl.float32)
    for kk in range(0, tl.cdiv(K, BLOCK_K)):
        a = tl.load(a_ptrs, mask=offs_k[None, :] < K - kk * BLOCK_K, other=0.0)
        b = tl.load(b_ptrs, mask=offs_k[:, None] < K - kk * BLOCK_K, other=0.0)
        acc = tl.dot(a, b, acc)
        a_ptrs += BLOCK_K * stride_ak
        b_ptrs += BLOCK_K * stride_bk

    c = acc.to(c_ptr.dtype.element_ty)
    offs_cm = pid_m * BLOCK_M + tl.arange(0, BLOCK_M)
    offs_cn = pid_n * BLOCK_N + tl.arange(0, BLOCK_N)
    c_ptrs = c_ptr + offs_cm[:, None] * stride_cm + offs_cn[None, :] * stride_cn
    mask = (offs_cm[:, None] < M) & (offs_cn[None, :] < N)
    tl.store(c_ptrs, c, mask=mask)

# config = {"BLOCK_K": 64, "BLOCK_M": 512, "BLOCK_N": 256, "GROUP_M": 8, "arch": "sm_100", "dtype": "fp16", "num_ctas": 2, "num_stages": 3, "num_warps": 4}
# arch = sm_100


// ===== COMPILED SASS (sm_100a) =====

	.target	sm_100a

	.elftype	@"ET_EXEC"


//--------------------- .note.nv.tkinfo           --------------------------
	.section	.note.nv.tkinfo,"",@"SHT_NOTE"
	.sectionflags	@"SHF_NOTE_NV_TKINFO"
	.tkinfo
        /*0018*/ 	.word	0x00000081
        /*0030*/ 	.string	""
        /*0030*/ 	.string	"ptxas-blackwell"
        /*0030*/ 	.string	"Cuda compilation tools, release 12.9, V12.9.86"
        /*0030*/ 	.string	"Build cuda_12.9.r12.9/compiler.36037853_0"
        /*0030*/ 	.string	"-v  -suppress-debug-info  -lineinfo  -arch sm_100a "



//--------------------- .note.nv.cuver            --------------------------
	.section	.note.nv.cuver,"",@"SHT_NOTE"
	.sectionflags	@"SHF_NOTE_NV_CUVER"
        /*0018*/ 	.short	0x0001
        /*001a*/ 	.short	0x0064
        /*001c*/ 	.short	0x0001
        /*001e*/ 	.short	0x0000
        /*0020*/ 	.short	0x0001
        /*0022*/ 	.short	0x0000


//--------------------- .nv.info                  --------------------------
	.section	.nv.info,"",@"SHT_CUDA_INFO"
	.align	4


	//----- nvinfo : EIATTR_REGCOUNT
	.align		4
        /*0000*/ 	.byte	0x04, 0x2f
        /*0002*/ 	.short	(.L_6 - .L_5)
	.align		4
.L_5:
        /*0004*/ 	.word	index@(matmul_kernel)
        /*0008*/ 	.word	0x00000060


	//----- nvinfo : EIATTR_FRAME_SIZE
	.align		4
.L_6:
        /*000c*/ 	.byte	0x04, 0x11
        /*000e*/ 	.short	(.L_8 - .L_7)
	.align		4
.L_7:
        /*0010*/ 	.word	index@($__internal_2_$__cuda_sm10x_tcgen05_guardrail_trap_unallocated_columns_being_dealloced)
        /*0014*/ 	.word	0x00000d08


	//----- nvinfo : EIATTR_FRAME_SIZE
	.align		4
.L_8:
        /*0018*/ 	.byte	0x04, 0x11
        /*001a*/ 	.short	(.L_10 - .L_9)
	.align		4
.L_9:
        /*001c*/ 	.word	index@($__internal_1_$__cuda_sm10x_tcgen05_guardrail_trap_phase_invalid_during_alloc)
        /*0020*/ 	.word	0x00000d08


	//----- nvinfo : EIATTR_FRAME_SIZE
	.align		4
.L_10:
        /*0024*/ 	.byte	0x04, 0x11
        /*0026*/ 	.short	(.L_12 - .L_11)
	.align		4
.L_11:
        /*0028*/ 	.word	index@($__internal_0_$__cuda_sm10x_tcgen05_guardrail_trap_col_being_dealloced_not_returned_by_alloc)
        /*002c*/ 	.word	0x00000d08


	//----- nvinfo : EIATTR_FRAME_SIZE
	.align		4
.L_12:
        /*0030*/ 	.byte	0x04, 0x11
        /*0032*/ 	.short	(.L_14 - .L_13)
	.align		4
.L_13:
        /*0034*/ 	.word	index@(matmul_kernel)
        /*0038*/ 	.word	0x00000d08


	//----- nvinfo : EIATTR_MIN_STACK_SIZE
	.align		4
.L_14:
        /*003c*/ 	.byte	0x04, 0x12
        /*003e*/ 	.short	(.L_16 - .L_15)
	.align		4
.L_15:
        /*0040*/ 	.word	index@(matmul_kernel)
        /*0044*/ 	.word	0x00000d08
.L_16:


//--------------------- .nv.info.matmul_kernel    --------------------------
	.section	.nv.info.matmul_kernel,"",@"SHT_CUDA_INFO"
	.sectionflags	@""
	.align	4


	//----- nvinfo : EIATTR_CUDA_API_VERSION
	.align		4
        /*0000*/ 	.byte	0x04, 0x37
        /*0002*/ 	.short	(.L_18 - .L_17)
.L_17:
        /*0004*/ 	.word	0x00000081


	//----- nvinfo : EIATTR_KPARAM_INFO
	.align		4
.L_18:
        /*0008*/ 	.byte	0x04, 0x17
        /*000a*/ 	.short	(.L_20 - .L_19)
.L_19:
        /*000c*/ 	.word	0x00000000
        /*0010*/ 	.short	0x000d
        /*0012*/ 	.short	0x0048
        /*0014*/ 	.byte	0x00, 0xf4, 0x21, 0x00


	//----- nvinfo : EIATTR_KPARAM_INFO
	.align		4
.L_20:
        /*0018*/ 	.byte	0x04, 0x17
        /*001a*/ 	.short	(.L_22 - .L_21)
.L_21:
        /*001c*/ 	.word	0x00000000
        /*0020*/ 	.short	0x000c
        /*0022*/ 	.short	0x0040
        /*0024*/ 	.byte	0x00, 0xf4, 0x21, 0x00


	//----- nvinfo : EIATTR_KPARAM_INFO
	.align		4
.L_22:
        /*0028*/ 	.byte	0x04, 0x17
        /*002a*/ 	.short	(.L_24 - .L_23)
.L_23:
        /*002c*/ 	.word	0x00000000
        /*0030*/ 	.short	0x000b
        /*0032*/ 	.short	0x0038
        /*0034*/ 	.byte	0x00, 0xf0, 0x11, 0x00


	//----- nvinfo : EIATTR_KPARAM_INFO
	.align		4
.L_24:
        /*0038*/ 	.byte	0x04, 0x17
        /*003a*/ 	.short	(.L_26 - .L_25)
.L_25:
        /*003c*/ 	.word	0x00000000
        /*0040*/ 	.short	0x000a
        /*0042*/ 	.short	0x0034
        /*0044*/ 	.byte	0x00, 0xf0, 0x11, 0x00


	//----- nvinfo : EIATTR_KPARAM_INFO
	.align		4
.L_26:
        /*0048*/ 	.byte	0x04, 0x17
        /*004a*/ 	.short	(.L_28 - .L_27)
.L_27:
        /*004c*/ 	.word	0x00000000
        /*0050*/ 	.short	0x0009
        /*0052*/ 	.short	0x0030
        /*0054*/ 	.byte	0x00, 0xf0, 0x11, 0x00


	//----- nvinfo : EIATTR_KPARAM_INFO
	.align		4
.L_28:
        /*0058*/ 	.byte	0x04, 0x17
        /*005a*/ 	.short	(.L_30 - .L_29)
.L_29:
        /*005c*/ 	.word	0x00000000
        /*0060*/ 	.short	0x0008
        /*0062*/ 	.short	0x002c
        /*0064*/ 	.byte	0x00, 0xf0, 0x11, 0x00


	//----- nvinfo : EIATTR_KPARAM_INFO
	.align		4
.L_30:
        /*0068*/ 	.byte	0x04, 0x17
        /*006a*/ 	.short	(.L_32 - .L_31)
.L_31:
        /*006c*/ 	.word	0x00000000
        /*0070*/ 	.short	0x0007
        /*0072*/ 	.short	0x0028
        /*0074*/ 	.byte	0x00, 0xf0, 0x11, 0x00


	//----- nvinfo : EIATTR_KPARAM_INFO
	.align		4
.L_32:
        /*0078*/ 	.byte	0x04, 0x17
        /*007a*/ 	.short	(.L_34 - .L_33)
.L_33:
        /*007c*/ 	.word	0x00000000
        /*0080*/ 	.short	0x0006
        /*0082*/ 	.short	0x0024
        /*0084*/ 	.byte	0x00, 0xf0, 0x11, 0x00


	//----- nvinfo : EIATTR_KPARAM_INFO
	.align		4
.L_34:
        /*0088*/ 	.byte	0x04, 0x17
        /*008a*/ 	.short	(.L_36 - .L_35)
.L_35:
        /*008c*/ 	.word	0x00000000
        /*0090*/ 	.short	0x0005
        /*0092*/ 	.short	0x0020
        /*0094*/ 	.byte	0x00, 0xf0, 0x11, 0x00


	//----- nvinfo : EIATTR_KPARAM_INFO
	.align		4
.L_36:
        /*0098*/ 	.byte	0x04, 0x17
        /*009a*/ 	.short	(.L_38 - .L_37)
.L_37:
        /*009c*/ 	.word	0x00000000
        /*00a0*/ 	.short	0x0004
        /*00a2*/ 	.short	0x001c
        /*00a4*/ 	.byte	0x00, 0xf0, 0x11, 0x00


	//----- nvinfo : EIATTR_KPARAM_INFO
	.align		4
.L_38:
        /*00a8*/ 	.byte	0x04, 0x17
        /*00aa*/ 	.short	(.L_40 - .L_39)
.L_39:
        /*00ac*/ 	.word	0x00000000
        /*00b0*/ 	.short	0x0003
        /*00b2*/ 	.short	0x0018
        /*00b4*/ 	.byte	0x00, 0xf0, 0x11, 0x00


	//----- nvinfo : EIATTR_KPARAM_INFO
	.align		4
.L_40:
        /*00b8*/ 	.byte	0x04, 0x17
        /*00ba*/ 	.short	(.L_42 - .L_41)
.L_41:
        /*00bc*/ 	.word	0x00000000
        /*00c0*/ 	.short	0x0002
        /*00c2*/ 	.short	0x0010
        /*00c4*/ 	.byte	0x00, 0xf4, 0x21, 0x00


	//----- nvinfo : EIATTR_KPARAM_INFO
	.align		4
.L_42:
        /*00c8*/ 	.byte	0x04, 0x17
        /*00ca*/ 	.short	(.L_44 - .L_43)
.L_43:
        /*00cc*/ 	.word	0x00000000
        /*00d0*/ 	.short	0x0001
        /*00d2*/ 	.short	0x0008
        /*00d4*/ 	.byte	0x00, 0xf4, 0x21, 0x00


	//----- nvinfo : EIATTR_KPARAM_INFO
	.align		4
.L_44:
        /*00d8*/ 	.byte	0x04, 0x17
        /*00da*/ 	.short	(.L_46 - .L_45)
.L_45:
        /*00dc*/ 	.word	0x00000000
        /*00e0*/ 	.short	0x0000
        /*00e2*/ 	.short	0x0000
        /*00e4*/ 	.byte	0x00, 0xf4, 0x21, 0x00


	//----- nvinfo : EIATTR_EXPLICIT_CLUSTER
	.align		4
.L_46:
        /*00e8*/ 	.byte	0x01, 0x3e
	.zero		2


	//----- nvinfo : EIATTR_CTA_PER_CLUSTER
	.align		4
        /*00ec*/ 	.byte	0x04, 0x3d
        /*00ee*/ 	.short	(.L_48 - .L_47)
.L_47:
        /*00f0*/ 	.word	0x00000002
        /*00f4*/ 	.word	0x00000001
        /*00f8*/ 	.word	0x00000001


	//----- nvinfo : EIATTR_AT_ENTRY_FRAGMENTS
	.align		4
.L_48:
        /*00fc*/ 	.byte	0x04, 0x4f
        /*00fe*/ 	.short	(.L_50 - .L_49)


	//   ....[0]....
.L_49:
        /*0100*/ 	.word	0x00000004


	//   ....[1]....
        /*0104*/ 	.word	0x00000005


	//----- nvinfo : EIATTR_RESERVED_SMEM_USED
	.align		4
.L_50:
        /*0108*/ 	.byte	0x01, 0x41
	.zero		2


	//----- nvinfo : EIATTR_SPARSE_MMA_MASK
	.align		4
        /*010c*/ 	.byte	0x03, 0x50
        /*010e*/ 	.short	0x0000


	//----- nvinfo : EIATTR_TCGEN05_2CTA_USED
	.align		4
        /*0110*/ 	.byte	0x01, 0x52
	.zero		2


	//----- nvinfo : EIATTR_MAXREG_COUNT
	.align		4
        /*0114*/ 	.byte	0x03, 0x1b
        /*0116*/ 	.short	0x00ff


	//----- nvinfo : EIATTR_NUM_BARRIERS
	.align		4
        /*0118*/ 	.byte	0x02, 0x4c
        /*011a*/ 	.byte	0x01
	.zero		1


	//----- nvinfo : EIATTR_ANNOTATIONS
	.align		4
        /*011c*/ 	.byte	0x04, 0x55
        /*011e*/ 	.short	(.L_52 - .L_51)


	//   ....[0]....
.L_51:
        /*0120*/ 	.word	0x00000001
        /*0124*/ 	.byte	0x50, 0x33, 0x00, 0x00, 0x01, 0x00, 0x00, 0x00, 0x70, 0x39, 0x00, 0x00, 0x01, 0x00, 0x00, 0x00
        /* <DEDUP_REMOVED lines=1664> */
        /*6934*/ 	.byte	0xc0, 0x9a, 0x02, 0x00, 0x01, 0x00, 0x00, 0x00, 0xe0, 0x9a, 0x02, 0x00


	//----- nvinfo : EIATTR_INT_WARP_WIDE_INSTR_OFFSETS
	.align		4
.L_52:
        /*6940*/ 	.byte	0x04, 0x31
        /*6942*/ 	.short	(.L_54 - .L_53)


	//   ....[0]....
.L_53:
        /*6944*/ 	.word	0x000050c0


	//   ....[1]....
        /*6948*/ 	.word	0x000050d0


	//   ....[2]....
        /*694c*/ 	.word	0x00008330


	//   ....[3]....
        /*6950*/ 	.word	0x0002bc50


	//   ....[4]....
        /*6954*/ 	.word	0x0002bca0


	//----- nvinfo : EIATTR_COOP_GROUP_MASK_REGIDS
	.align		4
.L_54:
        /*6958*/ 	.byte	0x04, 0x29
        /*695a*/ 	.short	(.L_56 - .L_55)


	//   ....[0]....
.L_55:
        /*695c*/ 	.word	0xffffffff


	//   ....[1]....
        /*6960*/ 	.word	0xffffffff


	//   ....[2]....
        /*6964*/ 	.word	0xffffffff


	//   ....[3]....
        /*6968*/ 	.word	0xffffffff


	//----- nvinfo : EIATTR_COOP_GROUP_INSTR_OFFSETS
	.align		4
.L_56:
        /*696c*/ 	.byte	0x04, 0x28
        /*696e*/ 	.short	(.L_58 - .L_57)


	//   ....[0]....
.L_57:
        /*6970*/ 	.word	0x00000070


	//   ....[1]....
        /*6974*/ 	.word	0x00000670


	//   ....[2]....
        /*6978*/ 	.word	0x0002bae0


	//   ....[3]....
        /*697c*/ 	.word	0x0002bd50


	//----- nvinfo : EIATTR_VRC_CTA_INIT_COUNT
	.align		4
.L_58:
        /*6980*/ 	.byte	0x02, 0x4a
        /*6982*/ 	.byte	0x80
	.zero		1


	//----- nvinfo : EIATTR_MBARRIER_INSTR_OFFSETS
	.align		4
        /*6984*/ 	.byte	0x04, 0x39
        /*6986*/ 	.short	(.L_60 - .L_59)


	//   ....[0]....
.L_59:
        /*6988*/ 	.word	0x000002f0
        /*698c*/ 	.word	0x00000007
        /*6990*/ 	.word	0x00000000
        /*6994*/ 	.short	0x010a
        /*6996*/ 	.byte	0xff
	.zero		1


	//   ....[1]....
        /*6998*/ 	.word	0x00000310
        /*699c*/ 	.word	0x00000007
        /*69a0*/ 	.word	0x00000000
        /*69a4*/ 	.short	0x010a
        /*69a6*/ 	.byte	0xff
	.zero		1


	//   ....[2]....
        /*69a8*/ 	.word	0x000004e0
        /*69ac*/ 	.word	0x00000009
        /*69b0*/ 	.word	0x00000000
        /*69b4*/ 	.short	0x010a
        /*69b6*/ 	.byte	0xff
	.zero		1


	//   ....[3]....
        /*69b8*/ 	.word	0x00000500
        /*69bc*/ 	.word	0x00000009
        /*69c0*/ 	.word	0x00000000
        /*69c4*/ 	.short	0x010a
        /*69c6*/ 	.byte	0xff
	.zero		1


	//   ....[4]....
        /*69c8*/ 	.word	0x000005f0
        /*69cc*/ 	.word	0x00000005
        /*69d0*/ 	.word	0x00000000
        /*69d4*/ 	.short	0x0101
        /*69d6*/ 	.byte	0xff
	.zero		1


	//   ....[5]....
        /*69d8*/ 	.word	0x000051c0
        /*69dc*/ 	.word	0x000000ff
        /*69e0*/ 	.word	0x00000000
        /*69e4*/ 	.short	0x0100
        /*69e6*/ 	.byte	0x09
	.zero		1


	//   ....[6]....
        /*69e8*/ 	.word	0x00008360
        /*69ec*/ 	.word	0x000000ff
        /*69f0*/ 	.word	0x00018008
        /*69f4*/ 	.short	0x0100
        /*69f6*/ 	.byte	0x07
	.zero		1


	//   ....[7]....
        /*69f8*/ 	.word	0x0000faf0
        /*69fc*/ 	.word	0x000000ff
        /*6a00*/ 	.word	0x00000000
        /*6a04*/ 	.short	0x010a
        /*6a06*/ 	.byte	0x09
	.zero		1


	//   ....[8]....
        /*6a08*/ 	.word	0x00018e00
        /*6a0c*/ 	.word	0x000000ff
        /*6a10*/ 	.word	0x00000000
        /*6a14*/ 	.short	0x010a
        /*6a16*/ 	.byte	0x09
	.zero		1


	//   ....[9]....
        /*6a18*/ 	.word	0x00018ec0
        /*6a1c*/ 	.word	0x000000ff
        /*6a20*/ 	.word	0x00018000
        /*6a24*/ 	.short	0x0108
        /*6a26*/ 	.byte	0x07
	.zero		1


	//   ....[10]....
        /*6a28*/ 	.word	0x00018f80
        /*6a2c*/ 	.word	0x000000ff
        /*6a30*/ 	.word	0x00018008
        /*6a34*/ 	.short	0x0108
        /*6a36*/ 	.byte	0x07
	.zero		1


	//   ....[11]....
        /*6a38*/ 	.word	0x0002bd80
        /*6a3c*/ 	.word	0x00000007
        /*6a40*/ 	.word	0x00000000
        /*6a44*/ 	.short	0x010a
        /*6a46*/ 	.byte	0xff
	.zero		1


	//   ....[12]....
        /*6a48*/ 	.word	0x0002bde0
        /*6a4c*/ 	.word	0x00000009
        /*6a50*/ 	.word	0x00000000
        /*6a54*/ 	.short	0x010a
        /*6a56*/ 	.byte	0xff
	.zero		1


	//   ....[13]....
        /*6a58*/ 	.word	0x0002be30
        /*6a5c*/ 	.word	0x000000ff
        /*6a60*/ 	.word	0x00000000
        /*6a64*/ 	.short	0x010a
        /*6a66*/ 	.byte	0x09
	.zero		1


	//   ....[14]....
        /*6a68*/ 	.word	0x0002be60
        /*6a6c*/ 	.word	0x000000ff
        /*6a70*/ 	.word	0x00000000
        /*6a74*/ 	.short	0x010a
        /*6a76*/ 	.byte	0x09
	.zero		1


	//----- nvinfo : EIATTR_NUM_MBARRIERS
	.align		4
.L_60:
        /*6a78*/ 	.byte	0x03, 0x38
        /*6a7a*/ 	.short	0x0002


	//----- nvinfo : EIATTR_EXIT_INSTR_OFFSETS
	.align		4
        /*6a7c*/ 	.byte	0x04, 0x1c
        /*6a7e*/ 	.short	(.L_62 - .L_61)


	//   ....[0]....
.L_61:
        /*6a80*/ 	.word	0x0002bd60


	//----- nvinfo : EIATTR_REQNTID
	.align		4
.L_62:
        /*6a84*/ 	.byte	0x04, 0x10
        /*6a86*/ 	.short	(.L_64 - .L_63)
.L_63:
        /*6a88*/ 	.word	0x00000080
        /*6a8c*/ 	.word	0x00000001
        /*6a90*/ 	.word	0x00000001


	//----- nvinfo : EIATTR_CRS_STACK_SIZE
	.align		4
.L_64:
        /*6a94*/ 	.byte	0x04, 0x1e
        /*6a96*/ 	.short	(.L_66 - .L_65)
.L_65:
        /*6a98*/ 	.word	0x00000000


	//----- nvinfo : EIATTR_CBANK_PARAM_SIZE
	.align		4
.L_66:
        /*6a9c*/ 	.byte	0x03, 0x19
        /*6a9e*/ 	.short	0x0050


	//----- nvinfo : EIATTR_PARAM_CBANK
	.align		4
        /*6aa0*/ 	.byte	0x04, 0x0a
        /*6aa2*/ 	.short	(.L_68 - .L_67)
	.align		4
.L_67:
        /*6aa4*/ 	.word	index@(.nv.constant0.matmul_kernel)
        /*6aa8*/ 	.short	0x0380
        /*6aaa*/ 	.short	0x0050


	//----- nvinfo : EIATTR_SW_WAR
	.align		4
.L_68:
        /*6aac*/ 	.byte	0x04, 0x36
        /*6aae*/ 	.short	(.L_70 - .L_69)
.L_69:
        /*6ab0*/ 	.word	0x00000008
.L_70:


//--------------------- .nv.compat                --------------------------
	.section	.nv.compat,"",@"SHT_CUDA_COMPAT_INFO"
	.align	4
        /*0000*/ 	.byte	0x02, 0x02, 0x02, 0x00, 0x02, 0x05, 0x05, 0x00, 0x02, 0x03, 0x00, 0x00, 0x02, 0x06, 0x01, 0x00


//--------------------- .nv.callgraph             --------------------------
	.section	.nv.callgraph,"",@"SHT_CUDA_CALLGRAPH"
	.align	4
	.sectionentsize	8
	.align		4
        /*0000*/ 	.word	0x00000000
	.align		4
        /*0004*/ 	.word	0xffffffff
	.align		4
        /*0008*/ 	.word	0x00000000
	.align		4
        /*000c*/ 	.word	0xfffffffe
	.align		4
        /*0010*/ 	.word	0x00000000
	.align		4
        /*0014*/ 	.word	0xfffffffd
	.align		4
        /*0018*/ 	.word	0x00000000
	.align		4
        /*001c*/ 	.word	0xfffffffc


//--------------------- .text.matmul_kernel       --------------------------
	.section	.text.matmul_kernel,"ax",@progbits
	.align	128
        .global         matmul_kernel
        .type           matmul_kernel,@function
        .size           matmul_kernel,(.L_x_28 - matmul_kernel)
        .other          matmul_kernel,@"STO_CUDA_ENTRY STV_DEFAULT"
matmul_kernel:
.text.matmul_kernel:
[----:B------:R-:W0:Y:S01]  /*0000*/  LDC R1, c[0x0][0x37c] ;  /* 0x0000df00ff017b82 */ /* 0x000e220000000800 */
[----:B------:R-:W1:Y:S01]  /*0010*/  S2R R0, SR_TID.X ;  /* 0x0000000000007919 */ /* 0x000e620000002100 */
[----:B0-----:R-:W-:Y:S01]  /*0020*/  VIADD R1, R1, 0xfffff2f8 ;  /* 0xfffff2f801017836 */ /* 0x001fe20000000000 */
[----:B-1----:R-:W-:-:S13]  /*0030*/  ISETP.GE.U32.AND P0, PT, R0, 0x20, PT ;  /* 0x000000200000780c */ /* 0x002fda0003f06070 */
[----:B------:R-:W-:Y:S02]  /*0040*/  VOTEU.ANY UP0, P0 ;  /* 0x0000000000ff7886 */ /* 0x000fe40000000100 */
[----:B------:R-:W-:Y:S05]  /*0050*/  BRA.U UP0, `(.L_x_0) ;  /* 0x0000000500887547 */ /* 0x000fea000b800000 */
[----:B------:R-:W0:Y:S01]  /*0060*/  S2R R11, SR_CgaCtaId ;  /* 0x00000000000b7919 */ /* 0x000e220000008800 */
[----:B------:R-:W-:Y:S01]  /*0070*/  NOP ;  /* 0x0000000000007918 */ /* 0x000fe20000000000 */
[----:B------:R-:W-:-:S04]  /*0080*/  MOV R0, 0x40 ;  /* 0x0000004000007802 */ /* 0x000fc80000000f00 */
[----:B0-----:R-:W-:Y:S02]  /*0090*/  LEA R2, R11, R0, 0x18 ;  /* 0x000000000b027211 */ /* 0x001fe400078ec0ff */
[----:B------:R-:W-:-:S04]  /*00a0*/  MOV R0, 0x400 ;  /* 0x0000040000007802 */ /* 0x000fc80000000f00 */
[----:B------:R-:W0:Y:S01]  /*00b0*/  LDS.U8 R2, [R2] ;  /* 0x0000000002027984 */ /* 0x000e220000000000 */
[----:B------:R-:W-:Y:S02]  /*00c0*/  LEA R0, R11, R0, 0x18 ;  /* 0x000000000b007211 */ /* 0x000fe400078ec0ff */
[----:B0-----:R-:W-:-:S13]  /*00d0*/  ISETP.NE.AND P0, PT, R2, RZ, PT ;  /* 0x000000ff0200720c */ /* 0x001fda0003f05270 */
[----:B------:R-:W-:Y:S05]  /*00e0*/  @P0 BRA `(.L_x_1) ;  /* 0x00000004004c0947 */ /* 0x000fea0003800000 */
[C---:B------:R-:W-:Y:S02]  /*00f0*/  LOP3.LUT R2, R11.reuse, 0x1, RZ, 0xc0, !PT ;  /* 0x000000010b027812 */ /* 0x040fe400078ec0ff */
[----:B------:R-:W-:Y:S02]  /*0100*/  LOP3.LUT R5, R11, 0x1, RZ, 0x3c, !PT ;  /* 0x000000010b057812 */ /* 0x000fe400078e3cff */
[----:B------:R-:W-:-:S13]  /*0110*/  ISETP.NE.U32.AND P0, PT, R2, 0x1, PT ;  /* 0x000000010200780c */ /* 0x000fda0003f05070 */
[----:B------:R-:W-:Y:S05]  /*0120*/  @!P0 BRA `(.L_x_2) ;  /* 0x0000000000c08947 */ /* 0x000fea0003800000 */
[----:B------:R-:W-:Y:S01]  /*0130*/  ELECT P1, URZ, PT ;  /* 0x0000000000ff782f */ /* 0x000fe20003820000 */
[----:B------:R-:W-:-:S12]  /*0140*/  BSSY B0, `(.L_x_2) ;  /* 0x000002e000007945 */ /* 0x000fd80003800000 */
[----:B------:R-:W-:Y:S05]  /*0150*/  @!P1 BRA `(.L_x_3) ;  /* 0x0000000000b09947 */ /* 0x000fea0003800000 */
[----:B------:R-:W-:-:S05]  /*0160*/  UMOV UR4, 0x10 ;  /* 0x0000001000047882 */ /* 0x000fca0000000000 */
[----:B------:R-:W-:Y:S04]  /*0170*/  DEPBAR.LE SB0, 0x36 ;  /* 0x00008d800000791a */ /* 0x000fe80000000000 */
[----:B------:R-:W0:Y:S02]  /*0180*/  UTCATOMSWS.2CTA.FIND_AND_SET.ALIGN UP1, UR4, UR4 ;  /* 0x00000004000475e3 */ /* 0x000e240008220800 */
[----:B0-----:R-:W-:Y:S01]  /*0190*/  PLOP3.LUT P1, PT, PT, PT, UP1, 0x80, 0x8 ;  /* 0x000000000008781c */ /* 0x001fe20003f2f018 */
[----:B------:R-:W-:-:S03]  /*01a0*/  IMAD.U32 R4, RZ, RZ, UR4 ;  /* 0x00000004ff047e24 */ /* 0x000fc6000f8e00ff */
[----:B------:R-:W-:-:S04]  /*01b0*/  SEL R2, RZ, 0xffffffff, !P1 ;  /* 0xffffffffff027807 */ /* 0x000fc80004800000 */
[----:B------:R-:W-:-:S13]  /*01c0*/  ISETP.NE.AND P1, PT, R2, RZ, PT ;  /* 0x000000ff0200720c */ /* 0x000fda0003f25270 */
[----:B------:R-:W-:Y:S05]  /*01d0*/  @P1 BRA `(.L_x_4) ;  /* 0x0000000000241947 */ /* 0x000fea0003800000 */
.L_x_5:
[----:B------:R-:W-:Y:S05]  /*01e0*/  NANOSLEEP 0x64 ;  /* 0x000000640000795d */ /* 0x000fea0003800000 */
[----:B------:R-:W-:-:S05]  /*01f0*/  UMOV UR4, 0x10 ;  /* 0x0000001000047882 */ /* 0x000fca0000000000 */
[----:B------:R-:W-:Y:S04]  /*0200*/  DEPBAR.LE SB0, 0x36 ;  /* 0x00008d800000791a */ /* 0x000fe80000000000 */
[----:B------:R-:W0:Y:S02]  /*0210*/  UTCATOMSWS.2CTA.FIND_AND_SET.ALIGN UP1, UR4, UR4 ;  /* 0x00000004000475e3 */ /* 0x000e240008220800 */
[----:B0-----:R-:W-:Y:S01]  /*0220*/  PLOP3.LUT P1, PT, PT, PT, UP1, 0x80, 0x8 ;  /* 0x000000000008781c */ /* 0x001fe20003f2f018 */
[----:B------:R-:W-:-:S03]  /*0230*/  IMAD.U32 R4, RZ, RZ, UR4 ;  /* 0x00000004ff047e24 */ /* 0x000fc6000f8e00ff */
[----:B------:R-:W-:-:S04]  /*0240*/  SEL R2, RZ, 0xffffffff, !P1 ;  /* 0xffffffffff027807 */ /* 0x000fc80004800000 */
[----:B------:R-:W-:-:S13]  /*0250*/  ISETP.NE.AND P1, PT, R2, RZ, PT ;  /* 0x000000ff0200720c */ /* 0x000fda0003f25270 */
[----:B------:R-:W-:Y:S05]  /*0260*/  @!P1 BRA `(.L_x_5) ;  /* 0xfffffffc00dc9947 */ /* 0x000fea000383ffff */
.L_x_4:
[----:B------:R-:W-:Y:S01]  /*0270*/  MOV R2, 0x60 ;  /* 0x0000006000027802 */ /* 0x000fe20000000f00 */
[----:B------:R-:W-:Y:S01]  /*0280*/  IMAD.MOV.U32 R10, RZ, RZ, 0x4 ;  /* 0x00000004ff0a7424 */ /* 0x000fe200078e00ff */
[----:B------:R-:W-:Y:S01]  /*0290*/  MOV R3, 0x58 ;  /* 0x0000005800037802 */ /* 0x000fe20000000f00 */
[----:B------:R-:W-:Y:S01]  /*02a0*/  IMAD.MOV.U32 R13, RZ, RZ, 0xffff ;  /* 0x0000ffffff0d7424 */ /* 0x000fe200078e00ff */
[C---:B------:R-:W-:Y:S02]  /*02b0*/  LEA R6, R11.reuse, R2, 0x18 ;  /* 0x000000020b067211 */ /* 0x040fe400078ec0ff */
[----:B------:R-:W-:-:S03]  /*02c0*/  LEA R7, R11, R3, 0x18 ;  /* 0x000000030b077211 */ /* 0x000fc600078ec0ff */
[----:B------:R-:W0:Y:S02]  /*02d0*/  LDS R2, [R6] ;  /* 0x0000000006027984 */ /* 0x000e240000000800 */
[----:B0-----:R-:W-:-:S04]  /*02e0*/  IMAD.U32 R2, R2, -0x80000000, RZ ;  /* 0x8000000002027824 */ /* 0x001fc800078e00ff */
[----:B------:R-:W0:Y:S02]  /*02f0*/  SYNCS.PHASECHK.TRANS64.TRYWAIT P1, [R7+URZ], R2 ;  /* 0x00000002070075a7 */ /* 0x000e2400080211ff */
[----:B0-----:R-:W-:Y:S05]  /*0300*/  @P1 BRA `(.L_x_6) ;  /* 0x0000000000081947 */ /* 0x001fea0003800000 */
[----:B------:R-:W0:Y:S02]  /*0310*/  SYNCS.PHASECHK.TRANS64.TRYWAIT P1, [R7+URZ], R2 ;  /* 0x00000002070075a7 */ /* 0x000e2400080211ff */
[----:B0-----:R-:W-:Y:S05]  /*0320*/  @!P1 BRA `(.L_x_7) ;  /* 0x000002b800909947 */ /* 0x001fea0003800000 */
.L_x_6:
[C---:B------:R-:W-:Y:S01]  /*0330*/  PRMT R9, R5.reuse, 0x654, R7 ;  /* 0x0000065405097816 */ /* 0x040fe20000000007 */
[C---:B0-----:R-:W-:Y:S01]  /*0340*/  IMAD.SHL.U32 R3, R4.reuse, 0x20, RZ ;  /* 0x0000002004037824 */ /* 0x041fe200078e00ff */
[----:B------:R-:W-:Y:S01]  /*0350*/  PRMT R8, R5, 0x654, R0 ;  /* 0x0000065405087816 */ /* 0x000fe20000000000 */
[----:B------:R-:W-:Y:S01]  /*0360*/  IMAD.MOV.U32 R12, RZ, RZ, 0x1 ;  /* 0x00000001ff0c7424 */ /* 0x000fe200078e00ff */
[----:B------:R0:W-:Y:S01]  /*0370*/  SYNCS.ARRIVE.TRANS64.RED RZ, [R9+URZ], R10 ;  /* 0x0000000a09ff79a7 */ /* 0x0001e200080004ff */
[----:B------:R-:W-:Y:S01]  /*0380*/  VIADD R7, R4, 0x10 ;  /* 0x0000001004077836 */ /* 0x000fe20000000000 */
[----:B------:R1:W-:Y:S01]  /*0390*/  STS [R0], R3 ;  /* 0x0000000300007388 */ /* 0x0003e20000000800 */
[----:B------:R-:W-:-:S03]  /*03a0*/  SHF.L.U32 R2, R13, R4, RZ ;  /* 0x000000040d027219 */ /* 0x000fc600000006ff */
[----:B------:R-:W-:Y:S01]  /*03b0*/  SHF.L.U32 R7, R12, R7, RZ ;  /* 0x000000070c077219 */ /* 0x000fe200000006ff */
[----:B------:R1:W-:Y:S01]  /*03c0*/  STAS [R8.64], R4 ;  /* 0x0000000408007dbd */ /* 0x0003e2000c0008ff */
[----:B0-----:R-:W-:Y:S02]  /*03d0*/  MOV R10, 0x50 ;  /* 0x00000050000a7802 */ /* 0x001fe40000000f00 */
[----:B------:R-:W-:Y:S02]  /*03e0*/  LOP3.LUT R2, R7, R2, RZ, 0xfc, !PT ;  /* 0x0000000207027212 */ /* 0x000fe400078efcff */
[----:B------:R-:W-:-:S05]  /*03f0*/  LEA R7, R11, R10, 0x18 ;  /* 0x0000000a0b077211 */ /* 0x000fca00078ec0ff */
[----:B------:R1:W-:Y:S04]  /*0400*/  ATOMS.OR RZ, [R7], R2 ;  /* 0x0000000207ff738c */ /* 0x0003e80003000000 */
[----:B------:R1:W-:Y:S02]  /*0410*/  ATOMS.XOR RZ, [R6], R12 ;  /* 0x0000000c06ff738c */ /* 0x0003e40003800000 */
.L_x_3:
[----:B------:R-:W-:Y:S05]  /*0420*/  BSYNC B0 ;  /* 0x0000000000007941 */ /* 0x000fea0003800000 */
.L_x_2:
[----:B------:R-:W-:Y:S05]  /*0430*/  @P0 BRA `(.L_x_8) ;  /* 0x0000000000880947 */ /* 0x000fea0003800000 */
[----:B------:R-:W-:Y:S05]  /*0440*/  WARPSYNC.ALL ;  /* 0x0000000000007948 */ /* 0x000fea0003800000 */
[----:B------:R-:W-:Y:S01]  /*0450*/  NOP ;  /* 0x0000000000007918 */ /* 0x000fe20000000000 */
[----:B------:R-:W-:-:S13]  /*0460*/  ELECT P0, URZ, PT ;  /* 0x0000000000ff782f */ /* 0x000fda0003800000 */
[----:B------:R-:W-:Y:S05]  /*0470*/  @!P0 BRA `(.L_x_8) ;  /* 0x0000000000788947 */ /* 0x000fea0003800000 */
[----:B-1----:R-:W-:Y:S02]  /*0480*/  MOV R2, 0x60 ;  /* 0x0000006000027802 */ /* 0x002fe40000000f00 */
[----:B------:R-:W-:Y:S02]  /*0490*/  MOV R4, 0x58 ;  /* 0x0000005800047802 */ /* 0x000fe40000000f00 */
        /* <DEDUP_REMOVED lines=8> */
.L_x_9:
[----:B------:R-:W1:Y:S01]  /*0520*/  LDS R2, [R0] ;  /* 0x0000000000027984 */ /* 0x000e620000000800 */
[----:B------:R-:W-:Y:S01]  /*0530*/  IMAD.MOV.U32 R7, RZ, RZ, 0xffff ;  /* 0x0000ffffff077424 */ /* 0x000fe200078e00ff */
[----:B------:R-:W-:Y:S01]  /*0540*/  PRMT R5, R5, 0x654, R9 ;  /* 0x0000065405057816 */ /* 0x000fe20000000009 */
[----:B------:R-:W-:Y:S02]  /*0550*/  IMAD.MOV.U32 R13, RZ, RZ, 0x1 ;  /* 0x00000001ff0d7424 */ /* 0x000fe400078e00ff */
[C---:B01----:R-:W-:Y:S02]  /*0560*/  IMAD.SHL.U32 R3, R2.reuse, 0x20, RZ ;  /* 0x0000002002037824 */ /* 0x043fe400078e00ff */
[----:B------:R-:W-:Y:S01]  /*0570*/  VIADD R4, R2, 0x10 ;  /* 0x0000001002047836 */ /* 0x000fe20000000000 */
[----:B------:R-:W-:Y:S02]  /*0580*/  SHF.L.U32 R2, R7, R2, RZ ;  /* 0x0000000207027219 */ /* 0x000fe400000006ff */
[----:B------:R0:W-:Y:S02]  /*0590*/  STS [R0], R3 ;  /* 0x0000000300007388 */ /* 0x0001e40000000800 */
[----:B------:R-:W-:-:S02]  /*05a0*/  SHF.L.U32 R7, R13, R4, RZ ;  /* 0x000000040d077219 */ /* 0x000fc400000006ff */
[----:B------:R-:W-:Y:S02]  /*05b0*/  MOV R4, 0x50 ;  /* 0x0000005000047802 */ /* 0x000fe40000000f00 */
[----:B------:R-:W-:Y:S02]  /*05c0*/  LOP3.LUT R2, R7, R2, RZ, 0xfc, !PT ;  /* 0x0000000207027212 */ /* 0x000fe400078efcff */
[----:B------:R-:W-:-:S05]  /*05d0*/  LEA R11, R11, R4, 0x18 ;  /* 0x000000040b0b7211 */ /* 0x000fca00078ec0ff */
[----:B------:R0:W-:Y:S01]  /*05e0*/  ATOMS.OR RZ, [R11], R2 ;  /* 0x000000020bff738c */ /* 0x0001e20003000000 */
[----:B------:R0:W-:Y:S03]  /*05f0*/  SYNCS.ARRIVE.TRANS64.RED.A1T0 RZ, [R5+URZ], RZ ;  /* 0x000000ff05ff79a7 */ /* 0x0001e600081004ff */
[----:B------:R0:W-:Y:S01]  /*0600*/  ATOMS.XOR RZ, [R6], R13 ;  /* 0x0000000d06ff738c */ /* 0x0001e20003800000 */
[----:B------:R-:W-:Y:S05]  /*0610*/  BRA `(.L_x_8) ;  /* 0x0000000000107947 */ /* 0x000fea0003800000 */
.L_x_1:
[----:B------:R-:W-:Y:S01]  /*0620*/  IMAD.MOV.U32 R3, RZ, RZ, -0x1 ;  /* 0xffffffffff037424 */ /* 0x000fe200078e00ff */
[----:B------:R-:W-:-:S04]  /*0630*/  MOV R2, 0x660 ;  /* 0x0000066000027802 */ /* 0x000fc80000000f00 */
[----:B------:R0:W-:Y:S03]  /*0640*/  STS [R0], R3 ;  /* 0x0000000300007388 */ /* 0x0001e60000000800 */
[----:B0-----:R-:W-:Y:S05]  /*0650*/  CALL.REL.NOINC `($__internal_1_$__cuda_sm10x_tcgen05_guardrail_trap_phase_invalid_during_alloc) ;  /* 0x000002b800187944 */ /* 0x001fea0003c00000 */
.L_x_8:
[----:B------:R-:W-:Y:S05]  /*0660*/  WARPSYNC.ALL ;  /* 0x0000000000007948 */ /* 0x000fea0003800000 */
[----:B------:R-:W-:Y:S01]  /*0670*/  NOP ;  /* 0x0000000000007918 */ /* 0x000fe20000000000 */
.L_x_0:
[----:B01----:R-:W0:Y:S08]  /*0680*/  LDC.64 R2, c[0x0][0x398] ;  /* 0x0000e600ff027b82 */ /* 0x003e300000000a00 */
[----:B------:R-:W1:Y:S02]  /*0690*/  S2UR UR5, SR_CgaSize ;  /* 0x00000000000579c3 */ /* 0x000e640000008a00 */
[----:B-1----:R-:W-:-:S12]  /*06a0*/  UIMAD UR5, UR5, -0xa0, URZ ;  /* 0xffffff60050578a4 */ /* 0x002fd8000f8e02ff */
[----:B------:R-:W1:Y:S01]  /*06b0*/  LDCU UR5, c[0x0][UR5+0x2b0] ;  /* 0x00005600050577ac */ /* 0x000e620008000800 */
[----:B------:R-:W2:Y:S01]  /*06c0*/  S2R R74, SR_TID.X ;  /* 0x00000000004a7919 */ /* 0x000ea20000002100 */
[----:B------:R-:W-:Y:S01]  /*06d0*/  UMOV UR7, 0x400 ;  /* 0x0000040000077882 */ /* 0x000fe20000000000 */
[----:B------:R-:W3:Y:S01]  /*06e0*/  LDCU.128 UR12, c[0x0][0x380] ;  /* 0x00007000ff0c77ac */ /* 0x000ee20008000c00 */
[----:B------:R-:W4:Y:S01]  /*06f0*/  S2UR UR4, SR_CTAID.X ;  /* 0x00000000000479c3 */ /* 0x000f220000002500 */
[----:B------:R-:W1:Y:S01]  /*0700*/  LDCU UR10, c[0x0][0x3b0] ;  /* 0x00007600ff0a77ac */ /* 0x000e620008000800 */
[----:B------:R-:W1:Y:S01]  /*0710*/  LDCU.64 UR22, c[0x0][0x358] ;  /* 0x00006b00ff1677ac */ /* 0x000e620008000a00 */
[----:B0-----:R-:W-:Y:S01]  /*0720*/  VIADD R0, R3, 0xff ;  /* 0x000000ff03007836 */ /* 0x001fe20000000000 */
[----:B------:R-:W-:-:S04]  /*0730*/  IABS R10, R3 ;  /* 0x00000003000a7213 */ /* 0x000fc80000000000 */
[----:B------:R-:W-:Y:S02]  /*0740*/  SHF.R.S32.HI R5, RZ, 0x1f, R0 ;  /* 0x0000001fff057819 */ /* 0x000fe40000011400 */
[----:B----4-:R-:W-:Y:S01]  /*0750*/  I2FP.F32.U32 R7, UR4 ;  /* 0x0000000400077c45 */ /* 0x010fe20008201000 */
[----:B------:R-:W0:Y:S01]  /*0760*/  S2UR UR4, SR_CgaCtaId ;  /* 0x00000000000479c3 */ /* 0x000e220000008800 */
[----:B------:R-:W-:-:S03]  /*0770*/  LEA.HI R5, R5, R0, RZ, 0x8 ;  /* 0x0000000005057211 */ /* 0x000fc600078f40ff */
[----:B-1----:R-:W-:Y:S01]  /*0780*/  FMUL R7, R7, UR5 ;  /* 0x0000000507077c20 */ /* 0x002fe20008400000 */
[----:B------:R-:W-:-:S05]  /*0790*/  SHF.R.S32.HI R5, RZ, 0x8, R5 ;  /* 0x00000008ff057819 */ /* 0x000fca0000011405 */
[----:B------:R-:W-:Y:S01]  /*07a0*/  IMAD.SHL.U32 R6, R5, 0x8, RZ ;  /* 0x0000000805067824 */ /* 0x000fe200078e00ff */
[----:B------:R-:W-:Y:S04]  /*07b0*/  F2I.U32.TRUNC.NTZ R7, R7 ;  /* 0x0000000700077305 */ /* 0x000fe8000020f000 */
[----:B------:R-:W-:-:S04]  /*07c0*/  IABS R9, R6 ;  /* 0x0000000600097213 */ /* 0x000fc80000000000 */
[----:B------:R-:W1:Y:S01]  /*07d0*/  I2F.RP R0, R9 ;  /* 0x0000000900007306 */ /* 0x000e620000209400 */
[----:B0-----:R-:W-:Y:S02]  /*07e0*/  ULOP3.LUT UR6, UR4, 0x1, URZ, 0xc0, !UPT ;  /* 0x0000000104067892 */ /* 0x001fe4000f8ec0ff */
[----:B------:R-:W-:Y:S02]  /*07f0*/  ULEA UR7, UR4, UR7, 0x18 ;  /* 0x0000000704077291 */ /* 0x000fe4000f8ec0ff */
[----:B------:R-:W-:Y:S02]  /*0800*/  USHF.L.U32 UR5, UR6, 0x7, URZ ;  /* 0x0000000706057899 */ /* 0x000fe400080006ff */
[----:B------:R-:W-:Y:S01]  /*0810*/  UIADD3 UR9, UPT, UPT, UR7, 0x18000, URZ ;  /* 0x0001800007097890 */ /* 0x000fe2000fffe0ff */
[----:B-1----:R-:W0:Y:S02]  /*0820*/  MUFU.RCP R0, R0 ;  /* 0x0000000000007308 */ /* 0x002e240000001000 */
[----:B0-----:R-:W-:Y:S01]  /*0830*/  VIADD R4, R0, 0xffffffe ;  /* 0x0ffffffe00047836 */ /* 0x001fe20000000000 */
[----:B------:R-:W-:-:S05]  /*0840*/  IABS R0, R7 ;  /* 0x0000000700007213 */ /* 0x000fca0000000000 */
[----:B------:R0:W1:Y:S02]  /*0850*/  F2I.FTZ.U32.TRUNC.NTZ R5, R4 ;  /* 0x0000000400057305 */ /* 0x000064000021f000 */
[----:B0-----:R-:W-:Y:S02]  /*0860*/  IMAD.MOV.U32 R4, RZ, RZ, RZ ;  /* 0x000000ffff047224 */ /* 0x001fe400078e00ff */
[----:B-1----:R-:W-:-:S04]  /*0870*/  IMAD.MOV R8, RZ, RZ, -R5 ;  /* 0x000000ffff087224 */ /* 0x002fc800078e0a05 */
[----:B------:R-:W-:Y:S01]  /*0880*/  IMAD R11, R8, R9, RZ ;  /* 0x00000009080b7224 */ /* 0x000fe200078e02ff */
[----:B------:R-:W-:-:S03]  /*0890*/  IABS R8, R6 ;  /* 0x0000000600087213 */ /* 0x000fc60000000000 */
[----:B------:R-:W-:-:S04]  /*08a0*/  IMAD.HI.U32 R5, R5, R11, R4 ;  /* 0x0000000b05057227 */ /* 0x000fc800078e0004 */
[----:B------:R-:W-:Y:S02]  /*08b0*/  IMAD.MOV R4, RZ, RZ, -R8 ;  /* 0x000000ffff047224 */ /* 0x000fe400078e0a08 */
[----:B------:R-:W-:-:S04]  /*08c0*/  IMAD.HI.U32 R5, R5, R0, RZ ;  /* 0x0000000005057227 */ /* 0x000fc800078e00ff */
[----:B------:R-:W-:Y:S01]  /*08d0*/  IMAD R0, R5, R4, R0 ;  /* 0x0000000405007224 */ /* 0x000fe200078e0200 */
[----:B------:R-:W-:Y:S04]  /*08e0*/  BAR.SYNC.DEFER_BLOCKING 0x0 ;  /* 0x0000000000007b1d */ /* 0x000fe80000010000 */
[----:B------:R-:W-:-:S13]  /*08f0*/  ISETP.GT.U32.AND P1, PT, R9, R0, PT ;  /* 0x000000000900720c */ /* 0x000fda0003f24070 */
[----:B------:R-:W-:Y:S02]  /*0900*/  @!P1 IMAD.IADD R0, R0, 0x1, -R9 ;  /* 0x0000000100009824 */ /* 0x000fe400078e0a09 */
[----:B------:R-:W-:Y:S01]  /*0910*/  @!P1 VIADD R5, R5, 0x1 ;  /* 0x0000000105059836 */ /* 0x000fe20000000000 */
[----:B------:R-:W-:Y:S02]  /*0920*/  ISETP.NE.AND P1, PT, R6, RZ, PT ;  /* 0x000000ff0600720c */ /* 0x000fe40003f25270 */
[----:B------:R-:W-:Y:S02]  /*0930*/  ISETP.GE.U32.AND P0, PT, R0, R9, PT ;  /* 0x000000090000720c */ /* 0x000fe40003f06070 */
[----:B------:R-:W-:-:S04]  /*0940*/  LOP3.LUT R0, R7, R6, RZ, 0x3c, !PT ;  /* 0x0000000607007212 */ /* 0x000fc800078e3cff */
[----:B------:R-:W-:Y:S01]  /*0950*/  ISETP.GE.AND P2, PT, R0, RZ, PT ;  /* 0x000000ff0000720c */ /* 0x000fe20003f46270 */
[----:B------:R-:W-:-:S06]  /*0960*/  VIADD R0, R2, 0x1ff ;  /* 0x000001ff02007836 */ /* 0x000fcc0000000000 */
[----:B------:R-:W-:-:S04]  /*0970*/  @P0 VIADD R5, R5, 0x1 ;  /* 0x0000000105050836 */ /* 0x000fc80000000000 */
[----:B------:R-:W-:Y:S01]  /*0980*/  IMAD.MOV.U32 R4, RZ, RZ, R5 ;  /* 0x000000ffff047224 */ /* 0x000fe200078e0005 */
[----:B------:R-:W-:-:S03]  /*0990*/  SHF.R.S32.HI R5, RZ, 0x1f, R0 ;  /* 0x0000001fff057819 */ /* 0x000fc60000011400 */
[----:B------:R-:W-:Y:S01]  /*09a0*/  @!P2 IMAD.MOV R4, RZ, RZ, -R4 ;  /* 0x000000ffff04a224 */ /* 0x000fe200078e0a04 */
[----:B------:R-:W-:Y:S02]  /*09b0*/  @!P1 LOP3.LUT R4, RZ, R6, RZ, 0x33, !PT ;  /* 0x00000006ff049212 */ /* 0x000fe400078e33ff */
[----:B------:R-:W-:-:S03]  /*09c0*/  LEA.HI R5, R5, R0, RZ, 0x9 ;  /* 0x0000000005057211 */ /* 0x000fc600078f48ff */
[----:B------:R-:W-:Y:S02]  /*09d0*/  IMAD.SHL.U32 R12, R4, 0x8, RZ ;  /* 0x00000008040c7824 */ /* 0x000fe400078e00ff */
[----:B------:R-:W-:-:S03]  /*09e0*/  IMAD.MOV R4, RZ, RZ, -R4 ;  /* 0x000000ffff047224 */ /* 0x000fc600078e0a04 */
[----:B------:R-:W-:Y:S01]  /*09f0*/  LEA.HI.SX32 R5, R5, -R12, 0x17 ;  /* 0x8000000c05057211 */ /* 0x000fe200078fbaff */
[----:B------:R-:W-:Y:S02]  /*0a00*/  IMAD R13, R6, R4, R7 ;  /* 0x00000004060d7224 */ /* 0x000fe400078e0207 */
[----:B------:R-:W-:Y:S01]  /*0a10*/  IMAD.MOV.U32 R4, RZ, RZ, RZ ;  /* 0x000000ffff047224 */ /* 0x000fe200078e00ff */
[----:B------:R-:W-:Y:S02]  /*0a20*/  VIMNMX R14, PT, PT, R5, 0x8, PT ;  /* 0x00000008050e7848 */ /* 0x000fe40003fe0100 */
[----:B------:R-:W-:Y:S02]  /*0a30*/  IABS R6, R13 ;  /* 0x0000000d00067213 */ /* 0x000fe40000000000 */
[----:B------:R-:W-:-:S04]  /*0a40*/  IABS R9, R14 ;  /* 0x0000000e00097213 */ /* 0x000fc80000000000 */
[----:B------:R-:W0:Y:S08]  /*0a50*/  I2F.RP R0, R9 ;  /* 0x0000000900007306 */ /* 0x000e300000209400 */
[----:B0-----:R-:W0:Y:S02]  /*0a60*/  MUFU.RCP R0, R0 ;  /* 0x0000000000007308 */ /* 0x001e240000001000 */
[----:B0-----:R-:W-:-:S06]  /*0a70*/  VIADD R5, R0, 0xffffffe ;  /* 0x0ffffffe00057836 */ /* 0x001fcc0000000000 */
[----:B------:R-:W0:Y:S02]  /*0a80*/  F2I.FTZ.U32.TRUNC.NTZ R5, R5 ;  /* 0x0000000500057305 */ /* 0x000e24000021f000 */
[----:B0-----:R-:W-:-:S04]  /*0a90*/  IMAD.MOV R8, RZ, RZ, -R5 ;  /* 0x000000ffff087224 */ /* 0x001fc800078e0a05 */
[----:B------:R-:W-:Y:S01]  /*0aa0*/  IMAD R7, R8, R9, RZ ;  /* 0x0000000908077224 */ /* 0x000fe200078e02ff */
[----:B------:R-:W-:-:S03]  /*0ab0*/  IABS R8, R14 ;  /* 0x0000000e00087213 */ /* 0x000fc60000000000 */
[----:B------:R-:W-:-:S04]  /*0ac0*/  IMAD.HI.U32 R4, R5, R7, R4 ;  /* 0x0000000705047227 */ /* 0x000fc800078e0004 */
[----:B------:R-:W-:Y:S02]  /*0ad0*/  IMAD.MOV.U32 R7, RZ, RZ, R6 ;  /* 0x000000ffff077224 */ /* 0x000fe400078e0006 */
[----:B------:R-:W-:Y:S01]  /*0ae0*/  IMAD.MOV R6, RZ, RZ, -R8 ;  /* 0x000000ffff067224 */ /* 0x000fe200078e0a08 */
[----:B------:R-:W-:Y:S01]  /*0af0*/  IABS R8, R2 ;  /* 0x0000000200087213 */ /* 0x000fe20000000000 */
[----:B------:R-:W-:-:S04]  /*0b00*/  IMAD.HI.U32 R0, R4, R7, RZ ;  /* 0x0000000704007227 */ /* 0x000fc800078e00ff */
[----:B------:R-:W-:Y:S02]  /*0b10*/  IMAD.MOV.U32 R5, RZ, RZ, R10 ;  /* 0x000000ffff057224 */ /* 0x000fe400078e000a */
[----:B------:R-:W-:Y:S02]  /*0b20*/  IMAD R6, R0, R6, R7 ;  /* 0x0000000600067224 */ /* 0x000fe400078e0207 */
[----:B------:R-:W0:Y:S01]  /*0b30*/  I2F.RP R10, R5 ;  /* 0x00000005000a7306 */ /* 0x000e220000209400 */
[----:B------:R-:W-:Y:S02]  /*0b40*/  IMAD.MOV.U32 R4, RZ, RZ, R8 ;  /* 0x000000ffff047224 */ /* 0x000fe400078e0008 */
[----:B------:R-:W-:-:S05]  /*0b50*/  ISETP.GT.U32.AND P1, PT, R9, R6, PT ;  /* 0x000000060900720c */ /* 0x000fca0003f24070 */
[----:B------:R-:W1:Y:S08]  /*0b60*/  I2F.RP R7, R4 ;  /* 0x0000000400077306 */ /* 0x000e700000209400 */
[----:B0-----:R-:W0:Y:S01]  /*0b70*/  MUFU.RCP R10, R10 ;  /* 0x0000000a000a7308 */ /* 0x001e220000001000 */
[----:B------:R-:W-:Y:S02]  /*0b80*/  @!P1 IMAD.IADD R6, R6, 0x1, -R9 ;  /* 0x0000000106069824 */ /* 0x000fe400078e0a09 */
[----:B------:R-:W-:Y:S01]  /*0b90*/  @!P1 VIADD R0, R0, 0x1 ;  /* 0x0000000100009836 */ /* 0x000fe20000000000 */
[----:B------:R-:W-:-:S02]  /*0ba0*/  ISETP.NE.AND P1, PT, R14, RZ, PT ;  /* 0x000000ff0e00720c */ /* 0x000fc40003f25270 */
[----:B------:R-:W-:Y:S02]  /*0bb0*/  ISETP.GE.U32.AND P0, PT, R6, R9, PT ;  /* 0x000000090600720c */ /* 0x000fe40003f06070 */
[----:B------:R-:W-:Y:S01]  /*0bc0*/  LOP3.LUT R6, R13, R14, RZ, 0x3c, !PT ;  /* 0x0000000e0d067212 */ /* 0x000fe200078e3cff */
[----:B-1----:R-:W1:Y:S03]  /*0bd0*/  MUFU.RCP R7, R7 ;  /* 0x0000000700077308 */ /* 0x002e660000001000 */
[----:B------:R-:W-:Y:S01]  /*0be0*/  ISETP.GE.AND P2, PT, R6, RZ, PT ;  /* 0x000000ff0600720c */ /* 0x000fe20003f46270 */
[----:B0-----:R-:W-:-:S06]  /*0bf0*/  VIADD R8, R10, 0xffffffe ;  /* 0x0ffffffe0a087836 */ /* 0x001fcc0000000000 */
[----:B------:R-:W-:Y:S01]  /*0c00*/  @P0 VIADD R0, R0, 0x1 ;  /* 0x0000000100000836 */ /* 0x000fe20000000000 */
[----:B------:R-:W0:Y:S03]  /*0c10*/  F2I.FTZ.U32.TRUNC.NTZ R9, R8 ;  /* 0x0000000800097305 */ /* 0x000e26000021f000 */
[----:B------:R-:W-:Y:S01]  /*0c20*/  IMAD.MOV.U32 R49, RZ, RZ, R0 ;  /* 0x000000ffff317224 */ /* 0x000fe200078e0000 */
[----:B--2---:R-:W-:Y:S01]  /*0c30*/  SHF.R.U32.HI R0, RZ, 0x6, R74 ;  /* 0x00000006ff007819 */ /* 0x004fe2000001164a */
[----:B-1----:R-:W-:Y:S02]  /*0c40*/  VIADD R6, R7, 0xffffffe ;  /* 0x0ffffffe07067836 */ /* 0x002fe40000000000 */
[----:B------:R-:W-:Y:S01]  /*0c50*/  @!P2 IMAD.MOV R49, RZ, RZ, -R49 ;  /* 0x000000ffff31a224 */ /* 0x000fe200078e0a31 */
[----:B------:R-:W-:Y:S01]  /*0c60*/  @!P1 LOP3.LUT R49, RZ, R14, RZ, 0x33, !PT ;  /* 0x0000000eff319212 */ /* 0x000fe200078e33ff */
[----:B------:R1:W2:Y:S01]  /*0c70*/  F2I.FTZ.U32.TRUNC.NTZ R7, R6 ;  /* 0x0000000600077305 */ /* 0x0002a2000021f000 */
[----:B------:R-:W-:-:S03]  /*0c80*/  SGXT.U32 R0, R0, 0x1 ;  /* 0x000000010000781a */ /* 0x000fc60000000000 */
[----:B------:R-:W-:Y:S02]  /*0c90*/  IMAD.SHL.U32 R93, R49, 0x100, RZ ;  /* 0x00000100315d7824 */ /* 0x000fe400078e00ff */
[----:B0-----:R-:W-:Y:S02]  /*0ca0*/  IMAD.MOV R8, RZ, RZ, -R9 ;  /* 0x000000ffff087224 */ /* 0x001fe400078e0a09 */
[----:B------:R-:W-:Y:S01]  /*0cb0*/  IMAD.MOV R49, RZ, RZ, -R49 ;  /* 0x000000ffff317224 */ /* 0x000fe200078e0a31 */
[----:B------:R-:W-:Y:S01]  /*0cc0*/  LOP3.LUT R47, R93, UR5, R0, 0xfe, !PT ;  /* 0x000000055d2f7c12 */ /* 0x000fe2000f8efe00 */
[----:B------:R-:W-:Y:S02]  /*0cd0*/  IMAD R11, R8, R5, RZ ;  /* 0x00000005080b7224 */ /* 0x000fe400078e02ff */
[----:B------:R-:W-:Y:S01]  /*0ce0*/  IMAD.MOV.U32 R8, RZ, RZ, RZ ;  /* 0x000000ffff087224 */ /* 0x000fe200078e00ff */
[----:B------:R-:W-:Y:S01]  /*0cf0*/  LOP3.LUT R15, R47, 0x7e, RZ, 0xfc, !PT ;  /* 0x0000007e2f0f7812 */ /* 0x000fe200078efcff */
[----:B-1----:R-:W-:Y:S01]  /*0d00*/  IMAD.MOV.U32 R6, RZ, RZ, RZ ;  /* 0x000000ffff067224 */ /* 0x002fe200078e00ff */
[----:B------:R-:W-:Y:S01]  /*0d10*/  IABS R24, R47 ;  /* 0x0000002f00187213 */ /* 0x000fe20000000000 */
[----:B------:R-:W-:Y:S01]  /*0d20*/  IMAD.HI.U32 R46, R9, R11, R8 ;  /* 0x0000000b092e7227 */ /* 0x000fe200078e0008 */
[----:B------:R-:W-:-:S02]  /*0d30*/  IABS R9, R15 ;  /* 0x0000000f00097213 */ /* 0x000fc40000000000 */
[C---:B------:R-:W-:Y:S01]  /*0d40*/  LOP3.LUT R10, R47.reuse, 0x2, RZ, 0xfc, !PT ;  /* 0x000000022f0a7812 */ /* 0x040fe200078efcff */
[----:B--2---:R-:W-:Y:S01]  /*0d50*/  IMAD.MOV R45, RZ, RZ, -R7 ;  /* 0x000000ffff2d7224 */ /* 0x004fe200078e0a07 */
[----:B------:R-:W-:Y:S01]  /*0d60*/  LOP3.LUT R11, R47, 0xa, RZ, 0xfc, !PT ;  /* 0x0000000a2f0b7812 */ /* 0x000fe200078efcff */
[----:B------:R-:W-:Y:S01]  /*0d70*/  IMAD.HI.U32 R8, R46, R9, RZ ;  /* 0x000000092e087227 */ /* 0x000fe200078e00ff */
[----:B------:R-:W-:Y:S02]  /*0d80*/  IABS R25, R10 ;  /* 0x0000000a00197213 */ /* 0x000fe40000000000 */
[----:B------:R-:W-:Y:S01]  /*0d90*/  IABS R29, R11 ;  /* 0x0000000b001d7213 */ /* 0x000fe20000000000 */
[----:B------:R-:W-:Y:S01]  /*0da0*/  IMAD.MOV R8, RZ, RZ, -R8 ;  /* 0x000000ffff087224 */ /* 0x000fe200078e0a08 */
[----:B------:R-:W-:Y:S01]  /*0db0*/  ISETP.GE.AND P3, PT, R10, RZ, PT ;  /* 0x000000ff0a00720c */ /* 0x000fe20003f66270 */
[----:B------:R-:W-:Y:S01]  /*0dc0*/  IMAD R45, R45, R4, RZ ;  /* 0x000000042d2d7224 */ /* 0x000fe200078e02ff */
[----:B------:R-:W-:Y:S01]  /*0dd0*/  LOP3.LUT R10, R47, 0x8, RZ, 0xfc, !PT ;  /* 0x000000082f0a7812 */ /* 0x000fe200078efcff */
[----:B------:R-:W-:Y:S01]  /*0de0*/  IMAD R8, R5, R8, R9 ;  /* 0x0000000805087224 */ /* 0x000fe200078e0209 */
[----:B------:R-:W-:Y:S01]  /*0df0*/  LOP3.LUT R9, R47, 0x6, RZ, 0xfc, !PT ;  /* 0x000000062f097812 */ /* 0x000fe200078efcff */
[----:B------:R-:W-:Y:S01]  /*0e00*/  IMAD.HI.U32 R0, R46, R24, RZ ;  /* 0x000000182e007227 */ /* 0x000fe200078e00ff */
[----:B------:R-:W-:-:S02]  /*0e10*/  IABS R28, R10 ;  /* 0x0000000a001c7213 */ /* 0x000fc40000000000 */
[----:B------:R-:W-:Y:S01]  /*0e20*/  ISETP.GT.U32.AND P1, PT, R5, R8, PT ;  /* 0x000000080500720c */ /* 0x000fe20003f24070 */
[----:B------:R-:W-:Y:S01]  /*0e30*/  IMAD.HI.U32 R45, R7, R45, R6 ;  /* 0x0000002d072d7227 */ /* 0x000fe200078e0006 */
[----:B------:R-:W-:Y:S02]  /*0e40*/  LOP3.LUT R7, R47, 0x4, RZ, 0xfc, !PT ;  /* 0x000000042f077812 */ /* 0x000fe400078efcff */
[----:B------:R-:W-:Y:S01]  /*0e50*/  IABS R27, R9 ;  /* 0x00000009001b7213 */ /* 0x000fe20000000000 */
[----:B------:R-:W-:Y:S01]  /*0e60*/  IMAD.MOV R6, RZ, RZ, -R0 ;  /* 0x000000ffff067224 */ /* 0x000fe200078e0a00 */
[----:B------:R-:W-:Y:S01]  /*0e70*/  IABS R26, R7 ;  /* 0x00000007001a7213 */ /* 0x000fe20000000000 */
[----:B------:R-:W-:Y:S01]  /*0e80*/  IMAD.HI.U32 R0, R46, R25, RZ ;  /* 0x000000192e007227 */ /* 0x000fe200078e00ff */
[----:B------:R-:W-:Y:S02]  /*0e90*/  ISETP.GE.AND P6, PT, R7, RZ, PT ;  /* 0x000000ff0700720c */ /* 0x000fe40003fc6270 */
[----:B------:R-:W-:Y:S01]  /*0ea0*/  LOP3.LUT R16, R47, 0x38, RZ, 0xfc, !PT ;  /* 0x000000382f107812 */ /* 0x000fe200078efcff */
[----:B------:R-:W-:Y:S01]  /*0eb0*/  IMAD R24, R5, R6, R24 ;  /* 0x0000000605187224 */ /* 0x000fe200078e0218 */
[----:B------:R-:W-:Y:S01]  /*0ec0*/  LOP3.LUT R48, R47, 0x3c, RZ, 0xfc, !PT ;  /* 0x0000003c2f307812 */ /* 0x000fe200078efcff */
[----:B------:R-:W-:Y:S01]  /*0ed0*/  IMAD.MOV R6, RZ, RZ, -R0 ;  /* 0x000000ffff067224 */ /* 0x000fe200078e0a00 */
[----:B------:R-:W-:Y:S01]  /*0ee0*/  IABS R20, R16 ;  /* 0x0000001000147213 */ /* 0x000fe20000000000 */
[----:B------:R-:W-:Y:S01]  /*0ef0*/  @!P1 IMAD.IADD R8, R8, 0x1, -R5 ;  /* 0x0000000108089824 */ /* 0x000fe200078e0a05 */
[----:B------:R-:W-:Y:S01]  /*0f00*/  ISETP.GE.AND P1, PT, R15, RZ, PT ;  /* 0x000000ff0f00720c */ /* 0x000fe20003f26270 */
[C---:B------:R-:W-:Y:S01]  /*0f10*/  IMAD R25, R5.reuse, R6, R25 ;  /* 0x0000000605197224 */ /* 0x040fe200078e0219 */
[C---:B------:R-:W-:Y:S01]  /*0f20*/  ISETP.GT.U32.AND P0, PT, R5.reuse, R24, PT ;  /* 0x000000180500720c */ /* 0x040fe20003f04070 */
[----:B------:R-:W-:Y:S01]  /*0f30*/  IMAD.HI.U32 R0, R46, R26, RZ ;  /* 0x0000001a2e007227 */ /* 0x000fe200078e00ff */
[----:B------:R-:W-:-:S02]  /*0f40*/  ISETP.GT.U32.AND P4, PT, R5, R8, PT ;  /* 0x000000080500720c */ /* 0x000fc40003f84070 */
[----:B------:R-:W-:Y:S01]  /*0f50*/  ISETP.GT.U32.AND P2, PT, R5, R25, PT ;  /* 0x000000190500720c */ /* 0x000fe20003f44070 */
[----:B------:R-:W-:Y:S01]  /*0f60*/  IMAD.MOV R0, RZ, RZ, -R0 ;  /* 0x000000ffff007224 */ /* 0x000fe200078e0a00 */
[----:B------:R-:W-:Y:S01]  /*0f70*/  IABS R19, R48 ;  /* 0x0000003000137213 */ /* 0x000fe20000000000 */
[C---:B------:R-:W-:Y:S01]  /*0f80*/  IMAD.HI.U32 R7, R46.reuse, R29, RZ ;  /* 0x0000001d2e077227 */ /* 0x040fe200078e00ff */
[C---:B------:R-:W-:Y:S02]  /*0f90*/  LOP3.LUT R50, R47.reuse, 0x3e, RZ, 0xfc, !PT ;  /* 0x0000003e2f327812 */ /* 0x040fe400078efcff */
[----:B------:R-:W-:Y:S01]  /*0fa0*/  LOP3.LUT R53, R47, 0x4c, RZ, 0xfc, !PT ;  /* 0x0000004c2f357812 */ /* 0x000fe200078efcff */
[----:B------:R-:W-:Y:S01]  /*0fb0*/  IMAD R26, R5, R0, R26 ;  /* 0x00000000051a7224 */ /* 0x000fe200078e021a */
[----:B------:R-:W-:Y:S01]  /*0fc0*/  IABS R17, R50 ;  /* 0x0000003200117213 */ /* 0x000fe20000000000 */
[----:B------:R-:W-:Y:S01]  /*0fd0*/  IMAD.HI.U32 R0, R46, R27, RZ ;  /* 0x0000001b2e007227 */ /* 0x000fe200078e00ff */
[----:B------:R-:W-:-:S02]  /*0fe0*/  LOP3.LUT R52, R47, 0x4a, RZ, 0xfc, !PT ;  /* 0x0000004a2f347812 */ /* 0x000fc400078efcff */
[----:B------:R-:W-:Y:S01]  /*0ff0*/  ISETP.GT.U32.AND P5, PT, R5, R26, PT ;  /* 0x0000001a0500720c */ /* 0x000fe20003fa4070 */
[--C-:B------:R-:W-:Y:S01]  /*1000*/  @!P2 IMAD.IADD R25, R25, 0x1, -R5.reuse ;  /* 0x000000011919a824 */ /* 0x100fe200078e0a05 */
[C---:B------:R-:W-:Y:S01]  /*1010*/  LOP3.LUT R54, R47.reuse, 0x4e, RZ, 0xfc, !PT ;  /* 0x0000004e2f367812 */ /* 0x040fe200078efcff */
[----:B------:R-:W-:Y:S01]  /*1020*/  IMAD.MOV R0, RZ, RZ, -R0 ;  /* 0x000000ffff007224 */ /* 0x000fe200078e0a00 */
[----:B------:R-:W-:Y:S01]  /*1030*/  LOP3.LUT R55, R47, 0x50, RZ, 0xfc, !PT ;  /* 0x000000502f377812 */ /* 0x000fe200078efcff */
[----:B------:R-:W-:Y:S01]  /*1040*/  @!P4 IMAD.IADD R8, R8, 0x1, -R5 ;  /* 0x000000010808c824 */ /* 0x000fe200078e0a05 */
[C---:B------:R-:W-:Y:S01]  /*1050*/  ISETP.GT.U32.AND P2, PT, R5.reuse, R25, PT ;  /* 0x000000190500720c */ /* 0x040fe20003f44070 */
[----:B------:R-:W-:Y:S01]  /*1060*/  IMAD R27, R5, R0, R27 ;  /* 0x00000000051b7224 */ /* 0x000fe200078e021b */
[----:B------:R-:W-:Y:S01]  /*1070*/  ISETP.GE.AND P4, PT, R9, RZ, PT ;  /* 0x000000ff0900720c */ /* 0x000fe20003f86270 */
[----:B------:R-:W-:Y:S01]  /*1080*/  IMAD.MOV R0, RZ, RZ, -R7 ;  /* 0x000000ffff007224 */ /* 0x000fe200078e0a07 */
[C---:B------:R-:W-:Y:S01]  /*1090*/  LOP3.LUT R9, R47.reuse, 0x10, RZ, 0xfc, !PT ;  /* 0x000000102f097812 */ /* 0x040fe200078efcff */
[----:B------:R-:W-:Y:S01]  /*10a0*/  IMAD.MOV.U32 R7, RZ, RZ, R8 ;  /* 0x000000ffff077224 */ /* 0x000fe200078e0008 */
[----:B------:R-:W-:Y:S01]  /*10b0*/  LOP3.LUT R8, R47, 0xe, RZ, 0xfc, !PT ;  /* 0x0000000e2f087812 */ /* 0x000fe200078efcff */
[----:B------:R-:W-:Y:S01]  /*10c0*/  IMAD.HI.U32 R6, R46, R28, RZ ;  /* 0x0000001c2e067227 */ /* 0x000fe200078e00ff */
[----:B------:R-:W-:-:S02]  /*10d0*/  IABS R32, R9 ;  /* 0x0000000900207213 */ /* 0x000fc40000000000 */
[----:B------:R-:W-:Y:S01]  /*10e0*/  IABS R31, R8 ;  /* 0x00000008001f7213 */ /* 0x000fe20000000000 */
[----:B------:R-:W-:Y:S01]  /*10f0*/  @!P1 IMAD.MOV R7, RZ, RZ, -R7 ;  /* 0x000000ffff079224 */ /* 0x000fe200078e0a07 */
[C---:B------:R-:W-:Y:S01]  /*1100*/  ISETP.GT.U32.AND P1, PT, R5.reuse, R27, PT ;  /* 0x0000001b0500720c */ /* 0x040fe20003f24070 */
[----:B------:R-:W-:Y:S01]  /*1110*/  IMAD.MOV R6, RZ, RZ, -R6 ;  /* 0x000000ffff067224 */ /* 0x000fe200078e0a06 */
[----:B------:R-:W-:Y:S01]  /*1120*/  IABS R51, R54 ;  /* 0x0000003600337213 */ /* 0x000fe20000000000 */
[----:B------:R-:W-:Y:S01]  /*1130*/  IMAD R29, R5, R0, R29 ;  /* 0x00000000051d7224 */ /* 0x000fe200078e021d */
[----:B------:R-:W-:Y:S01]  /*1140*/  IABS R92, R55 ;  /* 0x00000037005c7213 */ /* 0x000fe20000000000 */
[----:B------:R-:W-:Y:S01]  /*1150*/  @!P2 IMAD.IADD R25, R25, 0x1, -R5 ;  /* 0x000000011919a824 */ /* 0x000fe200078e0a05 */
[----:B------:R-:W-:Y:S01]  /*1160*/  LOP3.LUT R57, R47, 0x58, RZ, 0xfc, !PT ;  /* 0x000000582f397812 */ /* 0x000fe200078efcff */
[----:B------:R-:W-:Y:S01]  /*1170*/  IMAD R28, R5, R6, R28 ;  /* 0x00000006051c7224 */ /* 0x000fe200078e021c */
[----:B------:R-:W-:Y:S01]  /*1180*/  LOP3.LUT R6, R47, 0xc, RZ, 0xfc, !PT ;  /* 0x0000000c2f067812 */ /* 0x000fe200078efcff */
[----:B------:R-:W-:Y:S01]  /*1190*/  @!P3 IMAD.MOV R25, RZ, RZ, -R25 ;  /* 0x000000ffff19b224 */ /* 0x000fe200078e0a19 */
[C---:B------:R-:W-:Y:S01]  /*11a0*/  ISETP.GT.U32.AND P3, PT, R5.reuse, R29, PT ;  /* 0x0000001d0500720c */ /* 0x040fe20003f64070 */
[--C-:B------:R-:W-:Y:S01]  /*11b0*/  @!P0 IMAD.IADD R24, R24, 0x1, -R5.reuse ;  /* 0x0000000118188824 */ /* 0x100fe200078e0a05 */
[----:B------:R-:W-:Y:S01]  /*11c0*/  IABS R30, R6 ;  /* 0x00000006001e7213 */ /* 0x000fe20000000000 */
[--C-:B------:R-:W-:Y:S01]  /*11d0*/  @!P5 IMAD.IADD R26, R26, 0x1, -R5.reuse ;  /* 0x000000011a1ad824 */ /* 0x100fe200078e0a05 */
[----:B------:R-:W-:Y:S01]  /*11e0*/  ISETP.GT.U32.AND P2, PT, R5, R28, PT ;  /* 0x0000001c0500720c */ /* 0x000fe20003f44070 */
[----:B------:R-:W-:Y:S01]  /*11f0*/  @!P1 IMAD.IADD R27, R27, 0x1, -R5 ;  /* 0x000000011b1b9824 */ /* 0x000fe200078e0a05 */
[C---:B------:R-:W-:Y:S01]  /*1200*/  ISETP.GT.U32.AND P0, PT, R5.reuse, R24, PT ;  /* 0x000000180500720c */ /* 0x040fe20003f04070 */
[----:B------:R-:W-:Y:S01]  /*1210*/  IMAD.HI.U32 R0, R46, R30, RZ ;  /* 0x0000001e2e007227 */ /* 0x000fe200078e00ff */
[----:B------:R-:W-:-:S02]  /*1220*/  ISETP.GT.U32.AND P5, PT, R5, R26, PT ;  /* 0x0000001a0500720c */ /* 0x000fc40003fa4070 */
[----:B------:R-:W-:Y:S01]  /*1230*/  ISETP.GT.U32.AND P1, PT, R5, R27, PT ;  /* 0x0000001b0500720c */ /* 0x000fe20003f24070 */
[----:B------:R-:W-:Y:S01]  /*1240*/  IMAD.MOV R0, RZ, RZ, -R0 ;  /* 0x000000ffff007224 */ /* 0x000fe200078e0a00 */
[----:B------:R-:W-:Y:S01]  /*1250*/  IABS R85, R57 ;  /* 0x0000003900557213 */ /* 0x000fe20000000000 */
[--C-:B------:R-:W-:Y:S01]  /*1260*/  @!P3 IMAD.IADD R29, R29, 0x1, -R5.reuse ;  /* 0x000000011d1db824 */ /* 0x100fe200078e0a05 */
[----:B------:R-:W-:Y:S01]  /*1270*/  LOP3.LUT R62, R47, 0x72, RZ, 0xfc, !PT ;  /* 0x000000722f3e7812 */ /* 0x000fe200078efcff */
[----:B------:R-:W-:Y:S01]  /*1280*/  IMAD R30, R5, R0, R30 ;  /* 0x00000000051e7224 */ /* 0x000fe200078e021e */
[----:B------:R-:W-:Y:S01]  /*1290*/  LOP3.LUT R60, R47, 0x74, RZ, 0xfc, !PT ;  /* 0x000000742f3c7812 */ /* 0x000fe200078efcff */
[----:B------:R-:W-:Y:S01]  /*12a0*/  IMAD.HI.U32 R0, R46, R31, RZ ;  /* 0x0000001f2e007227 */ /* 0x000fe200078e00ff */
[----:B------:R-:W-:Y:S02]  /*12b0*/  ISETP.GT.U32.AND P3, PT, R5, R29, PT ;  /* 0x0000001d0500720c */ /* 0x000fe40003f64070 */
[----:B------:R-:W-:Y:S01]  /*12c0*/  IABS R59, R62 ;  /* 0x0000003e003b7213 */ /* 0x000fe20000000000 */
[--C-:B------:R-:W-:Y:S01]  /*12d0*/  @!P0 IMAD.IADD R24, R24, 0x1, -R5.reuse ;  /* 0x0000000118188824 */ /* 0x100fe200078e0a05 */
[----:B------:R-:W-:Y:S01]  /*12e0*/  ISETP.GE.AND P0, PT, R47, RZ, PT ;  /* 0x000000ff2f00720c */ /* 0x000fe20003f06270 */
[--C-:B------:R-:W-:Y:S01]  /*12f0*/  @!P5 IMAD.IADD R26, R26, 0x1, -R5.reuse ;  /* 0x000000011a1ad824 */ /* 0x100fe200078e0a05 */
[----:B------:R-:W-:Y:S01]  /*1300*/  ISETP.GE.AND P5, PT, R11, RZ, PT ;  /* 0x000000ff0b00720c */ /* 0x000fe20003fa6270 */
[----:B------:R-:W-:Y:S01]  /*1310*/  @!P1 IMAD.IADD R27, R27, 0x1, -R5 ;  /* 0x000000011b1b9824 */ /* 0x000fe200078e0a05 */
[----:B------:R-:W-:Y:S01]  /*1320*/  ISETP.GE.AND P1, PT, R6, RZ, PT ;  /* 0x000000ff0600720c */ /* 0x000fe20003f26270 */
[----:B------:R-:W-:Y:S01]  /*1330*/  IMAD.MOV R6, RZ, RZ, -R0 ;  /* 0x000000ffff067224 */ /* 0x000fe200078e0a00 */
[----:B------:R-:W-:Y:S01]  /*1340*/  LOP3.LUT R11, R47, 0x2a, RZ, 0xfc, !PT ;  /* 0x0000002a2f0b7812 */ /* 0x000fe200078efcff */
[----:B------:R-:W-:-:S04]  /*1350*/  IMAD.HI.U32 R0, R46, R32, RZ ;  /* 0x000000202e007227 */ /* 0x000fc800078e00ff */
[----:B------:R-:W-:Y:S01]  /*1360*/  @!P6 IMAD.MOV R26, RZ, RZ, -R26 ;  /* 0x000000ffff1ae224 */ /* 0x000fe200078e0a1a */
[----:B------:R-:W-:Y:S01]  /*1370*/  ISETP.GT.U32.AND P6, PT, R5, R30, PT ;  /* 0x0000001e0500720c */ /* 0x000fe20003fc4070 */
[----:B------:R-:W-:Y:S02]  /*1380*/  IMAD.MOV R0, RZ, RZ, -R0 ;  /* 0x000000ffff007224 */ /* 0x000fe400078e0a00 */
[--C-:B------:R-:W-:Y:S02]  /*1390*/  @!P2 IMAD.IADD R28, R28, 0x1, -R5.reuse ;  /* 0x000000011c1ca824 */ /* 0x100fe400078e0a05 */
[----:B------:R-:W-:Y:S02]  /*13a0*/  @!P3 IMAD.IADD R29, R29, 0x1, -R5 ;  /* 0x000000011d1db824 */ /* 0x000fe400078e0a05 */
[C---:B------:R-:W-:Y:S01]  /*13b0*/  IMAD R32, R5.reuse, R0, R32 ;  /* 0x0000000005207224 */ /* 0x040fe200078e0220 */
[----:B------:R-:W-:Y:S01]  /*13c0*/  ISETP.GT.U32.AND P2, PT, R5, R28, PT ;  /* 0x0000001c0500720c */ /* 0x000fe20003f44070 */
[----:B------:R-:W-:Y:S01]  /*13d0*/  @!P0 IMAD.MOV R24, RZ, RZ, -R24 ;  /* 0x000000ffff188224 */ /* 0x000fe200078e0a18 */
[----:B------:R-:W-:Y:S01]  /*13e0*/  ISETP.GE.AND P0, PT, R10, RZ, PT ;  /* 0x000000ff0a00720c */ /* 0x000fe20003f06270 */
[----:B------:R-:W-:Y:S01]  /*13f0*/  @!P5 IMAD.MOV R29, RZ, RZ, -R29 ;  /* 0x000000ffff1dd224 */ /* 0x000fe200078e0a1d */
[----:B------:R-:W-:Y:S01]  /*1400*/  LOP3.LUT R10, R47, 0x12, RZ, 0xfc, !PT ;  /* 0x000000122f0a7812 */ /* 0x000fe200078efcff */
[----:B------:R-:W-:Y:S01]  /*1410*/  @!P6 IMAD.IADD R30, R30, 0x1, -R5 ;  /* 0x000000011e1ee824 */ /* 0x000fe200078e0a05 */
[C---:B------:R-:W-:Y:S01]  /*1420*/  ISETP.GT.U32.AND P5, PT, R5.reuse, R32, PT ;  /* 0x000000200500720c */ /* 0x040fe20003fa4070 */
[C---:B------:R-:W-:Y:S01]  /*1430*/  IMAD R31, R5.reuse, R6, R31 ;  /* 0x00000006051f7224 */ /* 0x040fe200078e021f */
[----:B------:R-:W-:Y:S01]  /*1440*/  IABS R33, R10 ;  /* 0x0000000a00217213 */ /* 0x000fe20000000000 */
[----:B------:R-:W-:Y:S01]  /*1450*/  @!P4 IMAD.MOV R27, RZ, RZ, -R27 ;  /* 0x000000ffff1bc224 */ /* 0x000fe200078e0a1b */
[----:B------:R-:W-:Y:S01]  /*1460*/  ISETP.GT.U32.AND P6, PT, R5, R30, PT ;  /* 0x0000001e0500720c */ /* 0x000fe20003fc4070 */
[----:B------:R-:W-:Y:S01]  /*1470*/  IMAD R49, R14, R49, R13 ;  /* 0x000000310e317224 */ /* 0x000fe200078e020d */
[----:B------:R-:W-:Y:S01]  /*1480*/  LOP3.LUT R6, R47, 0x14, RZ, 0xfc, !PT ;  /* 0x000000142f067812 */ /* 0x000fe200078efcff */
[----:B------:R-:W-:Y:S01]  /*1490*/  IMAD.HI.U32 R0, R46, R33, RZ ;  /* 0x000000212e007227 */ /* 0x000fe200078e00ff */
[----:B------:R-:W-:-:S02]  /*14a0*/  ISETP.GT.U32.AND P3, PT, R5, R31, PT ;  /* 0x0000001f0500720c */ /* 0x000fc40003f64070 */
[----:B------:R-:W-:Y:S01]  /*14b0*/  IABS R34, R6 ;  /* 0x0000000600227213 */ /* 0x000fe20000000000 */
[--C-:B------:R-:W-:Y:S01]  /*14c0*/  @!P2 IMAD.IADD R28, R28, 0x1, -R5.reuse ;  /* 0x000000011c1ca824 */ /* 0x100fe200078e0a05 */
[----:B------:R-:W-:Y:S01]  /*14d0*/  ISETP.GE.AND P2, PT, R8, RZ, PT ;  /* 0x000000ff0800720c */ /* 0x000fe20003f46270 */
[----:B------:R-:W-:Y:S01]  /*14e0*/  IMAD.MOV R0, RZ, RZ, -R0 ;  /* 0x000000ffff007224 */ /* 0x000fe200078e0a00 */
[----:B------:R-:W-:Y:S01]  /*14f0*/  LOP3.LUT R8, R47, 0x16, RZ, 0xfc, !PT ;  /* 0x000000162f087812 */ /* 0x000fe200078efcff */
[----:B------:R-:W-:Y:S01]  /*1500*/  @!P5 IMAD.IADD R32, R32, 0x1, -R5 ;  /* 0x000000012020d824 */ /* 0x000fe200078e0a05 */
[----:B------:R-:W-:Y:S01]  /*1510*/  ISETP.GE.AND P4, PT, R9, RZ, PT ;  /* 0x000000ff0900720c */ /* 0x000fe20003f86270 */
[C---:B------:R-:W-:Y:S01]  /*1520*/  IMAD R33, R5.reuse, R0, R33 ;  /* 0x0000000005217224 */ /* 0x040fe200078e0221 */
[----:B------:R-:W-:Y:S01]  /*1530*/  IABS R35, R8 ;  /* 0x0000000800237213 */ /* 0x000fe20000000000 */
[----:B------:R-:W-:Y:S01]  /*1540*/  IMAD.HI.U32 R0, R46, R34, RZ ;  /* 0x000000222e007227 */ /* 0x000fe200078e00ff */
[----:B------:R-:W-:-:S02]  /*1550*/  ISETP.GT.U32.AND P5, PT, R5, R32, PT ;  /* 0x000000200500720c */ /* 0x000fc40003fa4070 */
[C---:B------:R-:W-:Y:S01]  /*1560*/  LOP3.LUT R9, R47.reuse, 0x18, RZ, 0xfc, !PT ;  /* 0x000000182f097812 */ /* 0x040fe200078efcff */
[----:B------:R-:W-:Y:S01]  /*1570*/  @!P6 IMAD.IADD R30, R30, 0x1, -R5 ;  /* 0x000000011e1ee824 */ /* 0x000fe200078e0a05 */
[----:B------:R-:W-:Y:S01]  /*1580*/  ISETP.GE.AND P6, PT, R6, RZ, PT ;  /* 0x000000ff0600720c */ /* 0x000fe20003fc6270 */
[----:B------:R-:W-:Y:S01]  /*1590*/  IMAD.MOV R6, RZ, RZ, -R0 ;  /* 0x000000ffff067224 */ /* 0x000fe200078e0a00 */
[----:B------:R-:W-:Y:S01]  /*15a0*/  IABS R36, R9 ;  /* 0x0000000900247213 */ /* 0x000fe20000000000 */
[----:B------:R-:W-:Y:S01]  /*15b0*/  IMAD.HI.U32 R0, R46, R35, RZ ;  /* 0x000000232e007227 */ /* 0x000fe200078e00ff */
[----:B------:R-:W-:-:S03]  /*15c0*/  LOP3.LUT R14, R47, 0x34, RZ, 0xfc, !PT ;  /* 0x000000342f0e7812 */ /* 0x000fc600078efcff */
[----:B------:R-:W-:Y:S01]  /*15d0*/  @!P1 IMAD.MOV R30, RZ, RZ, -R30 ;  /* 0x000000ffff1e9224 */ /* 0x000fe200078e0a1e */
[----:B------:R-:W-:Y:S01]  /*15e0*/  ISETP.GT.U32.AND P1, PT, R5, R33, PT ;  /* 0x000000210500720c */ /* 0x000fe20003f24070 */
[--C-:B------:R-:W-:Y:S01]  /*15f0*/  @!P3 IMAD.IADD R31, R31, 0x1, -R5.reuse ;  /* 0x000000011f1fb824 */ /* 0x100fe200078e0a05 */
[----:B------:R-:W-:Y:S01]  /*1600*/  IABS R21, R14 ;  /* 0x0000000e00157213 */ /* 0x000fe20000000000 */
[C---:B------:R-:W-:Y:S02]  /*1610*/  IMAD R34, R5.reuse, R6, R34 ;  /* 0x0000000605227224 */ /* 0x040fe400078e0222 */
[----:B------:R-:W-:Y:S01]  /*1620*/  IMAD.MOV R6, RZ, RZ, -R0 ;  /* 0x000000ffff067224 */ /* 0x000fe200078e0a00 */
[C---:B------:R-:W-:Y:S01]  /*1630*/  ISETP.GT.U32.AND P3, PT, R5.reuse, R31, PT ;  /* 0x0000001f0500720c */ /* 0x040fe20003f64070 */
[----:B------:R-:W-:Y:S01]  /*1640*/  @!P5 IMAD.IADD R32, R32, 0x1, -R5 ;  /* 0x000000012020d824 */ /* 0x000fe200078e0a05 */
[C---:B------:R-:W-:Y:S01]  /*1650*/  ISETP.GT.U32.AND P5, PT, R5.reuse, R34, PT ;  /* 0x000000220500720c */ /* 0x040fe20003fa4070 */
[----:B------:R-:W-:-:S02]  /*1660*/  IMAD R35, R5, R6, R35 ;  /* 0x0000000605237224 */ /* 0x000fc400078e0223 */
[----:B------:R-:W-:Y:S02]  /*1670*/  @!P4 IMAD.MOV R32, RZ, RZ, -R32 ;  /* 0x000000ffff20c224 */ /* 0x000fe400078e0a20 */
[----:B------:R-:W-:Y:S01]  /*1680*/  @!P1 IMAD.IADD R33, R33, 0x1, -R5 ;  /* 0x0000000121219824 */ /* 0x000fe200078e0a05 */
[----:B------:R-:W-:Y:S01]  /*1690*/  ISETP.GT.U32.AND P4, PT, R5, R35, PT ;  /* 0x000000230500720c */ /* 0x000fe20003f84070 */
[----:B------:R-:W-:-:S03]  /*16a0*/  IMAD.HI.U32 R0, R46, R36, RZ ;  /* 0x000000242e007227 */ /* 0x000fc600078e00ff */
[----:B------:R-:W-:Y:S01]  /*16b0*/  ISETP.GT.U32.AND P1, PT, R5, R33, PT ;  /* 0x000000210500720c */ /* 0x000fe20003f24070 */
[----:B------:R-:W-:Y:S01]  /*16c0*/  @!P3 IMAD.IADD R31, R31, 0x1, -R5 ;  /* 0x000000011f1fb824 */ /* 0x000fe200078e0a05 */
[----:B------:R-:W-:Y:S01]  /*16d0*/  ISETP.GE.AND P3, PT, R8, RZ, PT ;  /* 0x000000ff0800720c */ /* 0x000fe20003f66270 */
[----:B------:R-:W-:Y:S01]  /*16e0*/  IMAD.MOV R0, RZ, RZ, -R0 ;  /* 0x000000ffff007224 */ /* 0x000fe200078e0a00 */
[----:B------:R-:W-:Y:S01]  /*16f0*/  LOP3.LUT R8, R47, 0x1a, RZ, 0xfc, !PT ;  /* 0x0000001a2f087812 */ /* 0x000fe200078efcff */
[----:B------:R-:W-:Y:S01]  /*1700*/  @!P2 IMAD.MOV R31, RZ, RZ, -R31 ;  /* 0x000000ffff1fa224 */ /* 0x000fe200078e0a1f */
[----:B------:R-:W-:Y:S01]  /*1710*/  ISETP.GE.AND P2, PT, R9, RZ, PT ;  /* 0x000000ff0900720c */ /* 0x000fe20003f46270 */
[----:B------:R-:W-:Y:S01]  /*1720*/  IMAD R36, R5, R0, R36 ;  /* 0x0000000005247224 */ /* 0x000fe200078e0224 */
[----:B------:R-:W-:Y:S01]  /*1730*/  LOP3.LUT R9, R47, 0x1c, RZ, 0xfc, !PT ;  /* 0x0000001c2f097812 */ /* 0x000fe200078efcff */
[--C-:B------:R-:W-:Y:S01]  /*1740*/  @!P4 IMAD.IADD R35, R35, 0x1, -R5.reuse ;  /* 0x000000012323c824 */ /* 0x100fe200078e0a05 */
[----:B------:R-:W-:Y:S01]  /*1750*/  IABS R37, R8 ;  /* 0x0000000800257213 */ /* 0x000fe20000000000 */
[----:B------:R-:W-:Y:S01]  /*1760*/  @!P0 IMAD.MOV R28, RZ, RZ, -R28 ;  /* 0x000000ffff1c8224 */ /* 0x000fe200078e0a1c */
[----:B------:R-:W-:Y:S01]  /*1770*/  IABS R38, R9 ;  /* 0x0000000900267213 */ /* 0x000fe20000000000 */
[----:B------:R-:W-:Y:S01]  /*1780*/  @!P1 IMAD.IADD R33, R33, 0x1, -R5 ;  /* 0x0000000121219824 */ /* 0x000fe200078e0a05 */
[C---:B------:R-:W-:Y:S01]  /*1790*/  ISETP.GT.U32.AND P4, PT, R5.reuse, R35, PT ;  /* 0x000000230500720c */ /* 0x040fe20003f84070 */
[----:B------:R-:W-:Y:S01]  /*17a0*/  IMAD.HI.U32 R0, R46, R37, RZ ;  /* 0x000000252e007227 */ /* 0x000fe200078e00ff */
[----:B------:R-:W-:-:S02]  /*17b0*/  ISETP.GT.U32.AND P1, PT, R5, R36, PT ;  /* 0x000000240500720c */ /* 0x000fc40003f24070 */
[----:B------:R-:W-:Y:S01]  /*17c0*/  ISETP.GE.AND P0, PT, R10, RZ, PT ;  /* 0x000000ff0a00720c */ /* 0x000fe20003f06270 */
[----:B------:R-:W-:Y:S01]  /*17d0*/  IMAD.HI.U32 R6, R46, R38, RZ ;  /* 0x000000262e067227 */ /* 0x000fe200078e00ff */
[----:B------:R-:W-:-:S03]  /*17e0*/  LOP3.LUT R10, R47, 0x1e, RZ, 0xfc, !PT ;  /* 0x0000001e2f0a7812 */ /* 0x000fc600078efcff */
[----:B------:R-:W-:Y:S01]  /*17f0*/  IMAD.MOV R6, RZ, RZ, -R6 ;  /* 0x000000ffff067224 */ /* 0x000fe200078e0a06 */
[----:B------:R-:W-:Y:S01]  /*1800*/  IABS R39, R10 ;  /* 0x0000000a00277213 */ /* 0x000fe20000000000 */
[----:B------:R-:W-:Y:S02]  /*1810*/  IMAD.MOV R0, RZ, RZ, -R0 ;  /* 0x000000ffff007224 */ /* 0x000fe400078e0a00 */
[----:B------:R-:W-:Y:S02]  /*1820*/  IMAD R38, R5, R6, R38 ;  /* 0x0000000605267224 */ /* 0x000fe400078e0226 */
[--C-:B------:R-:W-:Y:S02]  /*1830*/  @!P4 IMAD.IADD R35, R35, 0x1, -R5.reuse ;  /* 0x000000012323c824 */ /* 0x100fe400078e0a05 */
[----:B------:R-:W-:Y:S02]  /*1840*/  @!P1 IMAD.IADD R36, R36, 0x1, -R5 ;  /* 0x0000000124249824 */ /* 0x000fe400078e0a05 */
[----:B------:R-:W-:Y:S01]  /*1850*/  @!P3 IMAD.MOV R35, RZ, RZ, -R35 ;  /* 0x000000ffff23b224 */ /* 0x000fe200078e0a23 */
[C---:B------:R-:W-:Y:S01]  /*1860*/  ISETP.GT.U32.AND P3, PT, R5.reuse, R38, PT ;  /* 0x000000260500720c */ /* 0x040fe20003f64070 */
[C---:B------:R-:W-:Y:S01]  /*1870*/  IMAD R37, R5.reuse, R0, R37 ;  /* 0x0000000005257224 */ /* 0x040fe200078e0225 */
[----:B------:R-:W-:Y:S01]  /*1880*/  ISETP.GT.U32.AND P1, PT, R5, R36, PT ;  /* 0x000000240500720c */ /* 0x000fe20003f24070 */
[----:B------:R-:W-:-:S03]  /*1890*/  IMAD.HI.U32 R0, R46, R39, RZ ;  /* 0x000000272e007227 */ /* 0x000fc600078e00ff */
[C---:B------:R-:W-:Y:S01]  /*18a0*/  ISETP.GT.U32.AND P4, PT, R5.reuse, R37, PT ;  /* 0x000000250500720c */ /* 0x040fe20003f84070 */
[----:B------:R-:W-:Y:S02]  /*18b0*/  IMAD.MOV R0, RZ, RZ, -R0 ;  /* 0x000000ffff007224 */ /* 0x000fe400078e0a00 */
[----:B------:R-:W-:Y:S02]  /*18c0*/  @!P5 IMAD.IADD R34, R34, 0x1, -R5 ;  /* 0x000000012222d824 */ /* 0x000fe400078e0a05 */
[----:B------:R-:W-:Y:S01]  /*18d0*/  IMAD R39, R5, R0, R39 ;  /* 0x0000000005277224 */ /* 0x000fe200078e0227 */
[----:B------:R-:W-:Y:S01]  /*18e0*/  LOP3.LUT R0, R47, 0x20, RZ, 0xfc, !PT ;  /* 0x000000202f007812 */ /* 0x000fe200078efcff */
[--C-:B------:R-:W-:Y:S01]  /*18f0*/  @!P3 IMAD.IADD R38, R38, 0x1, -R5.reuse ;  /* 0x000000012626b824 */ /* 0x100fe200078e0a05 */
[C---:B------:R-:W-:Y:S01]  /*1900*/  ISETP.GT.U32.AND P5, PT, R5.reuse, R34, PT ;  /* 0x000000220500720c */ /* 0x040fe20003fa4070 */
[----:B------:R-:W-:Y:S01]  /*1910*/  @!P1 IMAD.IADD R36, R36, 0x1, -R5 ;  /* 0x0000000124249824 */ /* 0x000fe200078e0a05 */
[----:B------:R-:W-:Y:S01]  /*1920*/  IABS R40, R0 ;  /* 0x0000000000287213 */ /* 0x000fe20000000000 */
[----:B------:R-:W-:Y:S01]  /*1930*/  @!P0 IMAD.MOV R33, RZ, RZ, -R33 ;  /* 0x000000ffff218224 */ /* 0x000fe200078e0a21 */
[----:B------:R-:W-:Y:S01]  /*1940*/  ISETP.GE.AND P1, PT, R0, RZ, PT ;  /* 0x000000ff0000720c */ /* 0x000fe20003f26270 */
[----:B------:R-:W-:Y:S01]  /*1950*/  @!P2 IMAD.MOV R36, RZ, RZ, -R36 ;  /* 0x000000ffff24a224 */ /* 0x000fe200078e0a24 */
[C---:B------:R-:W-:Y:S01]  /*1960*/  ISETP.GT.U32.AND P3, PT, R5.reuse, R38, PT ;  /* 0x000000260500720c */ /* 0x040fe20003f64070 */
[----:B------:R-:W-:Y:S01]  /*1970*/  IMAD.HI.U32 R0, R46, R40, RZ ;  /* 0x000000282e007227 */ /* 0x000fe200078e00ff */
[----:B------:R-:W-:-:S02]  /*1980*/  ISETP.GT.U32.AND P2, PT, R5, R39, PT ;  /* 0x000000270500720c */ /* 0x000fc40003f44070 */
[----:B------:R-:W-:Y:S01]  /*1990*/  ISETP.GE.AND P0, PT, R8, RZ, PT ;  /* 0x000000ff0800720c */ /* 0x000fe20003f06270 */
[----:B------:R-:W-:Y:S01]  /*19a0*/  IMAD.MOV R0, RZ, RZ, -R0 ;  /* 0x000000ffff007224 */ /* 0x000fe200078e0a00 */
[----:B------:R-:W-:Y:S01]  /*19b0*/  LOP3.LUT R8, R47, 0x22, RZ, 0xfc, !PT ;  /* 0x000000222f087812 */ /* 0x000fe200078efcff */
[--C-:B------:R-:W-:Y:S01]  /*19c0*/  @!P5 IMAD.IADD R34, R34, 0x1, -R5.reuse ;  /* 0x000000012222d824 */ /* 0x100fe200078e0a05 */
[----:B------:R-:W-:Y:S01]  /*19d0*/  ISETP.GE.AND P5, PT, R9, RZ, PT ;  /* 0x000000ff0900720c */ /* 0x000fe20003fa6270 */
[----:B------:R-:W-:Y:S01]  /*19e0*/  IMAD R40, R5, R0, R40 ;  /* 0x0000000005287224 */ /* 0x000fe200078e0228 */
[----:B------:R-:W-:Y:S01]  /*19f0*/  LOP3.LUT R9, R47, 0x24, RZ, 0xfc, !PT ;  /* 0x000000242f097812 */ /* 0x000fe200078efcff */
[----:B------:R-:W-:Y:S01]  /*1a00*/  @!P6 IMAD.MOV R34, RZ, RZ, -R34 ;  /* 0x000000ffff22e224 */ /* 0x000fe200078e0a22 */
[----:B------:R-:W-:Y:S01]  /*1a10*/  IABS R41, R8 ;  /* 0x0000000800297213 */ /* 0x000fe20000000000 */
[--C-:B------:R-:W-:Y:S01]  /*1a20*/  @!P3 IMAD.IADD R38, R38, 0x1, -R5.reuse ;  /* 0x000000012626b824 */ /* 0x100fe200078e0a05 */
[----:B------:R-:W-:Y:S01]  /*1a30*/  ISETP.GT.U32.AND P3, PT, R5, R40, PT ;  /* 0x000000280500720c */ /* 0x000fe20003f64070 */
[----:B------:R-:W-:Y:S01]  /*1a40*/  @!P2 IMAD.IADD R39, R39, 0x1, -R5 ;  /* 0x000000012727a824 */ /* 0x000fe200078e0a05 */
[----:B------:R-:W-:Y:S01]  /*1a50*/  ISETP.GE.AND P6, PT, R10, RZ, PT ;  /* 0x000000ff0a00720c */ /* 0x000fe20003fc6270 */
[----:B------:R-:W-:Y:S01]  /*1a60*/  IMAD.HI.U32 R6, R46, R41, RZ ;  /* 0x000000292e067227 */ /* 0x000fe200078e00ff */
[----:B------:R-:W-:-:S02]  /*1a70*/  IABS R42, R9 ;  /* 0x00000009002a7213 */ /* 0x000fc40000000000 */
[----:B------:R-:W-:Y:S01]  /*1a80*/  LOP3.LUT R10, R47, 0x26, RZ, 0xfc, !PT ;  /* 0x000000262f0a7812 */ /* 0x000fe200078efcff */
[----:B------:R-:W-:Y:S01]  /*1a90*/  IMAD.MOV R6, RZ, RZ, -R6 ;  /* 0x000000ffff067224 */ /* 0x000fe200078e0a06 */
[----:B------:R-:W-:Y:S01]  /*1aa0*/  ISETP.GT.U32.AND P2, PT, R5, R39, PT ;  /* 0x000000270500720c */ /* 0x000fe20003f44070 */
[----:B------:R-:W-:Y:S01]  /*1ab0*/  IMAD.HI.U32 R0, R46, R42, RZ ;  /* 0x0000002a2e007227 */ /* 0x000fe200078e00ff */
[----:B------:R-:W-:-:S03]  /*1ac0*/  IABS R43, R10 ;  /* 0x0000000a002b7213 */ /* 0x000fc60000000000 */
[--C-:B------:R-:W-:Y:S02]  /*1ad0*/  @!P3 IMAD.IADD R40, R40, 0x1, -R5.reuse ;  /* 0x000000012828b824 */ /* 0x100fe400078e0a05 */
[----:B------:R-:W-:Y:S02]  /*1ae0*/  @!P4 IMAD.IADD R37, R37, 0x1, -R5 ;  /* 0x000000012525c824 */ /* 0x000fe400078e0a05 */
[C---:B------:R-:W-:Y:S01]  /*1af0*/  IMAD R41, R5.reuse, R6, R41 ;  /* 0x0000000605297224 */ /* 0x040fe200078e0229 */
[C---:B------:R-:W-:Y:S01]  /*1b00*/  ISETP.GT.U32.AND P3, PT, R5.reuse, R40, PT ;  /* 0x000000280500720c */ /* 0x040fe20003f64070 */
[----:B------:R-:W-:Y:S01]  /*1b10*/  IMAD.MOV R0, RZ, RZ, -R0 ;  /* 0x000000ffff007224 */ /* 0x000fe200078e0a00 */
[----:B------:R-:W-:Y:S01]  /*1b20*/  ISETP.GT.U32.AND P4, PT, R5, R37, PT ;  /* 0x000000250500720c */ /* 0x000fe20003f84070 */
[----:B------:R-:W-:-:S04]  /*1b30*/  IMAD.HI.U32 R6, R46, R43, RZ ;  /* 0x0000002b2e067227 */ /* 0x000fc800078e00ff */
[----:B------:R-:W-:Y:S02]  /*1b40*/  IMAD R42, R5, R0, R42 ;  /* 0x00000000052a7224 */ /* 0x000fe400078e022a */
[----:B------:R-:W-:Y:S02]  /*1b50*/  IMAD.MOV R6, RZ, RZ, -R6 ;  /* 0x000000ffff067224 */ /* 0x000fe400078e0a06 */
[----:B------:R-:W-:Y:S01]  /*1b60*/  @!P2 IMAD.IADD R39, R39, 0x1, -R5 ;  /* 0x000000012727a824 */ /* 0x000fe200078e0a05 */
[C---:B------:R-:W-:Y:S01]  /*1b70*/  ISETP.GT.U32.AND P2, PT, R5.reuse, R42, PT ;  /* 0x0000002a0500720c */ /* 0x040fe20003f44070 */
[C---:B------:R-:W-:Y:S02]  /*1b80*/  IMAD R43, R5.reuse, R6, R43 ;  /* 0x00000006052b7224 */ /* 0x040fe400078e022b */
[--C-:B------:R-:W-:Y:S02]  /*1b90*/  @!P3 IMAD.IADD R40, R40, 0x1, -R5.reuse ;  /* 0x000000012828b824 */ /* 0x100fe400078e0a05 */
[----:B------:R-:W-:Y:S01]  /*1ba0*/  @!P5 IMAD.MOV R38, RZ, RZ, -R38 ;  /* 0x000000ffff26d224 */ /* 0x000fe200078e0a26 */
[----:B------:R-:W-:Y:S01]  /*1bb0*/  ISETP.GT.U32.AND P3, PT, R5, R43, PT ;  /* 0x0000002b0500720c */ /* 0x000fe20003f64070 */
[----:B------:R-:W-:Y:S01]  /*1bc0*/  @!P4 IMAD.IADD R37, R37, 0x1, -R5 ;  /* 0x000000012525c824 */ /* 0x000fe200078e0a05 */
[----:B------:R-:W-:Y:S01]  /*1bd0*/  ISETP.GE.AND P5, PT, R9, RZ, PT ;  /* 0x000000ff0900720c */ /* 0x000fe20003fa6270 */
[----:B------:R-:W-:Y:S01]  /*1be0*/  @!P6 IMAD.MOV R39, RZ, RZ, -R39 ;  /* 0x000000ffff27e224 */ /* 0x000fe200078e0a27 */
[----:B------:R-:W-:Y:S01]  /*1bf0*/  LOP3.LUT R9, R47, 0x28, RZ, 0xfc, !PT ;  /* 0x000000282f097812 */ /* 0x000fe200078efcff */
[----:B------:R-:W-:Y:S01]  /*1c00*/  @!P0 IMAD.MOV R37, RZ, RZ, -R37 ;  /* 0x000000ffff258224 */ /* 0x000fe200078e0a25 */
[C---:B------:R-:W-:Y:S01]  /*1c10*/  ISETP.GT.U32.AND P0, PT, R5.reuse, R41, PT ;  /* 0x000000290500720c */ /* 0x040fe20003f04070 */
[----:B------:R-:W-:Y:S01]  /*1c20*/  @!P2 IMAD.IADD R42, R42, 0x1, -R5 ;  /* 0x000000012a2aa824 */ /* 0x000fe200078e0a05 */
[----:B------:R-:W-:Y:S01]  /*1c30*/  IABS R44, R9 ;  /* 0x00000009002c7213 */ /* 0x000fe20000000000 */
[----:B------:R-:W-:Y:S01]  /*1c40*/  @!P1 IMAD.MOV R40, RZ, RZ, -R40 ;  /* 0x000000ffff289224 */ /* 0x000fe200078e0a28 */
[----:B------:R-:W-:Y:S01]  /*1c50*/  ISETP.GE.AND P4, PT, R8, RZ, PT ;  /* 0x000000ff0800720c */ /* 0x000fe20003f86270 */
[----:B------:R-:W-:Y:S01]  /*1c60*/  IMAD.IADD R49, R12, 0x1, R49 ;  /* 0x000000010c317824 */ /* 0x000fe200078e0231 */
[----:B------:R-:W-:Y:S01]  /*1c70*/  ISETP.GT.U32.AND P2, PT, R5, R42, PT ;  /* 0x0000002a0500720c */ /* 0x000fe20003f44070 */
[----:B------:R-:W-:Y:S01]  /*1c80*/  @!P3 IMAD.IADD R43, R43, 0x1, -R5 ;  /* 0x000000012b2bb824 */ /* 0x000fe200078e0a05 */
[----:B------:R-:W-:Y:S01]  /*1c90*/  IABS R8, R11 ;  /* 0x0000000b00087213 */ /* 0x000fe20000000000 */
[----:B------:R-:W-:Y:S01]  /*1ca0*/  IMAD.HI.U32 R0, R46, R44, RZ ;  /* 0x0000002c2e007227 */ /* 0x000fe200078e00ff */
[----:B------:R-:W-:-:S02]  /*1cb0*/  ISETP.GE.AND P6, PT, R10, RZ, PT ;  /* 0x000000ff0a00720c */ /* 0x000fc40003fc6270 */
[----:B------:R-:W-:Y:S01]  /*1cc0*/  ISETP.GT.U32.AND P3, PT, R5, R43, PT ;  /* 0x0000002b0500720c */ /* 0x000fe20003f64070 */
[----:B------:R-:W-:Y:S01]  /*1cd0*/  IMAD.MOV R0, RZ, RZ, -R0 ;  /* 0x000000ffff007224 */ /* 0x000fe200078e0a00 */
[----:B------:R-:W-:Y:S01]  /*1ce0*/  ISETP.GE.AND P1, PT, R9, RZ, PT ;  /* 0x000000ff0900720c */ /* 0x000fe20003f26270 */
[--C-:B------:R-:W-:Y:S01]  /*1cf0*/  @!P0 IMAD.IADD R41, R41, 0x1, -R5.reuse ;  /* 0x0000000129298824 */ /* 0x100fe200078e0a05 */
[----:B------:R-:W-:Y:S01]  /*1d00*/  LOP3.LUT R9, R47, 0x30, RZ, 0xfc, !PT ;  /* 0x000000302f097812 */ /* 0x000fe200078efcff */
[----:B------:R-:W-:Y:S01]  /*1d10*/  IMAD R44, R5, R0, R44 ;  /* 0x00000000052c7224 */ /* 0x000fe200078e022c */
[----:B------:R-:W-:Y:S01]  /*1d20*/  LOP3.LUT R0, R47, 0x2c, RZ, 0xfc, !PT ;  /* 0x0000002c2f007812 */ /* 0x000fe200078efcff */
[----:B------:R-:W-:Y:S01]  /*1d30*/  IMAD.HI.U32 R6, R46, R8, RZ ;  /* 0x000000082e067227 */ /* 0x000fe200078e00ff */
[C---:B------:R-:W-:Y:S02]  /*1d40*/  ISETP.GT.U32.AND P0, PT, R5.reuse, R41, PT ;  /* 0x000000290500720c */ /* 0x040fe40003f04070 */
[----:B------:R-:W-:Y:S01]  /*1d50*/  IABS R23, R0 ;  /* 0x0000000000177213 */ /* 0x000fe20000000000 */
[--C-:B------:R-:W-:Y:S01]  /*1d60*/  @!P2 IMAD.IADD R42, R42, 0x1, -R5.reuse ;  /* 0x000000012a2aa824 */ /* 0x100fe200078e0a05 */
[----:B------:R-:W-:Y:S01]  /*1d70*/  ISETP.GT.U32.AND P2, PT, R5, R44, PT ;  /* 0x0000002c0500720c */ /* 0x000fe20003f44070 */
[----:B------:R-:W-:Y:S01]  /*1d80*/  IMAD.MOV R6, RZ, RZ, -R6 ;  /* 0x000000ffff067224 */ /* 0x000fe200078e0a06 */
[----:B------:R-:W-:Y:S01]  /*1d90*/  IABS R22, R9 ;  /* 0x0000000900167213 */ /* 0x000fe20000000000 */
[----:B------:R-:W-:Y:S01]  /*1da0*/  @!P3 IMAD.IADD R43, R43, 0x1, -R5 ;  /* 0x000000012b2bb824 */ /* 0x000fe200078e0a05 */
[----:B------:R-:W-:Y:S01]  /*1db0*/  ISETP.GE.AND P3, PT, R9, RZ, PT ;  /* 0x000000ff0900720c */ /* 0x000fe20003f66270 */
[----:B------:R-:W-:Y:S01]  /*1dc0*/  IMAD R6, R5, R6, R8 ;  /* 0x0000000605067224 */ /* 0x000fe200078e0208 */
[C---:B------:R-:W-:Y:S01]  /*1dd0*/  LOP3.LUT R8, R47.reuse, 0x2e, RZ, 0xfc, !PT ;  /* 0x0000002e2f087812 */ /* 0x040fe200078efcff */
[----:B------:R-:W-:Y:S01]  /*1de0*/  @!P6 IMAD.MOV R43, RZ, RZ, -R43 ;  /* 0x000000ffff2be224 */ /* 0x000fe200078e0a2b */
[----:B------:R-:W-:Y:S01]  /*1df0*/  LOP3.LUT R12, R47, 0x32, RZ, 0xfc, !PT ;  /* 0x000000322f0c7812 */ /* 0x000fe200078efcff */
[--C-:B------:R-:W-:Y:S01]  /*1e00*/  @!P0 IMAD.IADD R41, R41, 0x1, -R5.reuse ;  /* 0x0000000129298824 */ /* 0x100fe200078e0a05 */
[C---:B------:R-:W-:Y:S01]  /*1e10*/  ISETP.GT.U32.AND P6, PT, R5.reuse, R6, PT ;  /* 0x000000060500720c */ /* 0x040fe20003fc4070 */
[----:B------:R-:W-:Y:S01]  /*1e20*/  @!P5 IMAD.MOV R42, RZ, RZ, -R42 ;  /* 0x000000ffff2ad224 */ /* 0x000fe200078e0a2a */
[----:B------:R-:W-:Y:S01]  /*1e30*/  ISETP.GE.AND P5, PT, R8, RZ, PT ;  /* 0x000000ff0800720c */ /* 0x000fe20003fa6270 */
[----:B------:R-:W-:Y:S01]  /*1e40*/  @!P2 IMAD.IADD R44, R44, 0x1, -R5 ;  /* 0x000000012c2ca824 */ /* 0x000fe200078e0a05 */
[----:B------:R-:W-:Y:S01]  /*1e50*/  IABS R8, R8 ;  /* 0x0000000800087213 */ /* 0x000fe20000000000 */
[----:B------:R-:W-:Y:S01]  /*1e60*/  @!P4 IMAD.MOV R41, RZ, RZ, -R41 ;  /* 0x000000ffff29c224 */ /* 0x000fe200078e0a29 */
[----:B------:R-:W-:Y:S01]  /*1e70*/  ISETP.GE.AND P4, PT, R0, RZ, PT ;  /* 0x000000ff0000720c */ /* 0x000fe20003f86270 */
[----:B------:R-:W-:Y:S01]  /*1e80*/  IMAD.HI.U32 R0, R46, R23, RZ ;  /* 0x000000172e007227 */ /* 0x000fe200078e00ff */
[----:B------:R-:W-:-:S02]  /*1e90*/  ISETP.GT.U32.AND P2, PT, R5, R44, PT ;  /* 0x0000002c0500720c */ /* 0x000fc40003f44070 */
[----:B------:R-:W-:Y:S01]  /*1ea0*/  ISETP.GE.AND P0, PT, R11, RZ, PT ;  /* 0x000000ff0b00720c */ /* 0x000fe20003f06270 */
[----:B------:R-:W-:Y:S01]  /*1eb0*/  IMAD.MOV R10, RZ, RZ, -R0 ;  /* 0x000000ffff0a7224 */ /* 0x000fe200078e0a00 */
[----:B------:R-:W-:Y:S01]  /*1ec0*/  IABS R11, R12 ;  /* 0x0000000c000b7213 */ /* 0x000fe20000000000 */
[----:B------:R-:W-:Y:S02]  /*1ed0*/  @!P6 IMAD.IADD R6, R6, 0x1, -R5 ;  /* 0x000000010606e824 */ /* 0x000fe400078e0a05 */
[----:B------:R-:W-:Y:S02]  /*1ee0*/  IMAD.MOV.U32 R9, RZ, RZ, R8 ;  /* 0x000000ffff097224 */ /* 0x000fe400078e0008 */
[C---:B------:R-:W-:Y:S01]  /*1ef0*/  IMAD R23, R5.reuse, R10, R23 ;  /* 0x0000000a05177224 */ /* 0x040fe200078e0217 */
[----:B------:R-:W-:Y:S01]  /*1f00*/  ISETP.GT.U32.AND P6, PT, R5, R6, PT ;  /* 0x000000060500720c */ /* 0x000fe20003fc4070 */
[----:B------:R-:W-:Y:S01]  /*1f10*/  IMAD.HI.U32 R8, R46, R9, RZ ;  /* 0x000000092e087227 */ /* 0x000fe200078e00ff */
[----:B------:R-:W-:-:S03]  /*1f20*/  LOP3.LUT R10, R47, 0x36, RZ, 0xfc, !PT ;  /* 0x000000362f0a7812 */ /* 0x000fc600078efcff */
[----:B------:R-:W-:Y:S01]  /*1f30*/  @!P2 IMAD.IADD R44, R44, 0x1, -R5 ;  /* 0x000000012c2ca824 */ /* 0x000fe200078e0a05 */
[----:B------:R-:W-:Y:S01]  /*1f40*/  ISETP.GT.U32.AND P2, PT, R5, R23, PT ;  /* 0x000000170500720c */ /* 0x000fe20003f44070 */
[----:B------:R-:W-:Y:S01]  /*1f50*/  IMAD.MOV R8, RZ, RZ, -R8 ;  /* 0x000000ffff087224 */ /* 0x000fe200078e0a08 */
[----:B------:R-:W-:Y:S01]  /*1f60*/  IABS R13, R10 ;  /* 0x0000000a000d7213 */ /* 0x000fe20000000000 */
[----:B------:R-:W-:-:S04]  /*1f70*/  IMAD.HI.U32 R0, R46, R22, RZ ;  /* 0x000000162e007227 */ /* 0x000fc800078e00ff */
[C---:B------:R-:W-:Y:S02]  /*1f80*/  IMAD R9, R5.reuse, R8, R9 ;  /* 0x0000000805097224 */ /* 0x040fe400078e0209 */
[----:B------:R-:W-:Y:S02]  /*1f90*/  @!P6 IMAD.IADD R6, R6, 0x1, -R5 ;  /* 0x000000010606e824 */ /* 0x000fe400078e0a05 */
[----:B------:R-:W-:Y:S01]  /*1fa0*/  IMAD.HI.U32 R8, R46, R21, RZ ;  /* 0x000000152e087227 */ /* 0x000fe200078e00ff */
[----:B------:R-:W-:-:S03]  /*1fb0*/  ISETP.GT.U32.AND P6, PT, R5, R9, PT ;  /* 0x000000090500720c */ /* 0x000fc60003fc4070 */
[----:B------:R-:W-:Y:S02]  /*1fc0*/  @!P2 IMAD.IADD R23, R23, 0x1, -R5 ;  /* 0x000000011717a824 */ /* 0x000fe400078e0a05 */
[----:B------:R-:W-:Y:S02]  /*1fd0*/  IMAD.MOV R0, RZ, RZ, -R0 ;  /* 0x000000ffff007224 */ /* 0x000fe400078e0a00 */
[----:B------:R-:W-:Y:S01]  /*1fe0*/  IMAD.MOV R8, RZ, RZ, -R8 ;  /* 0x000000ffff087224 */ /* 0x000fe200078e0a08 */
[C---:B------:R-:W-:Y:S01]  /*1ff0*/  ISETP.GT.U32.AND P2, PT, R5.reuse, R23, PT ;  /* 0x000000170500720c */ /* 0x040fe20003f44070 */
[C---:B------:R-:W-:Y:S02]  /*2000*/  IMAD R22, R5.reuse, R0, R22 ;  /* 0x0000000005167224 */ /* 0x040fe400078e0216 */
[----:B------:R-:W-:Y:S02]  /*2010*/  IMAD R21, R5, R8, R21 ;  /* 0x0000000805157224 */ /* 0x000fe400078e0215 */
[----:B------:R-:W-:-:S04]  /*2020*/  IMAD.HI.U32 R0, R46, R11, RZ ;  /* 0x0000000b2e007227 */ /* 0x000fc800078e00ff */
[----:B------:R-:W-:Y:S01]  /*2030*/  @!P1 IMAD.MOV R44, RZ, RZ, -R44 ;  /* 0x000000ffff2c9224 */ /* 0x000fe200078e0a2c */
[----:B------:R-:W-:Y:S01]  /*2040*/  ISETP.GT.U32.AND P1, PT, R5, R22, PT ;  /* 0x000000160500720c */ /* 0x000fe20003f24070 */
[--C-:B------:R-:W-:Y:S01]  /*2050*/  @!P6 IMAD.IADD R9, R9, 0x1, -R5.reuse ;  /* 0x000000010909e824 */ /* 0x100fe200078e0a05 */
[----:B------:R-:W-:Y:S01]  /*2060*/  ISETP.GT.U32.AND P6, PT, R5, R21, PT ;  /* 0x000000150500720c */ /* 0x000fe20003fc4070 */
[----:B------:R-:W-:Y:S02]  /*2070*/  IMAD.MOV R0, RZ, RZ, -R0 ;  /* 0x000000ffff007224 */ /* 0x000fe400078e0a00 */
[----:B------:R-:W-:Y:S01]  /*2080*/  @!P2 IMAD.IADD R23, R23, 0x1, -R5 ;  /* 0x000000011717a824 */ /* 0x000fe200078e0a05 */
[----:B------:R-:W-:Y:S01]  /*2090*/  ISETP.GE.AND P2, PT, R12, RZ, PT ;  /* 0x000000ff0c00720c */ /* 0x000fe20003f46270 */
[----:B------:R-:W-:Y:S01]  /*20a0*/  IMAD R11, R5, R0, R11 ;  /* 0x00000000050b7224 */ /* 0x000fe200078e020b */
[----:B------:R-:W-:Y:S01]  /*20b0*/  LOP3.LUT R12, R47, 0x3a, RZ, 0xfc, !PT ;  /* 0x0000003a2f0c7812 */ /* 0x000fe200078efcff */
[----:B------:R-:W-:-:S03]  /*20c0*/  IMAD.HI.U32 R0, R46, R13, RZ ;  /* 0x0000000d2e007227 */ /* 0x000fc600078e00ff */
[----:B------:R-:W-:Y:S01]  /*20d0*/  IABS R15, R12 ;  /* 0x0000000c000f7213 */ /* 0x000fe20000000000 */
[----:B------:R-:W-:Y:S01]  /*20e0*/  @!P0 IMAD.MOV R6, RZ, RZ, -R6 ;  /* 0x000000ffff068224 */ /* 0x000fe200078e0a06 */
[C---:B------:R-:W-:Y:S01]  /*20f0*/  ISETP.GT.U32.AND P0, PT, R5.reuse, R11, PT ;  /* 0x0000000b0500720c */ /* 0x040fe20003f04070 */
[--C-:B------:R-:W-:Y:S01]  /*2100*/  @!P1 IMAD.IADD R22, R22, 0x1, -R5.reuse ;  /* 0x0000000116169824 */ /* 0x100fe200078e0a05 */
[----:B------:R-:W-:Y:S01]  /*2110*/  ISETP.GT.U32.AND P1, PT, R5, R9, PT ;  /* 0x000000090500720c */ /* 0x000fe20003f24070 */
[----:B------:R-:W-:Y:S02]  /*2120*/  @!P6 IMAD.IADD R21, R21, 0x1, -R5 ;  /* 0x000000011515e824 */ /* 0x000fe400078e0a05 */
[----:B------:R-:W-:-:S03]  /*2130*/  IMAD.HI.U32 R8, R46, R20, RZ ;  /* 0x000000142e087227 */ /* 0x000fc600078e00ff */
[C---:B------:R-:W-:Y:S01]  /*2140*/  ISETP.GT.U32.AND P6, PT, R5.reuse, R21, PT ;  /* 0x000000150500720c */ /* 0x040fe20003fc4070 */
[----:B------:R-:W-:Y:S02]  /*2150*/  IMAD.MOV R0, RZ, RZ, -R0 ;  /* 0x000000ffff007224 */ /* 0x000fe400078e0a00 */
[----:B------:R-:W-:Y:S02]  /*2160*/  IMAD.MOV R8, RZ, RZ, -R8 ;  /* 0x000000ffff087224 */ /* 0x000fe400078e0a08 */
[----:B------:R-:W-:Y:S02]  /*2170*/  IMAD R13, R5, R0, R13 ;  /* 0x00000000050d7224 */ /* 0x000fe400078e020d */
[----:B------:R-:W-:-:S04]  /*2180*/  IMAD.HI.U32 R0, R46, R15, RZ ;  /* 0x0000000f2e007227 */ /* 0x000fc800078e00ff */
[----:B------:R-:W-:Y:S02]  /*2190*/  IMAD R20, R5, R8, R20 ;  /* 0x0000000805147224 */ /* 0x000fe400078e0214 */
[----:B------:R-:W-:Y:S02]  /*21a0*/  IMAD.MOV R8, RZ, RZ, -R0 ;  /* 0x000000ffff087224 */ /* 0x000fe400078e0a00 */
[--C-:B------:R-:W-:Y:S01]  /*21b0*/  @!P0 IMAD.IADD R11, R11, 0x1, -R5.reuse ;  /* 0x000000010b0b8824 */ /* 0x100fe200078e0a05 */
[----:B------:R-:W-:Y:S01]  /*21c0*/  ISETP.GT.U32.AND P0, PT, R5, R22, PT ;  /* 0x000000160500720c */ /* 0x000fe20003f04070 */
[----:B------:R-:W-:Y:S01]  /*21d0*/  @!P1 IMAD.IADD R9, R9, 0x1, -R5 ;  /* 0x0000000109099824 */ /* 0x000fe200078e0a05 */
[C---:B------:R-:W-:Y:S01]  /*21e0*/  ISETP.GT.U32.AND P1, PT, R5.reuse, R13, PT ;  /* 0x0000000d0500720c */ /* 0x040fe20003f24070 */
[C---:B------:R-:W-:Y:S02]  /*21f0*/  IMAD R15, R5.reuse, R8, R15 ;  /* 0x00000008050f7224 */ /* 0x040fe400078e020f */
[----:B------:R-:W-:Y:S01]  /*2200*/  @!P4 IMAD.MOV R23, RZ, RZ, -R23 ;  /* 0x000000ffff17c224 */ /* 0x000fe200078e0a17 */
[----:B------:R-:W-:Y:S01]  /*2210*/  ISETP.GT.U32.AND P4, PT, R5, R11, PT ;  /* 0x0000000b0500720c */ /* 0x000fe20003f84070 */
[----:B------:R-:W-:Y:S01]  /*2220*/  @!P6 IMAD.IADD R21, R21, 0x1, -R5 ;  /* 0x000000011515e824 */ /* 0x000fe200078e0a05 */
[----:B------:R-:W-:Y:S01]  /*2230*/  ISETP.GT.U32.AND P6, PT, R5, R15, PT ;  /* 0x0000000f0500720c */ /* 0x000fe20003fc4070 */
[----:B------:R-:W-:-:S04]  /*2240*/  IMAD.HI.U32 R0, R46, R19, RZ ;  /* 0x000000132e007227 */ /* 0x000fc800078e00ff */
[--C-:B------:R-:W-:Y:S01]  /*2250*/  @!P0 IMAD.IADD R22, R22, 0x1, -R5.reuse ;  /* 0x0000000116168824 */ /* 0x100fe200078e0a05 */
[----:B------:R-:W-:Y:S01]  /*2260*/  ISETP.GT.U32.AND P0, PT, R5, R20, PT ;  /* 0x000000140500720c */ /* 0x000fe20003f04070 */
[--C-:B------:R-:W-:Y:S01]  /*2270*/  @!P1 IMAD.IADD R13, R13, 0x1, -R5.reuse ;  /* 0x000000010d0d9824 */ /* 0x100fe200078e0a05 */
[----:B------:R-:W-:Y:S01]  /*2280*/  ISETP.GE.AND P1, PT, R10, RZ, PT ;  /* 0x000000ff0a00720c */ /* 0x000fe20003f26270 */
[----:B------:R-:W-:Y:S01]  /*2290*/  IMAD.MOV R0, RZ, RZ, -R0 ;  /* 0x000000ffff007224 */ /* 0x000fe200078e0a00 */
[----:B------:R-:W-:Y:S01]  /*22a0*/  LOP3.LUT R10, R47, 0x40, RZ, 0xfc, !PT ;  /* 0x000000402f0a7812 */ /* 0x000fe200078efcff */
[--C-:B------:R-:W-:Y:S01]  /*22b0*/  @!P4 IMAD.IADD R11, R11, 0x1, -R5.reuse ;  /* 0x000000010b0bc824 */ /* 0x100fe200078e0a05 */
[----:B------:R-:W-:Y:S01]  /*22c0*/  ISETP.GE.AND P4, PT, R14, RZ, PT ;  /* 0x000000ff0e00720c */ /* 0x000fe20003f86270 */
[----:B------:R-:W-:Y:S01]  /*22d0*/  @!P6 IMAD.IADD R15, R15, 0x1, -R5 ;  /* 0x000000010f0fe824 */ /* 0x000fe200078e0a05 */
[----:B------:R-:W-:Y:S01]  /*22e0*/  ISETP.GT.U32.AND P6, PT, R5, R13, PT ;  /* 0x0000000d0500720c */ /* 0x000fe20003fc4070 */
[----:B------:R-:W-:Y:S01]  /*22f0*/  IMAD.HI.U32 R8, R46, R17, RZ ;  /* 0x000000112e087227 */ /* 0x000fe200078e00ff */
[----:B------:R-:W-:-:S02]  /*2300*/  IABS R18, R10 ;  /* 0x0000000a00127213 */ /* 0x000fc40000000000 */
[----:B------:R-:W-:Y:S01]  /*2310*/  LOP3.LUT R14, R47, 0x42, RZ, 0xfc, !PT ;  /* 0x000000422f0e7812 */ /* 0x000fe200078efcff */
[C---:B------:R-:W-:Y:S02]  /*2320*/  IMAD R19, R5.reuse, R0, R19 ;  /* 0x0000000005137224 */ /* 0x040fe400078e0213 */
[----:B------:R-:W-:Y:S02]  /*2330*/  IMAD.MOV R8, RZ, RZ, -R8 ;  /* 0x000000ffff087224 */ /* 0x000fe400078e0a08 */
[----:B------:R-:W-:Y:S01]  /*2340*/  @!P5 IMAD.MOV R9, RZ, RZ, -R9 ;  /* 0x000000ffff09d224 */ /* 0x000fe200078e0a09 */
[C---:B------:R-:W-:Y:S01]  /*2350*/  ISETP.GT.U32.AND P5, PT, R5.reuse, R15, PT ;  /* 0x0000000f0500720c */ /* 0x040fe20003fa4070 */
[----:B------:R-:W-:Y:S01]  /*2360*/  @!P2 IMAD.MOV R11, RZ, RZ, -R11 ;  /* 0x000000ffff0ba224 */ /* 0x000fe200078e0a0b */
[C---:B------:R-:W-:Y:S01]  /*2370*/  ISETP.GT.U32.AND P2, PT, R5.reuse, R19, PT ;  /* 0x000000130500720c */ /* 0x040fe20003f44070 */
[----:B------:R-:W-:Y:S01]  /*2380*/  @!P0 IMAD.IADD R20, R20, 0x1, -R5 ;  /* 0x0000000114148824 */ /* 0x000fe200078e0a05 */
[----:B------:R-:W-:Y:S01]  /*2390*/  ISETP.GE.AND P0, PT, R16, RZ, PT ;  /* 0x000000ff1000720c */ /* 0x000fe20003f06270 */
[----:B------:R-:W-:Y:S01]  /*23a0*/  IMAD R17, R5, R8, R17 ;  /* 0x0000000805117224 */ /* 0x000fe200078e0211 */
[----:B------:R-:W-:Y:S01]  /*23b0*/  IABS R16, R14 ;  /* 0x0000000e00107213 */ /* 0x000fe20000000000 */
[----:B------:R-:W-:Y:S01]  /*23c0*/  @!P4 IMAD.MOV R21, RZ, RZ, -R21 ;  /* 0x000000ffff15c224 */ /* 0x000fe200078e0a15 */
[----:B------:R-:W-:Y:S01]  /*23d0*/  ISETP.GE.AND P4, PT, R12, RZ, PT ;  /* 0x000000ff0c00720c */ /* 0x000fe20003f86270 */
[----:B------:R-:W-:-:S04]  /*23e0*/  IMAD.HI.U32 R0, R46, R18, RZ ;  /* 0x000000122e007227 */ /* 0x000fc800078e00ff */
[----:B------:R-:W-:Y:S01]  /*23f0*/  @!P3 IMAD.MOV R22, RZ, RZ, -R22 ;  /* 0x000000ffff16b224 */ /* 0x000fe200078e0a16 */
[----:B------:R-:W-:Y:S01]  /*2400*/  ISETP.GT.U32.AND P3, PT, R5, R20, PT ;  /* 0x000000140500720c */ /* 0x000fe20003f64070 */
[--C-:B------:R-:W-:Y:S01]  /*2410*/  @!P6 IMAD.IADD R13, R13, 0x1, -R5.reuse ;  /* 0x000000010d0de824 */ /* 0x100fe200078e0a05 */
[----:B------:R-:W-:Y:S01]  /*2420*/  ISETP.GT.U32.AND P6, PT, R5, R17, PT ;  /* 0x000000110500720c */ /* 0x000fe20003fc4070 */
[----:B------:R-:W-:Y:S02]  /*2430*/  IMAD.MOV R0, RZ, RZ, -R0 ;  /* 0x000000ffff007224 */ /* 0x000fe400078e0a00 */
[--C-:B------:R-:W-:Y:S01]  /*2440*/  @!P5 IMAD.IADD R15, R15, 0x1, -R5.reuse ;  /* 0x000000010f0fd824 */ /* 0x100fe200078e0a05 */
[----:B------:R-:W-:Y:S01]  /*2450*/  ISETP.GE.AND P5, PT, R50, RZ, PT ;  /* 0x000000ff3200720c */ /* 0x000fe20003fa6270 */
[----:B------:R-:W-:Y:S01]  /*2460*/  @!P2 IMAD.IADD R19, R19, 0x1, -R5 ;  /* 0x000000011313a824 */ /* 0x000fe200078e0a05 */
[----:B------:R-:W-:Y:S01]  /*2470*/  ISETP.GE.AND P2, PT, R10, RZ, PT ;  /* 0x000000ff0a00720c */ /* 0x000fe20003f46270 */
[----:B------:R-:W-:Y:S01]  /*2480*/  IMAD R18, R5, R0, R18 ;  /* 0x0000000005127224 */ /* 0x000fe200078e0212 */
[----:B------:R-:W-:Y:S01]  /*2490*/  LOP3.LUT R0, R47, 0x44, RZ, 0xfc, !PT ;  /* 0x000000442f007812 */ /* 0x000fe200078efcff */
[----:B------:R-:W-:Y:S01]  /*24a0*/  @!P1 IMAD.MOV R13, RZ, RZ, -R13 ;  /* 0x000000ffff0d9224 */ /* 0x000fe200078e0a0d */
[C---:B------:R-:W-:Y:S01]  /*24b0*/  ISETP.GT.U32.AND P1, PT, R5.reuse, R19, PT ;  /* 0x000000130500720c */ /* 0x040fe20003f24070 */
[----:B------:R-:W-:Y:S01]  /*24c0*/  @!P4 IMAD.MOV R15, RZ, RZ, -R15 ;  /* 0x000000ffff0fc224 */ /* 0x000fe200078e0a0f */
[----:B------:R-:W-:Y:S01]  /*24d0*/  ISETP.GT.U32.AND P4, PT, R5, R18, PT ;  /* 0x000000120500720c */ /* 0x000fe20003f84070 */
[--C-:B------:R-:W-:Y:S01]  /*24e0*/  @!P3 IMAD.IADD R20, R20, 0x1, -R5.reuse ;  /* 0x000000011414b824 */ /* 0x100fe200078e0a05 */
[----:B------:R-:W-:Y:S01]  /*24f0*/  ISETP.GE.AND P3, PT, R48, RZ, PT ;  /* 0x000000ff3000720c */ /* 0x000fe20003f66270 */
[----:B------:R-:W-:Y:S01]  /*2500*/  @!P6 IMAD.IADD R17, R17, 0x1, -R5 ;  /* 0x000000011111e824 */ /* 0x000fe200078e0a05 */
[----:B------:R-:W-:Y:S01]  /*2510*/  ISETP.GE.AND P6, PT, R14, RZ, PT ;  /* 0x000000ff0e00720c */ /* 0x000fe20003fc6270 */
[----:B------:R-:W-:Y:S01]  /*2520*/  IMAD.HI.U32 R8, R46, R16, RZ ;  /* 0x000000102e087227 */ /* 0x000fe200078e00ff */
[----:B------:R-:W-:-:S02]  /*2530*/  IABS R14, R0 ;  /* 0x00000000000e7213 */ /* 0x000fc40000000000 */
[----:B------:R-:W-:Y:S01]  /*2540*/  LOP3.LUT R10, R47, 0x48, RZ, 0xfc, !PT ;  /* 0x000000482f0a7812 */ /* 0x000fe200078efcff */
[----:B------:R-:W-:Y:S01]  /*2550*/  @!P0 IMAD.MOV R20, RZ, RZ, -R20 ;  /* 0x000000ffff148224 */ /* 0x000fe200078e0a14 */
[----:B------:R-:W-:Y:S01]  /*2560*/  ISETP.GT.U32.AND P0, PT, R5, R17, PT ;  /* 0x000000110500720c */ /* 0x000fe20003f04070 */
[----:B------:R-:W-:Y:S01]  /*2570*/  IMAD.MOV R8, RZ, RZ, -R8 ;  /* 0x000000ffff087224 */ /* 0x000fe200078e0a08 */
[----:B------:R-:W-:Y:S01]  /*2580*/  IABS R48, R10 ;  /* 0x0000000a00307213 */ /* 0x000fe20000000000 */
[--C-:B------:R-:W-:Y:S01]  /*2590*/  @!P1 IMAD.IADD R19, R19, 0x1, -R5.reuse ;  /* 0x0000000113139824 */ /* 0x100fe200078e0a05 */
[----:B------:R-:W-:Y:S01]  /*25a0*/  ISETP.GE.AND P1, PT, R0, RZ, PT ;  /* 0x000000ff0000720c */ /* 0x000fe20003f26270 */
[----:B------:R-:W-:Y:S01]  /*25b0*/  IMAD R16, R5, R8, R16 ;  /* 0x0000000805107224 */ /* 0x000fe200078e0210 */
[----:B------:R-:W-:Y:S01]  /*25c0*/  LOP3.LUT R8, R47, 0x46, RZ, 0xfc, !PT ;  /* 0x000000462f087812 */ /* 0x000fe200078efcff */
[----:B------:R-:W-:Y:S01]  /*25d0*/  @!P4 IMAD.IADD R18, R18, 0x1, -R5 ;  /* 0x000000011212c824 */ /* 0x000fe200078e0a05 */
[----:B------:R-:W-:Y:S01]  /*25e0*/  IABS R50, R52 ;  /* 0x0000003400327213 */ /* 0x000fe20000000000 */
[----:B------:R-:W-:Y:S01]  /*25f0*/  @!P3 IMAD.MOV R19, RZ, RZ, -R19 ;  /* 0x000000ffff13b224 */ /* 0x000fe200078e0a13 */
[----:B------:R-:W-:Y:S01]  /*2600*/  IABS R12, R8 ;  /* 0x00000008000c7213 */ /* 0x000fe20000000000 */
[----:B------:R-:W-:Y:S01]  /*2610*/  IMAD.HI.U32 R0, R46, R14, RZ ;  /* 0x0000000e2e007227 */ /* 0x000fe200078e00ff */
[----:B------:R-:W-:-:S02]  /*2620*/  ISETP.GT.U32.AND P3, PT, R5, R18, PT ;  /* 0x000000120500720c */ /* 0x000fc40003f64070 */
[----:B------:R-:W-:Y:S01]  /*2630*/  ISETP.GT.U32.AND P4, PT, R5, R16, PT ;  /* 0x000000100500720c */ /* 0x000fe20003f84070 */
[----:B------:R-:W-:Y:S01]  /*2640*/  @!P0 IMAD.IADD R17, R17, 0x1, -R5 ;  /* 0x0000000111118824 */ /* 0x000fe200078e0a05 */
[----:B------:R-:W-:Y:S01]  /*2650*/  ISETP.GE.AND P0, PT, R8, RZ, PT ;  /* 0x000000ff0800720c */ /* 0x000fe20003f06270 */
[----:B------:R-:W-:Y:S02]  /*2660*/  IMAD.MOV R8, RZ, RZ, -R0 ;  /* 0x000000ffff087224 */ /* 0x000fe400078e0a00 */
[----:B------:R-:W-:-:S04]  /*2670*/  IMAD.HI.U32 R0, R46, R12, RZ ;  /* 0x0000000c2e007227 */ /* 0x000fc800078e00ff */
[----:B------:R-:W-:Y:S01]  /*2680*/  @!P5 IMAD.MOV R17, RZ, RZ, -R17 ;  /* 0x000000ffff11d224 */ /* 0x000fe200078e0a11 */
[----:B------:R-:W-:Y:S01]  /*2690*/  ISETP.GE.AND P5, PT, R10, RZ, PT ;  /* 0x000000ff0a00720c */ /* 0x000fe20003fa6270 */
[----:B------:R-:W-:Y:S02]  /*26a0*/  IMAD.MOV R10, RZ, RZ, -R0 ;  /* 0x000000ffff0a7224 */ /* 0x000fe400078e0a00 */
[----:B------:R-:W-:Y:S02]  /*26b0*/  @!P3 IMAD.IADD R18, R18, 0x1, -R5 ;  /* 0x000000011212b824 */ /* 0x000fe400078e0a05 */
[C---:B------:R-:W-:Y:S02]  /*26c0*/  IMAD R12, R5.reuse, R10, R12 ;  /* 0x0000000a050c7224 */ /* 0x040fe400078e020c */
[----:B------:R-:W-:Y:S02]  /*26d0*/  @!P2 IMAD.MOV R18, RZ, RZ, -R18 ;  /* 0x000000ffff12a224 */ /* 0x000fe400078e0a12 */
[----:B------:R-:W-:Y:S01]  /*26e0*/  IMAD.HI.U32 R0, R46, R48, RZ ;  /* 0x000000302e007227 */ /* 0x000fe200078e00ff */
[----:B------:R-:W-:-:S03]  /*26f0*/  ISETP.GT.U32.AND P2, PT, R5, R12, PT ;  /* 0x0000000c0500720c */ /* 0x000fc60003f44070 */
[----:B------:R-:W-:Y:S02]  /*2700*/  IMAD.MOV R0, RZ, RZ, -R0 ;  /* 0x000000ffff007224 */ /* 0x000fe400078e0a00 */
[--C-:B------:R-:W-:Y:S02]  /*2710*/  @!P4 IMAD.IADD R16, R16, 0x1, -R5.reuse ;  /* 0x000000011010c824 */ /* 0x100fe400078e0a05 */
[C---:B------:R-:W-:Y:S02]  /*2720*/  IMAD R14, R5.reuse, R8, R14 ;  /* 0x00000008050e7224 */ /* 0x040fe400078e020e */
[C---:B------:R-:W-:Y:S01]  /*2730*/  IMAD R10, R5.reuse, R0, R48 ;  /* 0x00000000050a7224 */ /* 0x040fe200078e0230 */
[----:B------:R-:W-:Y:S01]  /*2740*/  IABS R48, R53 ;  /* 0x0000003500307213 */ /* 0x000fe20000000000 */
[----:B------:R-:W-:Y:S01]  /*2750*/  IMAD.HI.U32 R8, R46, R50, RZ ;  /* 0x000000322e087227 */ /* 0x000fe200078e00ff */
[C---:B------:R-:W-:Y:S02]  /*2760*/  ISETP.GT.U32.AND P4, PT, R5.reuse, R16, PT ;  /* 0x000000100500720c */ /* 0x040fe40003f84070 */
[----:B------:R-:W-:Y:S01]  /*2770*/  ISETP.GT.U32.AND P3, PT, R5, R14, PT ;  /* 0x0000000e0500720c */ /* 0x000fe20003f64070 */
[----:B------:R-:W-:-:S02]  /*2780*/  @!P2 IMAD.IADD R12, R12, 0x1, -R5 ;  /* 0x000000010c0ca824 */ /* 0x000fc400078e0a05 */
[----:B------:R-:W-:-:S03]  /*2790*/  IMAD.HI.U32 R0, R46, R48, RZ ;  /* 0x000000302e007227 */ /* 0x000fc600078e00ff */
[C---:B------:R-:W-:Y:S01]  /*27a0*/  ISETP.GT.U32.AND P2, PT, R5.reuse, R12, PT ;  /* 0x0000000c0500720c */ /* 0x040fe20003f44070 */
[----:B------:R-:W-:Y:S02]  /*27b0*/  IMAD.MOV R0, RZ, RZ, -R0 ;  /* 0x000000ffff007224 */ /* 0x000fe400078e0a00 */
[----:B------:R-:W-:Y:S02]  /*27c0*/  IMAD.MOV R8, RZ, RZ, -R8 ;  /* 0x000000ffff087224 */ /* 0x000fe400078e0a08 */
[C---:B------:R-:W-:Y:S02]  /*27d0*/  IMAD R48, R5.reuse, R0, R48 ;  /* 0x0000000005307224 */ /* 0x040fe400078e0230 */
[C---:B------:R-:W-:Y:S02]  /*27e0*/  IMAD R8, R5.reuse, R8, R50 ;  /* 0x0000000805087224 */ /* 0x040fe400078e0232 */
[--C-:B------:R-:W-:Y:S01]  /*27f0*/  @!P4 IMAD.IADD R16, R16, 0x1, -R5.reuse ;  /* 0x000000011010c824 */ /* 0x100fe200078e0a05 */
[----:B------:R-:W-:Y:S01]  /*2800*/  ISETP.GT.U32.AND P4, PT, R5, R10, PT ;  /* 0x0000000a0500720c */ /* 0x000fe20003f84070 */
[----:B------:R-:W-:-:S02]  /*2810*/  @!P3 IMAD.IADD R14, R14, 0x1, -R5 ;  /* 0x000000010e0eb824 */ /* 0x000fc400078e0a05 */
[----:B------:R-:W-:Y:S01]  /*2820*/  @!P2 IMAD.IADD R12, R12, 0x1, -R5 ;  /* 0x000000010c0ca824 */ /* 0x000fe200078e0a05 */
[C---:B------:R-:W-:Y:S01]  /*2830*/  ISETP.GT.U32.AND P2, PT, R5.reuse, R48, PT ;  /* 0x000000300500720c */ /* 0x040fe20003f44070 */
[----:B------:R-:W-:Y:S01]  /*2840*/  @!P6 IMAD.MOV R16, RZ, RZ, -R16 ;  /* 0x000000ffff10e224 */ /* 0x000fe200078e0a10 */
[C---:B------:R-:W-:Y:S01]  /*2850*/  ISETP.GT.U32.AND P6, PT, R5.reuse, R8, PT ;  /* 0x000000080500720c */ /* 0x040fe20003fc4070 */
[----:B------:R-:W-:Y:S01]  /*2860*/  IMAD.HI.U32 R0, R46, R51, RZ ;  /* 0x000000332e007227 */ /* 0x000fe200078e00ff */
[----:B------:R-:W-:-:S03]  /*2870*/  ISETP.GT.U32.AND P3, PT, R5, R14, PT ;  /* 0x0000000e0500720c */ /* 0x000fc60003f64070 */
[----:B------:R-:W-:-:S04]  /*2880*/  IMAD.HI.U32 R50, R46, R92, RZ ;  /* 0x0000005c2e327227 */ /* 0x000fc800078e00ff */
[--C-:B------:R-:W-:Y:S02]  /*2890*/  @!P4 IMAD.IADD R10, R10, 0x1, -R5.reuse ;  /* 0x000000010a0ac824 */ /* 0x100fe400078e0a05 */
[--C-:B------:R-:W-:Y:S02]  /*28a0*/  @!P2 IMAD.IADD R48, R48, 0x1, -R5.reuse ;  /* 0x000000013030a824 */ /* 0x100fe400078e0a05 */
[--C-:B------:R-:W-:Y:S01]  /*28b0*/  @!P6 IMAD.IADD R8, R8, 0x1, -R5.reuse ;  /* 0x000000010808e824 */ /* 0x100fe200078e0a05 */
[C---:B------:R-:W-:Y:S01]  /*28c0*/  ISETP.GT.U32.AND P4, PT, R5.reuse, R10, PT ;  /* 0x0000000a0500720c */ /* 0x040fe20003f84070 */
[----:B------:R-:W-:Y:S01]  /*28d0*/  @!P3 IMAD.IADD R14, R14, 0x1, -R5 ;  /* 0x000000010e0eb824 */ /* 0x000fe200078e0a05 */
[C---:B------:R-:W-:Y:S01]  /*28e0*/  ISETP.GT.U32.AND P2, PT, R5.reuse, R48, PT ;  /* 0x000000300500720c */ /* 0x040fe20003f44070 */
[----:B------:R-:W-:Y:S01]  /*28f0*/  IMAD.MOV R0, RZ, RZ, -R0 ;  /* 0x000000ffff007224 */ /* 0x000fe200078e0a00 */
[----:B------:R-:W-:Y:S01]  /*2900*/  ISETP.GT.U32.AND P6, PT, R5, R8, PT ;  /* 0x000000080500720c */ /* 0x000fe20003fc4070 */
[----:B------:R-:W-:Y:S01]  /*2910*/  @!P1 IMAD.MOV R14, RZ, RZ, -R14 ;  /* 0x000000ffff0e9224 */ /* 0x000fe200078e0a0e */
[----:B------:R-:W-:Y:S01]  /*2920*/  ISETP.GE.AND P1, PT, R53, RZ, PT ;  /* 0x000000ff3500720c */ /* 0x000fe20003f26270 */
[----:B------:R-:W-:Y:S01]  /*2930*/  IMAD.MOV R50, RZ, RZ, -R50 ;  /* 0x000000ffff327224 */ /* 0x000fe200078e0a32 */
[----:B------:R-:W-:Y:S01]  /*2940*/  ISETP.GE.AND P3, PT, R52, RZ, PT ;  /* 0x000000ff3400720c */ /* 0x000fe20003f66270 */
[----:B------:R-:W-:Y:S01]  /*2950*/  IMAD R0, R5, R0, R51 ;  /* 0x0000000005007224 */ /* 0x000fe200078e0233 */
[----:B------:R-:W-:Y:S01]  /*2960*/  LOP3.LUT R51, R47, 0x54, RZ, 0xfc, !PT ;  /* 0x000000542f337812 */ /* 0x000fe200078efcff */
[----:B------:R-:W-:Y:S01]  /*2970*/  IMAD R92, R5, R50, R92 ;  /* 0x00000032055c7224 */ /* 0x000fe200078e025c */
[C---:B------:R-:W-:Y:S01]  /*2980*/  LOP3.LUT R50, R47.reuse, 0x52, RZ, 0xfc, !PT ;  /* 0x000000522f327812 */ /* 0x040fe200078efcff */
[--C-:B------:R-:W-:Y:S01]  /*2990*/  @!P4 IMAD.IADD R10, R10, 0x1, -R5.reuse ;  /* 0x000000010a0ac824 */ /* 0x100fe200078e0a05 */
[----:B------:R-:W-:Y:S01]  /*29a0*/  LOP3.LUT R52, R47, 0x56, RZ, 0xfc, !PT ;  /* 0x000000562f347812 */ /* 0x000fe200078efcff */
[--C-:B------:R-:W-:Y:S01]  /*29b0*/  @!P2 IMAD.IADD R48, R48, 0x1, -R5.reuse ;  /* 0x000000013030a824 */ /* 0x100fe200078e0a05 */
[----:B------:R-:W-:Y:S01]  /*29c0*/  IABS R91, R50 ;  /* 0x00000032005b7213 */ /* 0x000fe20000000000 */
[----:B------:R-:W-:Y:S01]  /*29d0*/  @!P6 IMAD.IADD R8, R8, 0x1, -R5 ;  /* 0x000000010808e824 */ /* 0x000fe200078e0a05 */
[C---:B------:R-:W-:Y:S01]  /*29e0*/  ISETP.GT.U32.AND P6, PT, R5.reuse, R0, PT ;  /* 0x000000000500720c */ /* 0x040fe20003fc4070 */
[----:B------:R-:W-:Y:S01]  /*29f0*/  @!P1 IMAD.MOV R48, RZ, RZ, -R48 ;  /* 0x000000ffff309224 */ /* 0x000fe200078e0a30 */
[----:B------:R-:W-:Y:S01]  /*2a00*/  ISETP.GT.U32.AND P1, PT, R5, R92, PT ;  /* 0x0000005c0500720c */ /* 0x000fe20003f24070 */
[----:B------:R-:W-:Y:S01]  /*2a10*/  @!P5 IMAD.MOV R10, RZ, RZ, -R10 ;  /* 0x000000ffff0ad224 */ /* 0x000fe200078e0a0a */
[----:B------:R-:W-:Y:S01]  /*2a20*/  ISETP.GE.AND P5, PT, R50, RZ, PT ;  /* 0x000000ff3200720c */ /* 0x000fe20003fa6270 */
[----:B------:R-:W-:Y:S01]  /*2a30*/  IMAD.HI.U32 R50, R46, R91, RZ ;  /* 0x0000005b2e327227 */ /* 0x000fe200078e00ff */
[----:B------:R-:W-:-:S02]  /*2a40*/  IABS R89, R51 ;  /* 0x0000003300597213 */ /* 0x000fc40000000000 */
[----:B------:R-:W-:Y:S01]  /*2a50*/  IABS R87, R52 ;  /* 0x0000003400577213 */ /* 0x000fe20000000000 */
[----:B------:R-:W-:Y:S01]  /*2a60*/  IMAD.MOV R50, RZ, RZ, -R50 ;  /* 0x000000ffff327224 */ /* 0x000fe200078e0a32 */
[----:B------:R-:W-:Y:S01]  /*2a70*/  ISETP.GE.AND P4, PT, R55, RZ, PT ;  /* 0x000000ff3700720c */ /* 0x000fe20003f86270 */
[----:B------:R-:W-:Y:S01]  /*2a80*/  @!P0 IMAD.MOV R12, RZ, RZ, -R12 ;  /* 0x000000ffff0c8224 */ /* 0x000fe200078e0a0c */
[----:B------:R-:W-:Y:S01]  /*2a90*/  ISETP.GE.AND P0, PT, R54, RZ, PT ;  /* 0x000000ff3600720c */ /* 0x000fe20003f06270 */
[--C-:B------:R-:W-:Y:S01]  /*2aa0*/  @!P6 IMAD.IADD R0, R0, 0x1, -R5.reuse ;  /* 0x000000010000e824 */ /* 0x100fe200078e0a05 */
[----:B------:R-:W-:Y:S01]  /*2ab0*/  LOP3.LUT R55, R47, 0x5a, RZ, 0xfc, !PT ;  /* 0x0000005a2f377812 */ /* 0x000fe200078efcff */
[----:B------:R-:W-:Y:S01]  /*2ac0*/  @!P1 IMAD.IADD R92, R92, 0x1, -R5 ;  /* 0x000000015c5c9824 */ /* 0x000fe200078e0a05 */
[----:B------:R-:W-:Y:S01]  /*2ad0*/  ISETP.GE.AND P2, PT, R52, RZ, PT ;  /* 0x000000ff3400720c */ /* 0x000fe20003f46270 */
[----:B------:R-:W-:Y:S01]  /*2ae0*/  @!P3 IMAD.MOV R8, RZ, RZ, -R8 ;  /* 0x000000ffff08b224 */ /* 0x000fe200078e0a08 */
[C---:B------:R-:W-:Y:S01]  /*2af0*/  ISETP.GT.U32.AND P6, PT, R5.reuse, R0, PT ;  /* 0x000000000500720c */ /* 0x040fe20003fc4070 */
[C---:B------:R-:W-:Y:S01]  /*2b00*/  IMAD R91, R5.reuse, R50, R91 ;  /* 0x00000032055b7224 */ /* 0x040fe200078e025b */
[----:B------:R-:W-:Y:S01]  /*2b10*/  ISETP.GT.U32.AND P1, PT, R5, R92, PT ;  /* 0x0000005c0500720c */ /* 0x000fe20003f24070 */
[----:B------:R-:W-:Y:S01]  /*2b20*/  IMAD.HI.U32 R50, R46, R89, RZ ;  /* 0x000000592e327227 */ /* 0x000fe200078e00ff */
[----:B------:R-:W-:-:S02]  /*2b30*/  ISETP.GE.AND P3, PT, R51, RZ, PT ;  /* 0x000000ff3300720c */ /* 0x000fc40003f66270 */
[----:B------:R-:W-:Y:S01]  /*2b40*/  IABS R83, R55 ;  /* 0x0000003700537213 */ /* 0x000fe20000000000 */
[----:B------:R-:W-:-:S04]  /*2b50*/  IMAD.HI.U32 R51, R46, R87, RZ ;  /* 0x000000572e337227 */ /* 0x000fc800078e00ff */
[----:B------:R-:W-:Y:S02]  /*2b60*/  IMAD.MOV R50, RZ, RZ, -R50 ;  /* 0x000000ffff327224 */ /* 0x000fe400078e0a32 */
[----:B------:R-:W-:-:S04]  /*2b70*/  IMAD.HI.U32 R52, R46, R85, RZ ;  /* 0x000000552e347227 */ /* 0x000fc800078e00ff */
[----:B------:R-:W-:Y:S01]  /*2b80*/  IMAD.MOV R54, RZ, RZ, -R51 ;  /* 0x000000ffff367224 */ /* 0x000fe200078e0a33 */
[----:B------:R-:W-:Y:S01]  /*2b90*/  LOP3.LUT R51, R47, 0x60, RZ, 0xfc, !PT ;  /* 0x000000602f337812 */ /* 0x000fe200078efcff */
[C---:B------:R-:W-:Y:S02]  /*2ba0*/  IMAD R89, R5.reuse, R50, R89 ;  /* 0x0000003205597224 */ /* 0x040fe400078e0259 */
[----:B------:R-:W-:Y:S01]  /*2bb0*/  @!P6 IMAD.IADD R0, R0, 0x1, -R5 ;  /* 0x000000010000e824 */ /* 0x000fe200078e0a05 */
[C---:B------:R-:W-:Y:S01]  /*2bc0*/  ISETP.GT.U32.AND P6, PT, R5.reuse, R91, PT ;  /* 0x0000005b0500720c */ /* 0x040fe20003fc4070 */
[----:B------:R-:W-:Y:S01]  /*2bd0*/  IMAD.MOV R52, RZ, RZ, -R52 ;  /* 0x000000ffff347224 */ /* 0x000fe200078e0a34 */
[----:B------:R-:W-:Y:S01]  /*2be0*/  IABS R77, R51 ;  /* 0x00000033004d7213 */ /* 0x000fe20000000000 */
[----:B------:R-:W-:Y:S01]  /*2bf0*/  IMAD R87, R5, R54, R87 ;  /* 0x0000003605577224 */ /* 0x000fe200078e0257 */
[----:B------:R-:W-:Y:S01]  /*2c00*/  LOP3.LUT R54, R47, 0x62, RZ, 0xfc, !PT ;  /* 0x000000622f367812 */ /* 0x000fe200078efcff */
[----:B------:R-:W-:-:S03]  /*2c10*/  IMAD.HI.U32 R53, R46, R83, RZ ;  /* 0x000000532e357227 */ /* 0x000fc600078e00ff */
[----:B------:R-:W-:Y:S01]  /*2c20*/  IABS R75, R54 ;  /* 0x00000036004b7213 */ /* 0x000fe20000000000 */
[----:B------:R-:W-:Y:S01]  /*2c30*/  @!P1 IMAD.IADD R92, R92, 0x1, -R5 ;  /* 0x000000015c5c9824 */ /* 0x000fe200078e0a05 */
[C---:B------:R-:W-:Y:S01]  /*2c40*/  ISETP.GT.U32.AND P1, PT, R5.reuse, R89, PT ;  /* 0x000000590500720c */ /* 0x040fe20003f24070 */
[----:B------:R-:W-:Y:S01]  /*2c50*/  IMAD R85, R5, R52, R85 ;  /* 0x0000003405557224 */ /* 0x000fe200078e0255 */
[----:B------:R-:W-:Y:S01]  /*2c60*/  LOP3.LUT R52, R47, 0x5e, RZ, 0xfc, !PT ;  /* 0x0000005e2f347812 */ /* 0x000fe200078efcff */
[----:B------:R-:W-:Y:S01]  /*2c70*/  @!P0 IMAD.MOV R0, RZ, RZ, -R0 ;  /* 0x000000ffff008224 */ /* 0x000fe200078e0a00 */
[----:B------:R-:W-:Y:S01]  /*2c80*/  ISETP.GT.U32.AND P0, PT, R5, R87, PT ;  /* 0x000000570500720c */ /* 0x000fe20003f04070 */
[----:B------:R-:W-:Y:S01]  /*2c90*/  IMAD.MOV R56, RZ, RZ, -R53 ;  /* 0x000000ffff387224 */ /* 0x000fe200078e0a35 */
[----:B------:R-:W-:Y:S01]  /*2ca0*/  LOP3.LUT R53, R47, 0x5c, RZ, 0xfc, !PT ;  /* 0x0000005c2f357812 */ /* 0x000fe200078efcff */
[----:B------:R-:W-:Y:S01]  /*2cb0*/  @!P4 IMAD.MOV R92, RZ, RZ, -R92 ;  /* 0x000000ffff5cc224 */ /* 0x000fe200078e0a5c */
[----:B------:R-:W-:Y:S01]  /*2cc0*/  ISETP.GT.U32.AND P4, PT, R5, R85, PT ;  /* 0x000000550500720c */ /* 0x000fe20003f84070 */
[----:B------:R-:W-:Y:S01]  /*2cd0*/  @!P6 IMAD.IADD R91, R91, 0x1, -R5 ;  /* 0x000000015b5be824 */ /* 0x000fe200078e0a05 */
[----:B------:R-:W-:Y:S01]  /*2ce0*/  IABS R81, R53 ;  /* 0x0000003500517213 */ /* 0x000fe20000000000 */
[----:B------:R-:W-:Y:S01]  /*2cf0*/  IMAD R83, R5, R56, R83 ;  /* 0x0000003805537224 */ /* 0x000fe200078e0253 */
[----:B------:R-:W-:Y:S01]  /*2d00*/  IABS R79, R52 ;  /* 0x00000034004f7213 */ /* 0x000fe20000000000 */
[----:B------:R-:W-:Y:S01]  /*2d10*/  @!P1 IMAD.IADD R89, R89, 0x1, -R5 ;  /* 0x0000000159599824 */ /* 0x000fe200078e0a05 */
[----:B------:R-:W-:Y:S01]  /*2d20*/  ISETP.GT.U32.AND P6, PT, R5, R91, PT ;  /* 0x0000005b0500720c */ /* 0x000fe20003fc4070 */
[----:B------:R-:W-:Y:S01]  /*2d30*/  IMAD.HI.U32 R50, R46, R81, RZ ;  /* 0x000000512e327227 */ /* 0x000fe200078e00ff */
[----:B------:R-:W-:-:S02]  /*2d40*/  LOP3.LUT R56, R47, 0x64, RZ, 0xfc, !PT ;  /* 0x000000642f387812 */ /* 0x000fc400078efcff */
[----:B------:R-:W-:Y:S01]  /*2d50*/  ISETP.GE.AND P1, PT, R57, RZ, PT ;  /* 0x000000ff3900720c */ /* 0x000fe20003f26270 */
[--C-:B------:R-:W-:Y:S01]  /*2d60*/  @!P0 IMAD.IADD R87, R87, 0x1, -R5.reuse ;  /* 0x0000000157578824 */ /* 0x100fe200078e0a05 */
[----:B------:R-:W-:Y:S01]  /*2d70*/  ISETP.GT.U32.AND P0, PT, R5, R89, PT ;  /* 0x000000590500720c */ /* 0x000fe20003f04070 */
[----:B------:R-:W-:Y:S01]  /*2d80*/  IMAD.MOV R50, RZ, RZ, -R50 ;  /* 0x000000ffff327224 */ /* 0x000fe200078e0a32 */
[----:B------:R-:W-:Y:S01]  /*2d90*/  IABS R73, R56 ;  /* 0x0000003800497213 */ /* 0x000fe20000000000 */
[----:B------:R-:W-:Y:S01]  /*2da0*/  @!P4 IMAD.IADD R85, R85, 0x1, -R5 ;  /* 0x000000015555c824 */ /* 0x000fe200078e0a05 */
[C---:B------:R-:W-:Y:S01]  /*2db0*/  ISETP.GT.U32.AND P4, PT, R5.reuse, R87, PT ;  /* 0x000000570500720c */ /* 0x040fe20003f84070 */
[----:B------:R-:W-:Y:S01]  /*2dc0*/  IMAD R81, R5, R50, R81 ;  /* 0x0000003205517224 */ /* 0x000fe200078e0251 */
[----:B------:R-:W-:Y:S01]  /*2dd0*/  IABS R57, R60 ;  /* 0x0000003c00397213 */ /* 0x000fe20000000000 */
[----:B------:R-:W-:-:S04]  /*2de0*/  IMAD.HI.U32 R50, R46, R79, RZ ;  /* 0x0000004f2e327227 */ /* 0x000fc800078e00ff */
[----:B------:R-:W-:Y:S02]  /*2df0*/  IMAD.MOV R50, RZ, RZ, -R50 ;  /* 0x000000ffff327224 */ /* 0x000fe400078e0a32 */
[----:B------:R-:W-:Y:S01]  /*2e00*/  @!P0 IMAD.IADD R89, R89, 0x1, -R5 ;  /* 0x0000000159598824 */ /* 0x000fe200078e0a05 */
[C---:B------:R-:W-:Y:S01]  /*2e10*/  ISETP.GT.U32.AND P0, PT, R5.reuse, R81, PT ;  /* 0x000000510500720c */ /* 0x040fe20003f04070 */
[----:B------:R-:W-:Y:S02]  /*2e20*/  IMAD R79, R5, R50, R79 ;  /* 0x00000032054f7224 */ /* 0x000fe400078e024f */
[----:B------:R-:W-:-:S04]  /*2e30*/  IMAD.HI.U32 R50, R46, R77, RZ ;  /* 0x0000004d2e327227 */ /* 0x000fc800078e00ff */
[--C-:B------:R-:W-:Y:S01]  /*2e40*/  @!P4 IMAD.IADD R87, R87, 0x1, -R5.reuse ;  /* 0x000000015757c824 */ /* 0x100fe200078e0a05 */
[----:B------:R-:W-:Y:S01]  /*2e50*/  ISETP.GT.U32.AND P4, PT, R5, R79, PT ;  /* 0x0000004f0500720c */ /* 0x000fe20003f84070 */
[----:B------:R-:W-:Y:S02]  /*2e60*/  IMAD.MOV R50, RZ, RZ, -R50 ;  /* 0x000000ffff327224 */ /* 0x000fe400078e0a32 */
[----:B------:R-:W-:Y:S01]  /*2e70*/  @!P6 IMAD.IADD R91, R91, 0x1, -R5 ;  /* 0x000000015b5be824 */ /* 0x000fe200078e0a05 */
[C---:B------:R-:W-:Y:S01]  /*2e80*/  ISETP.GT.U32.AND P6, PT, R5.reuse, R83, PT ;  /* 0x000000530500720c */ /* 0x040fe20003fc4070 */
[----:B------:R-:W-:Y:S02]  /*2e90*/  IMAD R77, R5, R50, R77 ;  /* 0x00000032054d7224 */ /* 0x000fe400078e024d */
[----:B------:R-:W-:-:S04]  /*2ea0*/  IMAD.HI.U32 R50, R46, R75, RZ ;  /* 0x0000004b2e327227 */ /* 0x000fc800078e00ff */
[----:B------:R-:W-:Y:S02]  /*2eb0*/  IMAD.MOV R50, RZ, RZ, -R50 ;  /* 0x000000ffff327224 */ /* 0x000fe400078e0a32 */
[--C-:B------:R-:W-:Y:S01]  /*2ec0*/  @!P0 IMAD.IADD R81, R81, 0x1, -R5.reuse ;  /* 0x0000000151518824 */ /* 0x100fe200078e0a05 */
[----:B------:R-:W-:Y:S01]  /*2ed0*/  ISETP.GE.AND P0, PT, R53, RZ, PT ;  /* 0x000000ff3500720c */ /* 0x000fe20003f06270 */
[----:B------:R-:W-:Y:S01]  /*2ee0*/  @!P4 IMAD.IADD R79, R79, 0x1, -R5 ;  /* 0x000000014f4fc824 */ /* 0x000fe200078e0a05 */
[----:B------:R-:W-:Y:S01]  /*2ef0*/  LOP3.LUT R53, R47, 0x66, RZ, 0xfc, !PT ;  /* 0x000000662f357812 */ /* 0x000fe200078efcff */
[----:B------:R-:W-:Y:S01]  /*2f00*/  IMAD R75, R5, R50, R75 ;  /* 0x00000032054b7224 */ /* 0x000fe200078e024b */
[----:B------:R-:W-:Y:S01]  /*2f10*/  ISETP.GE.AND P4, PT, R52, RZ, PT ;  /* 0x000000ff3400720c */ /* 0x000fe20003f86270 */
[----:B------:R-:W-:Y:S01]  /*2f20*/  IMAD.HI.U32 R50, R46, R73, RZ ;  /* 0x000000492e327227 */ /* 0x000fe200078e00ff */
[----:B------:R-:W-:-:S03]  /*2f30*/  IABS R71, R53 ;  /* 0x0000003500477213 */ /* 0x000fc60000000000 */
[----:B------:R-:W-:Y:S01]  /*2f40*/  @!P2 IMAD.MOV R87, RZ, RZ, -R87 ;  /* 0x000000ffff57a224 */ /* 0x000fe200078e0a57 */
[----:B------:R-:W-:Y:S01]  /*2f50*/  ISETP.GT.U32.AND P2, PT, R5, R79, PT ;  /* 0x0000004f0500720c */ /* 0x000fe20003f44070 */
[----:B------:R-:W-:Y:S02]  /*2f60*/  IMAD.MOV R50, RZ, RZ, -R50 ;  /* 0x000000ffff327224 */ /* 0x000fe400078e0a32 */
[----:B------:R-:W-:Y:S01]  /*2f70*/  @!P6 IMAD.IADD R83, R83, 0x1, -R5 ;  /* 0x000000015353e824 */ /* 0x000fe200078e0a05 */
[C---:B------:R-:W-:Y:S01]  /*2f80*/  ISETP.GT.U32.AND P6, PT, R5.reuse, R85, PT ;  /* 0x000000550500720c */ /* 0x040fe20003fc4070 */
[----:B------:R-:W-:Y:S02]  /*2f90*/  IMAD R73, R5, R50, R73 ;  /* 0x0000003205497224 */ /* 0x000fe400078e0249 */
[----:B------:R-:W-:-:S04]  /*2fa0*/  IMAD.HI.U32 R50, R46, R71, RZ ;  /* 0x000000472e327227 */ /* 0x000fc800078e00ff */
[----:B------:R-:W-:Y:S02]  /*2fb0*/  IMAD.MOV R50, RZ, RZ, -R50 ;  /* 0x000000ffff327224 */ /* 0x000fe400078e0a32 */
[----:B------:R-:W-:Y:S01]  /*2fc0*/  @!P3 IMAD.MOV R89, RZ, RZ, -R89 ;  /* 0x000000ffff59b224 */ /* 0x000fe200078e0a59 */
[----:B------:R-:W-:Y:S01]  /*2fd0*/  ISETP.GT.U32.AND P3, PT, R5, R81, PT ;  /* 0x000000510500720c */ /* 0x000fe20003f64070 */
[----:B------:R-:W-:Y:S01]  /*2fe0*/  @!P2 IMAD.IADD R79, R79, 0x1, -R5 ;  /* 0x000000014f4fa824 */ /* 0x000fe200078e0a05 */
[C---:B------:R-:W-:Y:S01]  /*2ff0*/  ISETP.GT.U32.AND P2, PT, R5.reuse, R73, PT ;  /* 0x000000490500720c */ /* 0x040fe20003f44070 */
[C---:B------:R-:W-:Y:S01]  /*3000*/  IMAD R71, R5.reuse, R50, R71 ;  /* 0x0000003205477224 */ /* 0x040fe200078e0247 */
[----:B------:R-:W-:Y:S01]  /*3010*/  LOP3.LUT R50, R74, 0x7f, RZ, 0xc0, !PT ;  /* 0x0000007f4a327812 */ /* 0x000fe200078ec0ff */
[----:B------:R-:W-:Y:S01]  /*3020*/  @!P5 IMAD.MOV R91, RZ, RZ, -R91 ;  /* 0x000000ffff5bd224 */ /* 0x000fe200078e0a5b */
[C---:B------:R-:W-:Y:S01]  /*3030*/  ISETP.GT.U32.AND P5, PT, R5.reuse, R83, PT ;  /* 0x000000530500720c */ /* 0x040fe20003fa4070 */
[----:B------:R-:W-:Y:S01]  /*3040*/  @!P4 IMAD.MOV R79, RZ, RZ, -R79 ;  /* 0x000000ffff4fc224 */ /* 0x000fe200078e0a4f */
[----:B------:R-:W-:Y:S01]  /*3050*/  ISETP.GT.U32.AND P4, PT, R5, R71, PT ;  /* 0x000000470500720c */ /* 0x000fe20003f84070 */
[----:B------:R-:W-:Y:S01]  /*3060*/  @!P6 IMAD.IADD R85, R85, 0x1, -R5 ;  /* 0x000000015555e824 */ /* 0x000fe200078e0a05 */
[----:B------:R-:W-:-:S02]  /*3070*/  ISETP.GE.AND P6, PT, R55, RZ, PT ;  /* 0x000000ff3700720c */ /* 0x000fc40003fc6270 */
[----:B------:R-:W-:Y:S01]  /*3080*/  LEA R55, R49, UR6, 0x1 ;  /* 0x0000000631377c11 */ /* 0x000fe2000f8e08ff */
[----:B------:R-:W-:Y:S01]  /*3090*/  @!P3 IMAD.IADD R81, R81, 0x1, -R5 ;  /* 0x000000015151b824 */ /* 0x000fe200078e0a05 */
[----:B------:R-:W-:Y:S01]  /*30a0*/  ISETP.GE.AND P3, PT, R54, RZ, PT ;  /* 0x000000ff3600720c */ /* 0x000fe20003f66270 */
[----:B------:R-:W-:Y:S01]  /*30b0*/  @!P1 IMAD.MOV R85, RZ, RZ, -R85 ;  /* 0x000000ffff559224 */ /* 0x000fe200078e0a55 */
[----:B------:R-:W-:Y:S01]  /*30c0*/  LOP3.LUT R54, R47, 0x68, RZ, 0xfc, !PT ;  /* 0x000000682f367812 */ /* 0x000fe200078efcff */
[--C-:B------:R-:W-:Y:S01]  /*30d0*/  @!P2 IMAD.IADD R73, R73, 0x1, -R5.reuse ;  /* 0x000000014949a824 */ /* 0x100fe200078e0a05 */
[----:B------:R-:W-:Y:S01]  /*30e0*/  ISETP.GE.AND P1, PT, R51, RZ, PT ;  /* 0x000000ff3300720c */ /* 0x000fe20003f26270 */
[--C-:B------:R-:W-:Y:S01]  /*30f0*/  @!P5 IMAD.IADD R83, R83, 0x1, -R5.reuse ;  /* 0x000000015353d824 */ /* 0x100fe200078e0a05 */
[----:B------:R-:W-:Y:S01]  /*3100*/  ISETP.GT.U32.AND P5, PT, R5, R77, PT ;  /* 0x0000004d0500720c */ /* 0x000fe20003fa4070 */
[----:B------:R-:W-:Y:S01]  /*3110*/  @!P4 IMAD.IADD R71, R71, 0x1, -R5 ;  /* 0x000000014747c824 */ /* 0x000fe200078e0a05 */
[----:B------:R-:W-:Y:S01]  /*3120*/  IABS R69, R54 ;  /* 0x0000003600457213 */ /* 0x000fe20000000000 */
[----:B------:R-:W-:Y:S01]  /*3130*/  @!P6 IMAD.MOV R83, RZ, RZ, -R83 ;  /* 0x000000ffff53e224 */ /* 0x000fe200078e0a53 */
[C---:B------:R-:W-:Y:S01]  /*3140*/  ISETP.GT.U32.AND P6, PT, R5.reuse, R75, PT ;  /* 0x0000004b0500720c */ /* 0x040fe20003fc4070 */
[----:B------:R-:W-:Y:S01]  /*3150*/  @!P0 IMAD.MOV R81, RZ, RZ, -R81 ;  /* 0x000000ffff518224 */ /* 0x000fe200078e0a51 */
[C---:B------:R-:W-:Y:S01]  /*3160*/  ISETP.GT.U32.AND P4, PT, R5.reuse, R71, PT ;  /* 0x000000470500720c */ /* 0x040fe20003f84070 */
[----:B------:R-:W-:Y:S01]  /*3170*/  IMAD.HI.U32 R51, R46, R69, RZ ;  /* 0x000000452e337227 */ /* 0x000fe200078e00ff */
[----:B------:R-:W-:Y:S01]  /*3180*/  ISETP.GT.U32.AND P2, PT, R5, R73, PT ;  /* 0x000000490500720c */ /* 0x000fe20003f44070 */
[----:B------:R-:W-:-:S02]  /*3190*/  UMOV UR6, 0x1 ;  /* 0x0000000100067882 */ /* 0x000fc40000000000 */
[----:B------:R-:W-:Y:S01]  /*31a0*/  IMAD.MOV R52, RZ, RZ, -R51 ;  /* 0x000000ffff347224 */ /* 0x000fe200078e0a33 */
[----:B------:R-:W-:Y:S01]  /*31b0*/  LOP3.LUT R51, R47, 0x6a, RZ, 0xfc, !PT ;  /* 0x0000006a2f337812 */ /* 0x000fe200078efcff */
[----:B------:R-:W-:Y:S02]  /*31c0*/  @!P5 IMAD.IADD R77, R77, 0x1, -R5 ;  /* 0x000000014d4dd824 */ /* 0x000fe400078e0a05 */
[----:B------:R-:W-:Y:S01]  /*31d0*/  IMAD R69, R5, R52, R69 ;  /* 0x0000003405457224 */ /* 0x000fe200078e0245 */
[----:B------:R-:W-:Y:S01]  /*31e0*/  IABS R67, R51 ;  /* 0x0000003300437213 */ /* 0x000fe20000000000 */
[--C-:B------:R-:W-:Y:S01]  /*31f0*/  @!P6 IMAD.IADD R75, R75, 0x1, -R5.reuse ;  /* 0x000000014b4be824 */ /* 0x100fe200078e0a05 */
[----:B------:R-:W-:Y:S01]  /*3200*/  ISETP.GT.U32.AND P5, PT, R5, R77, PT ;  /* 0x0000004d0500720c */ /* 0x000fe20003fa4070 */
[----:B------:R-:W-:Y:S01]  /*3210*/  @!P4 IMAD.IADD R71, R71, 0x1, -R5 ;  /* 0x000000014747c824 */ /* 0x000fe200078e0a05 */
[C---:B------:R-:W-:Y:S01]  /*3220*/  ISETP.GT.U32.AND P4, PT, R5.reuse, R69, PT ;  /* 0x000000450500720c */ /* 0x040fe20003f84070 */
[----:B------:R-:W-:Y:S01]  /*3230*/  IMAD.HI.U32 R49, R46, R67, RZ ;  /* 0x000000432e317227 */ /* 0x000fe200078e00ff */
[----:B------:R-:W-:-:S02]  /*3240*/  ISETP.GT.U32.AND P0, PT, R5, R75, PT ;  /* 0x0000004b0500720c */ /* 0x000fc40003f04070 */
[----:B------:R-:W-:Y:S01]  /*3250*/  ISETP.GE.AND P6, PT, R53, RZ, PT ;  /* 0x000000ff3500720c */ /* 0x000fe20003fc6270 */
[--C-:B------:R-:W-:Y:S01]  /*3260*/  @!P2 IMAD.IADD R73, R73, 0x1, -R5.reuse ;  /* 0x000000014949a824 */ /* 0x100fe200078e0a05 */
[----:B------:R-:W-:Y:S01]  /*3270*/  LOP3.LUT R52, R47, 0x6c, RZ, 0xfc, !PT ;  /* 0x0000006c2f347812 */ /* 0x000fe200078efcff */
[----:B------:R-:W-:Y:S01]  /*3280*/  IMAD.U32 R72, R55, 0x100, R50 ;  /* 0x0000010037487824 */ /* 0x000fe200078e0032 */
[----:B------:R-:W-:Y:S02]  /*3290*/  LOP3.LUT R53, R47, 0x6e, RZ, 0xfc, !PT ;  /* 0x0000006e2f357812 */ /* 0x000fe400078efcff */
[----:B------:R-:W-:Y:S01]  /*32a0*/  IABS R65, R52 ;  /* 0x0000003400417213 */ /* 0x000fe20000000000 */
[--C-:B------:R-:W-:Y:S01]  /*32b0*/  @!P5 IMAD.IADD R77, R77, 0x1, -R5.reuse ;  /* 0x000000014d4dd824 */ /* 0x100fe200078e0a05 */
[----:B------:R-:W-:Y:S01]  /*32c0*/  ISETP.GE.AND P5, PT, R56, RZ, PT ;  /* 0x000000ff3800720c */ /* 0x000fe20003fa6270 */
[----:B------:R-:W-:Y:S01]  /*32d0*/  @!P4 IMAD.IADD R69, R69, 0x1, -R5 ;  /* 0x000000014545c824 */ /* 0x000fe200078e0a05 */
[----:B------:R-:W-:Y:S01]  /*32e0*/  ISETP.GE.AND P2, PT, R51, RZ, PT ;  /* 0x000000ff3300720c */ /* 0x000fe20003f46270 */
[----:B------:R-:W-:Y:S01]  /*32f0*/  IMAD.MOV R56, RZ, RZ, -R49 ;  /* 0x000000ffff387224 */ /* 0x000fe200078e0a31 */
[----:B------:R-:W-:Y:S01]  /*3300*/  IABS R63, R53 ;  /* 0x00000035003f7213 */ /* 0x000fe20000000000 */
[----:B------:R-:W-:Y:S01]  /*3310*/  @!P0 IMAD.IADD R75, R75, 0x1, -R5 ;  /* 0x000000014b4b8824 */ /* 0x000fe200078e0a05 */
[C---:B------:R-:W-:Y:S01]  /*3320*/  ISETP.GT.U32.AND P4, PT, R5.reuse, R69, PT ;  /* 0x000000450500720c */ /* 0x040fe20003f84070 */
[----:B------:R-:W-:Y:S01]  /*3330*/  IMAD.HI.U32 R51, R46, R65, RZ ;  /* 0x000000412e337227 */ /* 0x000fe200078e00ff */
[----:B------:R-:W-:Y:S01]  /*3340*/  ISETP.NE.U32.AND P0, PT, R50, RZ, PT ;  /* 0x000000ff3200720c */ /* 0x000fe20003f05070 */
[----:B------:R-:W-:Y:S02]  /*3350*/  STL [R1+0x400], R72 ;  /* 0x0004004801007387 */ /* 0x000fe40000100800 */
[----:B------:R-:W-:Y:S01]  /*3360*/  IMAD R67, R5, R56, R67 ;  /* 0x0000003805437224 */ /* 0x000fe200078e0243 */
[----:B------:R-:W-:Y:S01]  /*3370*/  LOP3.LUT R56, R47, 0x76, RZ, 0xfc, !PT ;  /* 0x000000762f387812 */ /* 0x000fe200078efcff */
[----:B------:R-:W-:Y:S01]  /*3380*/  @!P3 IMAD.MOV R75, RZ, RZ, -R75 ;  /* 0x000000ffff4bb224 */ /* 0x000fe200078e0a4b */
[----:B------:R-:W-:Y:S01]  /*3390*/  ISETP.GE.AND P3, PT, R52, RZ, PT ;  /* 0x000000ff3400720c */ /* 0x000fe20003f66270 */
[----:B------:R-:W-:Y:S01]  /*33a0*/  IMAD.MOV R58, RZ, RZ, -R51 ;  /* 0x000000ffff3a7224 */ /* 0x000fe200078e0a33 */
[----:B------:R-:W-:Y:S01]  /*33b0*/  IABS R55, R56 ;  /* 0x0000003800377213 */ /* 0x000fe20000000000 */
[----:B------:R-:W-:Y:S01]  /*33c0*/  @!P6 IMAD.MOV R71, RZ, RZ, -R71 ;  /* 0x000000ffff47e224 */ /* 0x000fe200078e0a47 */
[----:B------:R-:W-:Y:S01]  /*33d0*/  ISETP.GT.U32.AND P6, PT, R5, R67, PT ;  /* 0x000000430500720c */ /* 0x000fe20003fc4070 */
[----:B------:R-:W-:-:S04]  /*33e0*/  IMAD.HI.U32 R52, R46, R63, RZ ;  /* 0x0000003f2e347227 */ /* 0x000fc800078e00ff */
[----:B------:R-:W-:Y:S01]  /*33f0*/  IMAD R65, R5, R58, R65 ;  /* 0x0000003a05417224 */ /* 0x000fe200078e0241 */
[----:B------:R-:W-:Y:S01]  /*3400*/  LOP3.LUT R58, R47, 0x7a, RZ, 0xfc, !PT ;  /* 0x0000007a2f3a7812 */ /* 0x000fe200078efcff */
[----:B------:R-:W-:Y:S02]  /*3410*/  IMAD.MOV R52, RZ, RZ, -R52 ;  /* 0x000000ffff347224 */ /* 0x000fe400078e0a34 */
[----:B------:R-:W-:Y:S01]  /*3420*/  @!P4 IMAD.IADD R69, R69, 0x1, -R5 ;  /* 0x000000014545c824 */ /* 0x000fe200078e0a05 */
[C---:B------:R-:W-:Y:S01]  /*3430*/  ISETP.GT.U32.AND P4, PT, R5.reuse, R65, PT ;  /* 0x000000410500720c */ /* 0x040fe20003f84070 */
[----:B------:R-:W-:Y:S01]  /*3440*/  IMAD R63, R5, R52, R63 ;  /* 0x00000034053f7224 */ /* 0x000fe200078e023f */
[----:B------:R-:W-:Y:S01]  /*3450*/  LOP3.LUT R52, R47, 0x78, RZ, 0xfc, !PT ;  /* 0x000000782f347812 */ /* 0x000fe200078efcff */
[----:B------:R-:W-:Y:S01]  /*3460*/  @!P1 IMAD.MOV R77, RZ, RZ, -R77 ;  /* 0x000000ffff4d9224 */ /* 0x000fe200078e0a4d */
[----:B------:R-:W-:Y:S01]  /*3470*/  ISETP.GE.AND P1, PT, R54, RZ, PT ;  /* 0x000000ff3600720c */ /* 0x000fe20003f26270 */
[----:B------:R-:W-:Y:S01]  /*3480*/  @!P6 IMAD.IADD R67, R67, 0x1, -R5 ;  /* 0x000000014343e824 */ /* 0x000fe200078e0a05 */
[----:B------:R-:W-:Y:S01]  /*3490*/  LOP3.LUT R54, R47, 0x70, RZ, 0xfc, !PT ;  /* 0x000000702f367812 */ /* 0x000fe200078efcff */
[----:B------:R-:W-:Y:S01]  /*34a0*/  @!P5 IMAD.MOV R73, RZ, RZ, -R73 ;  /* 0x000000ffff49d224 */ /* 0x000fe200078e0a49 */
[----:B------:R-:W-:Y:S01]  /*34b0*/  ISETP.GT.U32.AND P6, PT, R5, R63, PT ;  /* 0x0000003f0500720c */ /* 0x000fe20003fc4070 */
[----:B------:R-:W-:Y:S01]  /*34c0*/  IMAD.HI.U32 R49, R46, R59, RZ ;  /* 0x0000003b2e317227 */ /* 0x000fe200078e00ff */
[----:B------:R-:W-:-:S02]  /*34d0*/  IABS R61, R54 ;  /* 0x00000036003d7213 */ /* 0x000fc40000000000 */
[----:B------:R-:W-:Y:S01]  /*34e0*/  ISETP.GE.AND P5, PT, R53, RZ, PT ;  /* 0x000000ff3500720c */ /* 0x000fe20003fa6270 */
[----:B------:R-:W-:Y:S01]  /*34f0*/  @!P4 IMAD.IADD R65, R65, 0x1, -R5 ;  /* 0x000000014141c824 */ /* 0x000fe200078e0a05 */
[----:B------:R-:W-:Y:S01]  /*3500*/  ISETP.GT.U32.AND P4, PT, R5, R67, PT ;  /* 0x000000430500720c */ /* 0x000fe20003f84070 */
[----:B------:R-:W-:Y:S01]  /*3510*/  IMAD.HI.U32 R53, R46, R61, RZ ;  /* 0x0000003d2e357227 */ /* 0x000fe200078e00ff */
[----:B------:R-:W-:-:S03]  /*3520*/  IABS R51, R52 ;  /* 0x0000003400337213 */ /* 0x000fc60000000000 */
[----:B------:R-:W-:Y:S01]  /*3530*/  IMAD.MOV R50, RZ, RZ, -R53 ;  /* 0x000000ffff327224 */ /* 0x000fe200078e0a35 */
[----:B------:R-:W-:Y:S01]  /*3540*/  IABS R53, R58 ;  /* 0x0000003a00357213 */ /* 0x000fe20000000000 */
[----:B------:R-:W-:Y:S01]  /*3550*/  @!P6 IMAD.IADD R63, R63, 0x1, -R5 ;  /* 0x000000013f3fe824 */ /* 0x000fe200078e0a05 */
[C---:B------:R-:W-:Y:S01]  /*3560*/  ISETP.GT.U32.AND P6, PT, R5.reuse, R65, PT ;  /* 0x000000410500720c */ /* 0x040fe20003fc4070 */
[C---:B------:R-:W-:Y:S02]  /*3570*/  IMAD R61, R5.reuse, R50, R61 ;  /* 0x00000032053d7224 */ /* 0x040fe400078e023d */
[----:B------:R-:W-:Y:S01]  /*3580*/  @!P1 IMAD.MOV R69, RZ, RZ, -R69 ;  /* 0x000000ffff459224 */ /* 0x000fe200078e0a45 */
[----:B------:R-:W-:Y:S01]  /*3590*/  ISETP.GT.U32.AND P1, PT, R5, R63, PT ;  /* 0x0000003f0500720c */ /* 0x000fe20003f24070 */
[----:B------:R-:W-:Y:S02]  /*35a0*/  IMAD.MOV R50, RZ, RZ, -R49 ;  /* 0x000000ffff327224 */ /* 0x000fe400078e0a31 */
[----:B------:R-:W-:-:S04]  /*35b0*/  IMAD.HI.U32 R49, R46, R57, RZ ;  /* 0x000000392e317227 */ /* 0x000fc800078e00ff */
[----:B------:R-:W-:Y:S01]  /*35c0*/  @!P4 IMAD.IADD R67, R67, 0x1, -R5 ;  /* 0x000000014343c824 */ /* 0x000fe200078e0a05 */
[C---:B------:R-:W-:Y:S01]  /*35d0*/  ISETP.GT.U32.AND P4, PT, R5.reuse, R61, PT ;  /* 0x0000003d0500720c */ /* 0x040fe20003f84070 */
[----:B------:R-:W-:Y:S02]  /*35e0*/  IMAD R59, R5, R50, R59 ;  /* 0x00000032053b7224 */ /* 0x000fe400078e023b */
[----:B------:R-:W-:Y:S01]  /*35f0*/  IMAD.MOV R64, RZ, RZ, -R49 ;  /* 0x000000ffff407224 */ /* 0x000fe200078e0a31 */
[----:B------:R-:W-:Y:S01]  /*3600*/  LOP3.LUT R49, R47, 0x7c, RZ, 0xfc, !PT ;  /* 0x0000007c2f317812 */ /* 0x000fe200078efcff */
[----:B------:R-:W-:-:S03]  /*3610*/  IMAD.HI.U32 R50, R46, R55, RZ ;  /* 0x000000372e327227 */ /* 0x000fc600078e00ff */
[----:B------:R-:W-:Y:S01]  /*3620*/  IABS R66, R49 ;  /* 0x0000003100427213 */ /* 0x000fe20000000000 */
[----:B------:R-:W-:Y:S02]  /*3630*/  IMAD R57, R5, R64, R57 ;  /* 0x0000004005397224 */ /* 0x000fe400078e0239 */
[----:B------:R-:W-:Y:S02]  /*3640*/  IMAD.MOV R50, RZ, RZ, -R50 ;  /* 0x000000ffff327224 */ /* 0x000fe400078e0a32 */
[----:B------:R-:W-:Y:S01]  /*3650*/  @!P6 IMAD.IADD R65, R65, 0x1, -R5 ;  /* 0x000000014141e824 */ /* 0x000fe200078e0a05 */
[C---:B------:R-:W-:Y:S01]  /*3660*/  ISETP.GT.U32.AND P6, PT, R5.reuse, R59, PT ;  /* 0x0000003b0500720c */ /* 0x040fe20003fc4070 */
[----:B------:R-:W-:Y:S02]  /*3670*/  IMAD R55, R5, R50, R55 ;  /* 0x0000003205377224 */ /* 0x000fe400078e0237 */
[--C-:B------:R-:W-:Y:S01]  /*3680*/  @!P1 IMAD.IADD R63, R63, 0x1, -R5.reuse ;  /* 0x000000013f3f9824 */ /* 0x100fe200078e0a05 */
[----:B------:R-:W-:Y:S01]  /*3690*/  ISETP.GT.U32.AND P1, PT, R5, R57, PT ;  /* 0x000000390500720c */ /* 0x000fe20003f24070 */
[----:B------:R-:W-:Y:S01]  /*36a0*/  @!P4 IMAD.IADD R61, R61, 0x1, -R5 ;  /* 0x000000013d3dc824 */ /* 0x000fe200078e0a05 */
[----:B------:R-:W-:Y:S01]  /*36b0*/  ISETP.GT.U32.AND P4, PT, R5, R55, PT ;  /* 0x000000370500720c */ /* 0x000fe20003f84070 */
[----:B------:R-:W-:-:S04]  /*36c0*/  IMAD.HI.U32 R47, R46, R51, RZ ;  /* 0x000000332e2f7227 */ /* 0x000fc800078e00ff */
[----:B------:R-:W-:Y:S02]  /*36d0*/  IMAD.MOV R50, RZ, RZ, -R47 ;  /* 0x000000ffff327224 */ /* 0x000fe400078e0a2f */
[----:B------:R-:W-:-:S04]  /*36e0*/  IMAD.HI.U32 R47, R46, R53, RZ ;  /* 0x000000352e2f7227 */ /* 0x000fc800078e00ff */
[----:B------:R-:W-:Y:S02]  /*36f0*/  @!P6 IMAD.IADD R59, R59, 0x1, -R5 ;  /* 0x000000013b3be824 */ /* 0x000fe400078e0a05 */
[----:B------:R-:W-:-:S04]  /*3700*/  IMAD.HI.U32 R46, R46, R66, RZ ;  /* 0x000000422e2e7227 */ /* 0x000fc800078e00ff */
[----:B------:R-:W-:Y:S01]  /*3710*/  IMAD.MOV R64, RZ, RZ, -R47 ;  /* 0x000000ffff407224 */ /* 0x000fe200078e0a2f */
[----:B------:R-:W-:Y:S01]  /*3720*/  IABS R47, R72 ;  /* 0x00000048002f7213 */ /* 0x000fe20000000000 */
[----:B------:R-:W-:Y:S01]  /*3730*/  @!P1 IMAD.IADD R57, R57, 0x1, -R5 ;  /* 0x0000000139399824 */ /* 0x000fe200078e0a05 */
[C---:B------:R-:W-:Y:S01]  /*3740*/  ISETP.GT.U32.AND P1, PT, R5.reuse, R61, PT ;  /* 0x0000003d0500720c */ /* 0x040fe20003f24070 */
[----:B------:R-:W-:Y:S01]  /*3750*/  @!P2 IMAD.MOV R67, RZ, RZ, -R67 ;  /* 0x000000ffff43a224 */ /* 0x000fe200078e0a43 */
[C---:B------:R-:W-:Y:S01]  /*3760*/  ISETP.GT.U32.AND P2, PT, R5.reuse, R59, PT ;  /* 0x0000003b0500720c */ /* 0x040fe20003f44070 */
[----:B------:R-:W-:Y:S02]  /*3770*/  IMAD.MOV R46, RZ, RZ, -R46 ;  /* 0x000000ffff2e7224 */ /* 0x000fe400078e0a2e */
[C---:B------:R-:W-:Y:S02]  /*3780*/  IMAD R50, R5.reuse, R50, R51 ;  /* 0x0000003205327224 */ /* 0x040fe400078e0233 */
[----:B------:R-:W-:-:S02]  /*3790*/  IMAD R51, R5, R64, R53 ;  /* 0x0000004005337224 */ /* 0x000fc400078e0235 */
[----:B------:R-:W-:Y:S01]  /*37a0*/  @!P4 IMAD.IADD R55, R55, 0x1, -R5 ;  /* 0x000000013737c824 */ /* 0x000fe200078e0a05 */
[C---:B------:R-:W-:Y:S01]  /*37b0*/  ISETP.GT.U32.AND P6, PT, R5.reuse, R50, PT ;  /* 0x000000320500720c */ /* 0x040fe20003fc4070 */
[----:B------:R-:W-:Y:S01]  /*37c0*/  @!P3 IMAD.MOV R65, RZ, RZ, -R65 ;  /* 0x000000ffff41b224 */ /* 0x000fe200078e0a41 */
[C---:B------:R-:W-:Y:S01]  /*37d0*/  ISETP.GT.U32.AND P3, PT, R5.reuse, R57, PT ;  /* 0x000000390500720c */ /* 0x040fe20003f64070 */
[C---:B------:R-:W-:Y:S01]  /*37e0*/  IMAD R53, R5.reuse, R46, R66 ;  /* 0x0000002e05357224 */ /* 0x040fe200078e0242 */
[----:B------:R-:W-:Y:S01]  /*37f0*/  ISETP.GT.U32.AND P4, PT, R5, R55, PT ;  /* 0x000000370500720c */ /* 0x000fe20003f84070 */
[----:B------:R-:W-:Y:S01]  /*3800*/  IMAD.HI.U32 R46, R45, R47, RZ ;  /* 0x0000002f2d2e7227 */ /* 0x000fe200078e00ff */
[----:B------:R-:W0:Y:S03]  /*3810*/  LDS R64, [UR7] ;  /* 0x00000007ff407984 */ /* 0x000e260008000800 */
[----:B------:R-:W-:-:S02]  /*3820*/  IMAD.MOV R46, RZ, RZ, -R46 ;  /* 0x000000ffff2e7224 */ /* 0x000fc400078e0a2e */
[----:B------:R-:W-:Y:S01]  /*3830*/  @!P5 IMAD.MOV R63, RZ, RZ, -R63 ;  /* 0x000000ffff3fd224 */ /* 0x000fe200078e0a3f */
[----:B------:R-:W-:Y:S01]  /*3840*/  ISETP.GT.U32.AND P5, PT, R5, R51, PT ;  /* 0x000000330500720c */ /* 0x000fe20003fa4070 */
[C---:B------:R-:W-:Y:S02]  /*3850*/  IMAD R47, R4.reuse, R46, R47 ;  /* 0x0000002e042f7224 */ /* 0x040fe400078e022f */
[--C-:B------:R-:W-:Y:S01]  /*3860*/  @!P2 IMAD.IADD R59, R59, 0x1, -R5.reuse ;  /* 0x000000013b3ba824 */ /* 0x100fe200078e0a05 */
[----:B------:R-:W-:Y:S01]  /*3870*/  ISETP.GT.U32.AND P2, PT, R5, R53, PT ;  /* 0x000000350500720c */ /* 0x000fe20003f44070 */
[--C-:B------:R-:W-:Y:S01]  /*3880*/  @!P3 IMAD.IADD R57, R57, 0x1, -R5.reuse ;  /* 0x000000013939b824 */ /* 0x100fe200078e0a05 */
[----:B------:R-:W-:Y:S01]  /*3890*/  ISETP.GT.U32.AND P3, PT, R4, R47, PT ;  /* 0x0000002f0400720c */ /* 0x000fe20003f64070 */
[--C-:B------:R-:W-:Y:S01]  /*38a0*/  @!P1 IMAD.IADD R61, R61, 0x1, -R5.reuse ;  /* 0x000000013d3d9824 */ /* 0x100fe200078e0a05 */
[----:B------:R-:W-:Y:S01]  /*38b0*/  ISETP.GE.AND P1, PT, R54, RZ, PT ;  /* 0x000000ff3600720c */ /* 0x000fe20003f26270 */
[--C-:B------:R-:W-:Y:S01]  /*38c0*/  @!P4 IMAD.IADD R55, R55, 0x1, -R5.reuse ;  /* 0x000000013737c824 */ /* 0x100fe200078e0a05 */
[----:B------:R-:W-:Y:S01]  /*38d0*/  ISETP.GE.AND P4, PT, R62, RZ, PT ;  /* 0x000000ff3e00720c */ /* 0x000fe20003f86270 */
[----:B------:R-:W-:Y:S01]  /*38e0*/  VIADD R70, R72, 0x80 ;  /* 0x0000008048467836 */ /* 0x000fe20000000000 */
[----:B------:R-:W-:Y:S01]  /*38f0*/  SHF.R.U32.HI R54, RZ, 0x5, R74 ;  /* 0x00000005ff367819 */ /* 0x000fe2000001164a */
[--C-:B------:R-:W-:Y:S01]  /*3900*/  @!P5 IMAD.IADD R51, R51, 0x1, -R5.reuse ;  /* 0x000000013333d824 */ /* 0x100fe200078e0a05 */
[----:B------:R-:W-:Y:S01]  /*3910*/  ISETP.GE.AND P5, PT, R60, RZ, PT ;  /* 0x000000ff3c00720c */ /* 0x000fe20003fa6270 */
[--C-:B------:R-:W-:Y:S01]  /*3920*/  @!P6 IMAD.IADD R50, R50, 0x1, -R5.reuse ;  /* 0x000000013232e824 */ /* 0x100fe200078e0a05 */
[----:B------:R-:W-:Y:S01]  /*3930*/  IABS R68, R70 ;  /* 0x0000004600447213 */ /* 0x000fe20000000000 */
[----:B------:R-:W-:Y:S01]  /*3940*/  @!P2 IMAD.IADD R53, R53, 0x1, -R5 ;  /* 0x000000013535a824 */ /* 0x000fe200078e0a05 */
[----:B------:R-:W-:Y:S01]  /*3950*/  ISETP.GT.U32.AND P2, PT, R5, R51, PT ;  /* 0x000000330500720c */ /* 0x000fe20003f44070 */
[----:B------:R-:W-:Y:S01]  /*3960*/  @!P3 IMAD.IADD R47, R47, 0x1, -R4 ;  /* 0x000000012f2fb824 */ /* 0x000fe200078e0a04 */
[----:B------:R-:W-:Y:S01]  /*3970*/  STL [R1+0x404], R70 ;  /* 0x0004044601007387 */ /* 0x000fe20000100800 */
[----:B------:R-:W-:Y:S01]  /*3980*/  @!P1 IMAD.MOV R61, RZ, RZ, -R61 ;  /* 0x000000ffff3d9224 */ /* 0x000fe200078e0a3d */
[C---:B------:R-:W-:Y:S01]  /*3990*/  ISETP.GT.U32.AND P1, PT, R5.reuse, R50, PT ;  /* 0x000000320500720c */ /* 0x040fe20003f24070 */
[----:B------:R-:W-:Y:S01]  /*39a0*/  IMAD.MOV.U32 R66, RZ, RZ, R68 ;  /* 0x000000ffff427224 */ /* 0x000fe200078e0044 */
[----:B------:R-:W-:Y:S01]  /*39b0*/  ISETP.GT.U32.AND P3, PT, R5, R53, PT ;  /* 0x000000350500720c */ /* 0x000fe20003f64070 */
[----:B------:R-:W-:Y:S01]  /*39c0*/  @!P4 IMAD.MOV R59, RZ, RZ, -R59 ;  /* 0x000000ffff3bc224 */ /* 0x000fe200078e0a3b */
[----:B------:R-:W-:Y:S01]  /*39d0*/  ISETP.GT.U32.AND P4, PT, R4, R47, PT ;  /* 0x0000002f0400720c */ /* 0x000fe20003f84070 */
[----:B------:R-:W-:-:S04]  /*39e0*/  IMAD.HI.U32 R45, R45, R66, RZ ;  /* 0x000000422d2d7227 */ /* 0x000fc800078e00ff */
[----:B------:R-:W-:Y:S01]  /*39f0*/  @!P5 IMAD.MOV R57, RZ, RZ, -R57 ;  /* 0x000000ffff39d224 */ /* 0x000fe200078e0a39 */
[----:B------:R-:W-:Y:S01]  /*3a00*/  ISETP.GE.AND P5, PT, R56, RZ, PT ;  /* 0x000000ff3800720c */ /* 0x000fe20003fa6270 */
[----:B------:R-:W-:Y:S01]  /*3a10*/  @!P2 IMAD.IADD R51, R51, 0x1, -R5 ;  /* 0x000000013333a824 */ /* 0x000fe200078e0a05 */
[----:B------:R-:W-:Y:S01]  /*3a20*/  ISETP.GE.AND P2, PT, R52, RZ, PT ;  /* 0x000000ff3400720c */ /* 0x000fe20003f46270 */
[----:B------:R-:W-:Y:S01]  /*3a30*/  IMAD.MOV R45, RZ, RZ, -R45 ;  /* 0x000000ffff2d7224 */ /* 0x000fe200078e0a2d */
[----:B0-----:R-:W-:Y:S01]  /*3a40*/  R2UR UR21, R64 ;  /* 0x00000000401572ca */ /* 0x001fe200000e0000 */
[----:B------:R-:W-:Y:S02]  /*3a50*/  IMAD.SHL.U32 R46, R54, 0x200000, RZ ;  /* 0x00200000362e7824 */ /* 0x000fe400078e00ff */
[----:B------:R-:W-:Y:S02]  /*3a60*/  IMAD R45, R4, R45, R66 ;  /* 0x0000002d042d7224 */ /* 0x000fe400078e0242 */
[----:B------:R-:W-:Y:S01]  /*3a70*/  @!P1 IMAD.IADD R50, R50, 0x1, -R5 ;  /* 0x0000000132329824 */ /* 0x000fe200078e0a05 */
[----:B------:R-:W-:Y:S01]  /*3a80*/  LOP3.LUT R46, R46, 0x600000, RZ, 0xc0, !PT ;  /* 0x006000002e2e7812 */ /* 0x000fe200078ec0ff */
[----:B------:R-:W-:Y:S01]  /*3a90*/  @!P4 IMAD.IADD R47, R47, 0x1, -R4 ;  /* 0x000000012f2fc824 */ /* 0x000fe200078e0a04 */
[----:B------:R-:W-:Y:S01]  /*3aa0*/  BAR.SYNC.DEFER_BLOCKING 0x0 ;  /* 0x0000000000007b1d */ /* 0x000fe20000010000 */
[----:B------:R-:W-:Y:S01]  /*3ab0*/  ISETP.GE.AND P4, PT, R49, RZ, PT ;  /* 0x000000ff3100720c */ /* 0x000fe20003f86270 */
[----:B------:R-:W-:Y:S01]  /*3ac0*/  IMAD.MOV.U32 R49, RZ, RZ, R50 ;  /* 0x000000ffff317224 */ /* 0x000fe200078e0032 */
[----:B------:R-:W-:Y:S01]  /*3ad0*/  ISETP.GT.U32.AND P6, PT, R4, R45, PT ;  /* 0x0000002d0400720c */ /* 0x000fe20003fc4070 */
[----:B------:R-:W-:Y:S01]  /*3ae0*/  @!P5 IMAD.MOV R55, RZ, RZ, -R55 ;  /* 0x000000ffff37d224 */ /* 0x000fe200078e0a37 */
[----:B------:R-:W-:Y:S01]  /*3af0*/  R2UR UR8, R46 ;  /* 0x000000002e0872ca */ /* 0x000fe200000e0000 */
[----:B------:R-:W-:Y:S01]  /*3b00*/  @!P2 IMAD.MOV R49, RZ, RZ, -R49 ;  /* 0x000000ffff31a224 */ /* 0x000fe200078e0a31 */
[----:B------:R-:W-:Y:S01]  /*3b10*/  ISETP.NE.AND P5, PT, R3, RZ, PT ;  /* 0x000000ff0300720c */ /* 0x000fe20003fa5270 */
[----:B------:R-:W-:Y:S01]  /*3b20*/  @!P3 IMAD.IADD R53, R53, 0x1, -R5 ;  /* 0x000000013535b824 */ /* 0x000fe200078e0a05 */
[----:B------:R-:W-:-:S02]  /*3b30*/  LOP3.LUT R46, RZ, R3, RZ, 0x33, !PT ;  /* 0x00000003ff2e7212 */ /* 0x000fc400078e33ff */
[----:B------:R-:W-:Y:S02]  /*3b40*/  ISETP.NE.AND P2, PT, R2, RZ, PT ;  /* 0x000000ff0200720c */ /* 0x000fe40003f45270 */
[----:B------:R-:W-:Y:S01]  /*3b50*/  LOP3.LUT R3, RZ, R2, RZ, 0x33, !PT ;  /* 0x00000002ff037212 */ /* 0x000fe200078e33ff */
[----:B------:R-:W-:Y:S01]  /*3b60*/  @!P4 IMAD.MOV R53, RZ, RZ, -R53 ;  /* 0x000000ffff35c224 */ /* 0x000fe200078e0a35 */
[C---:B------:R-:W-:Y:S01]  /*3b70*/  SEL R2, R46.reuse, R48, !P5 ;  /* 0x000000302e027207 */ /* 0x040fe20006800000 */
[----:B------:R-:W-:Y:S01]  /*3b80*/  @!P6 IMAD.IADD R45, R45, 0x1, -R4 ;  /* 0x000000012d2de824 */ /* 0x000fe200078e0a04 */
[C---:B------:R-:W-:Y:S01]  /*3b90*/  SEL R50, R46.reuse, R91, !P5 ;  /* 0x0000005b2e327207 */ /* 0x040fe20006800000 */
[----:B------:R-:W-:Y:S01]  /*3ba0*/  UIADD3 UR8, UPT, UPT, UR21, UR8, URZ ;  /* 0x0000000815087290 */ /* 0x000fe2000fffe0ff */
[C---:B------:R-:W-:Y:S02]  /*3bb0*/  SEL R48, R46.reuse, R89, !P5 ;  /* 0x000000592e307207 */ /* 0x040fe40006800000 */
[----:B------:R-:W-:Y:S01]  /*3bc0*/  SEL R52, R46, R87, !P5 ;  /* 0x000000572e347207 */ /* 0x000fe20006800000 */
[----:B------:R0:W-:Y:S01]  /*3bd0*/  STL [R1], R50 ;  /* 0x0000003201007387 */ /* 0x0001e20000100800 */
[----:B------:R-:W-:-:S02]  /*3be0*/  ISETP.GT.U32.AND P6, PT, R4, R45, PT ;  /* 0x0000002d0400720c */ /* 0x000fc40003fc4070 */
[----:B------:R-:W-:Y:S01]  /*3bf0*/  ISETP.GE.AND P3, PT, R58, RZ, PT ;  /* 0x000000ff3a00720c */ /* 0x000fe20003f66270 */
[----:B------:R1:W-:Y:S01]  /*3c00*/  STL [R1+0x4], R48 ;  /* 0x0000043001007387 */ /* 0x0003e20000100800 */
[----:B------:R-:W-:Y:S02]  /*3c10*/  ISETP.GE.AND P4, PT, R70, RZ, PT ;  /* 0x000000ff4600720c */ /* 0x000fe40003f86270 */
[C---:B------:R-:W-:Y:S01]  /*3c20*/  SEL R24, R46.reuse, R24, !P5 ;  /* 0x000000182e187207 */ /* 0x040fe20006800000 */
[----:B------:R2:W-:Y:S01]  /*3c30*/  STL [R1+0x8], R52 ;  /* 0x0000083401007387 */ /* 0x0005e20000100800 */
[C---:B------:R-:W-:Y:S02]  /*3c40*/  SEL R25, R46.reuse, R25, !P5 ;  /* 0x000000192e197207 */ /* 0x040fe40006800000 */
[C---:B0-----:R-:W-:Y:S02]  /*3c50*/  SEL R50, R46.reuse, R85, !P5 ;  /* 0x000000552e327207 */ /* 0x041fe40006800000 */
[C---:B------:R-:W-:Y:S01]  /*3c60*/  SEL R26, R46.reuse, R26, !P5 ;  /* 0x0000001a2e1a7207 */ /* 0x040fe20006800000 */
[----:B------:R-:W-:Y:S01]  /*3c70*/  @!P6 IMAD.IADD R45, R45, 0x1, -R4 ;  /* 0x000000012d2de824 */ /* 0x000fe200078e0a04 */
[C---:B-1----:R-:W-:Y:S01]  /*3c80*/  SEL R48, R46.reuse, R83, !P5 ;  /* 0x000000532e307207 */ /* 0x042fe20006800000 */
[----:B------:R0:W-:Y:S01]  /*3c90*/  STL [R1+0xc], R50 ;  /* 0x00000c3201007387 */ /* 0x0001e20000100800 */
[----:B------:R-:W1:Y:S01]  /*3ca0*/  LDC.64 R4, c[0x0][0x3a0] ;  /* 0x0000e800ff047b82 */ /* 0x000e620000000a00 */
[----:B--2---:R-:W-:Y:S01]  /*3cb0*/  SEL R52, R46, R81, !P5 ;  /* 0x000000512e347207 */ /* 0x004fe20006800000 */
[----:B------:R-:W-:Y:S01]  /*3cc0*/  @!P3 IMAD.MOV R51, RZ, RZ, -R51 ;  /* 0x000000ffff33b224 */ /* 0x000fe200078e0a33 */
[----:B------:R2:W-:Y:S01]  /*3cd0*/  STL [R1+0x10], R48 ;  /* 0x0000103001007387 */ /* 0x0005e20000100800 */
[----:B------:R-:W-:Y:S01]  /*3ce0*/  ISETP.GE.AND P3, PT, R72, RZ, PT ;  /* 0x000000ff4800720c */ /* 0x000fe20003f66270 */
[----:B------:R-:W-:Y:S01]  /*3cf0*/  @!P4 IMAD.MOV R45, RZ, RZ, -R45 ;  /* 0x000000ffff2dc224 */ /* 0x000fe200078e0a2d */
[C---:B------:R-:W-:Y:S01]  /*3d00*/  SEL R27, R46.reuse, R27, !P5 ;  /* 0x0000001b2e1b7207 */ /* 0x040fe20006800000 */
[----:B------:R4:W-:Y:S01]  /*3d10*/  STL [R1+0x14], R52 ;  /* 0x0000143401007387 */ /* 0x0009e20000100800 */
[----:B------:R-:W-:-:S02]  /*3d20*/  SEL R28, R46, R28, !P5 ;  /* 0x0000001c2e1c7207 */ /* 0x000fc40006800000 */
[C---:B0-----:R-:W-:Y:S02]  /*3d30*/  SEL R50, R46.reuse, R79, !P5 ;  /* 0x0000004f2e327207 */ /* 0x041fe40006800000 */
[C---:B------:R-:W-:Y:S02]  /*3d40*/  SEL R29, R46.reuse, R29, !P5 ;  /* 0x0000001d2e1d7207 */ /* 0x040fe40006800000 */
[C---:B--2---:R-:W-:Y:S01]  /*3d50*/  SEL R48, R46.reuse, R77, !P5 ;  /* 0x0000004d2e307207 */ /* 0x044fe20006800000 */
[----:B------:R0:W-:Y:S01]  /*3d60*/  STL [R1+0x18], R50 ;  /* 0x0000183201007387 */ /* 0x0001e20000100800 */
[C---:B------:R-:W-:Y:S01]  /*3d70*/  SEL R30, R46.reuse, R30, !P5 ;  /* 0x0000001e2e1e7207 */ /* 0x040fe20006800000 */
[----:B------:R-:W-:Y:S01]  /*3d80*/  @!P3 IMAD.MOV R47, RZ, RZ, -R47 ;  /* 0x000000ffff2fb224 */ /* 0x000fe200078e0a2f */
[C---:B----4-:R-:W-:Y:S01]  /*3d90*/  SEL R52, R46.reuse, R75, !P5 ;  /* 0x0000004b2e347207 */ /* 0x050fe20006800000 */
[----:B------:R2:W-:Y:S01]  /*3da0*/  STL [R1+0x1c], R48 ;  /* 0x00001c3001007387 */ /* 0x0005e20000100800 */
[----:B------:R-:W-:-:S02]  /*3db0*/  SEL R31, R46, R31, !P5 ;  /* 0x0000001f2e1f7207 */ /* 0x000fc40006800000 */
[C---:B------:R-:W-:Y:S01]  /*3dc0*/  SEL R32, R46.reuse, R32, !P5 ;  /* 0x000000202e207207 */ /* 0x040fe20006800000 */
[----:B------:R4:W-:Y:S01]  /*3dd0*/  STL [R1+0x20], R52 ;  /* 0x0000203401007387 */ /* 0x0009e20000100800 */
[----:B------:R-:W-:Y:S01]  /*3de0*/  SEL R33, R46, R33, !P5 ;  /* 0x000000212e217207 */ /* 0x000fe20006800000 */
[----:B-1----:R-:W-:Y:S01]  /*3df0*/  VIADD R89, R4, 0xffffffd2 ;  /* 0xffffffd204597836 */ /* 0x002fe20000000000 */
[C---:B0-----:R-:W-:Y:S02]  /*3e00*/  SEL R50, R46.reuse, R73, !P5 ;  /* 0x000000492e327207 */ /* 0x041fe40006800000 */
[C---:B------:R-:W-:Y:S02]  /*3e10*/  SEL R34, R46.reuse, R34, !P5 ;  /* 0x000000222e227207 */ /* 0x040fe40006800000 */
[C---:B--2---:R-:W-:Y:S01]  /*3e20*/  SEL R48, R46.reuse, R71, !P5 ;  /* 0x000000472e307207 */ /* 0x044fe20006800000 */
[----:B------:R0:W-:Y:S01]  /*3e30*/  STL [R1+0x24], R50 ;  /* 0x0000243201007387 */ /* 0x0001e20000100800 */
[----:B------:R-:W-:-:S02]  /*3e40*/  SEL R35, R46, R35, !P5 ;  /* 0x000000232e237207 */ /* 0x000fc40006800000 */
[C---:B----4-:R-:W-:Y:S01]  /*3e50*/  SEL R52, R46.reuse, R69, !P5 ;  /* 0x000000452e347207 */ /* 0x050fe20006800000 */
[----:B------:R1:W-:Y:S01]  /*3e60*/  STL [R1+0x28], R48 ;  /* 0x0000283001007387 */ /* 0x0003e20000100800 */
[C---:B------:R-:W-:Y:S02]  /*3e70*/  SEL R36, R46.reuse, R36, !P5 ;  /* 0x000000242e247207 */ /* 0x040fe40006800000 */
[C---:B------:R-:W-:Y:S01]  /*3e80*/  SEL R37, R46.reuse, R37, !P5 ;  /* 0x000000252e257207 */ /* 0x040fe20006800000 */
[----:B------:R2:W-:Y:S01]  /*3e90*/  STL [R1+0x2c], R52 ;  /* 0x00002c3401007387 */ /* 0x0005e20000100800 */
[C---:B------:R-:W-:Y:S02]  /*3ea0*/  SEL R38, R46.reuse, R38, !P5 ;  /* 0x000000262e267207 */ /* 0x040fe40006800000 */
[C---:B0-----:R-:W-:Y:S02]  /*3eb0*/  SEL R50, R46.reuse, R67, !P5 ;  /* 0x000000432e327207 */ /* 0x041fe40006800000 */
[----:B------:R-:W-:-:S02]  /*3ec0*/  SEL R39, R46, R39, !P5 ;  /* 0x000000272e277207 */ /* 0x000fc40006800000 */
[C---:B-1----:R-:W-:Y:S01]  /*3ed0*/  SEL R48, R46.reuse, R65, !P5 ;  /* 0x000000412e307207 */ /* 0x042fe20006800000 */
[----:B------:R0:W-:Y:S01]  /*3ee0*/  STL [R1+0x30], R50 ;  /* 0x0000303201007387 */ /* 0x0001e20000100800 */
[C---:B------:R-:W-:Y:S02]  /*3ef0*/  SEL R40, R46.reuse, R40, !P5 ;  /* 0x000000282e287207 */ /* 0x040fe40006800000 */
[C---:B--2---:R-:W-:Y:S01]  /*3f00*/  SEL R52, R46.reuse, R63, !P5 ;  /* 0x0000003f2e347207 */ /* 0x044fe20006800000 */
[----:B------:R1:W-:Y:S01]  /*3f10*/  STL [R1+0x34], R48 ;  /* 0x0000343001007387 */ /* 0x0003e20000100800 */
[C---:B------:R-:W-:Y:S02]  /*3f20*/  SEL R41, R46.reuse, R41, !P5 ;  /* 0x000000292e297207 */ /* 0x040fe40006800000 */
[C---:B------:R-:W-:Y:S01]  /*3f30*/  SEL R42, R46.reuse, R42, !P5 ;  /* 0x0000002a2e2a7207 */ /* 0x040fe20006800000 */
[----:B------:R2:W-:Y:S01]  /*3f40*/  STL [R1+0x60], R52 ;  /* 0x0000603401007387 */ /* 0x0005e20000100800 */
[----:B------:R-:W-:-:S02]  /*3f50*/  SEL R43, R46, R43, !P5 ;  /* 0x0000002b2e2b7207 */ /* 0x000fc40006800000 */
[C---:B0-----:R-:W-:Y:S02]  /*3f60*/  SEL R50, R46.reuse, R61, !P5 ;  /* 0x0000003d2e327207 */ /* 0x041fe40006800000 */
[C---:B------:R-:W-:Y:S02]  /*3f70*/  SEL R44, R46.reuse, R44, !P5 ;  /* 0x0000002c2e2c7207 */ /* 0x040fe40006800000 */
[C---:B-1----:R-:W-:Y:S01]  /*3f80*/  SEL R48, R46.reuse, R59, !P5 ;  /* 0x0000003b2e307207 */ /* 0x042fe20006800000 */
[----:B------:R0:W-:Y:S01]  /*3f90*/  STL [R1+0x64], R50 ;  /* 0x0000643201007387 */ /* 0x0001e20000100800 */
[----:B------:R-:W-:Y:S01]  /*3fa0*/  SEL R6, R46, R6, !P5 ;  /* 0x000000062e067207 */ /* 0x000fe20006800000 */
[----:B------:R-:W-:Y:S01]  /*3fb0*/  VIADD R59, R4, 0xffffffd0 ;  /* 0xffffffd0043b7836 */ /* 0x000fe20000000000 */
[C---:B--2---:R-:W-:Y:S01]  /*3fc0*/  SEL R52, R46.reuse, R57, !P5 ;  /* 0x000000392e347207 */ /* 0x044fe20006800000 */
[----:B------:R1:W-:Y:S01]  /*3fd0*/  STL [R1+0x68], R48 ;  /* 0x0000683001007387 */ /* 0x0003e20000100800 */
[----:B------:R-:W-:-:S02]  /*3fe0*/  SEL R23, R46, R23, !P5 ;  /* 0x000000172e177207 */ /* 0x000fc40006800000 */
[C---:B------:R-:W-:Y:S01]  /*3ff0*/  SEL R9, R46.reuse, R9, !P5 ;  /* 0x000000092e097207 */ /* 0x040fe20006800000 */
[----:B------:R-:W-:Y:S01]  /*4000*/  STL [R1+0x6c], R52 ;  /* 0x00006c3401007387 */ /* 0x000fe20000100800 */
[C---:B------:R-:W-:Y:S02]  /*4010*/  SEL R22, R46.reuse, R22, !P5 ;  /* 0x000000162e167207 */ /* 0x040fe40006800000 */
[C---:B0-----:R-:W-:Y:S02]  /*4020*/  SEL R50, R46.reuse, R55, !P5 ;  /* 0x000000372e327207 */ /* 0x041fe40006800000 */
[C---:B------:R-:W-:Y:S02]  /*4030*/  SEL R11, R46.reuse, R11, !P5 ;  /* 0x0000000b2e0b7207 */ /* 0x040fe40006800000 */
[C---:B-1----:R-:W-:Y:S01]  /*4040*/  SEL R48, R46.reuse, R49, !P5 ;  /* 0x000000312e307207 */ /* 0x042fe20006800000 */
[----:B------:R0:W-:Y:S01]  /*4050*/  STL [R1+0x70], R50 ;  /* 0x0000703201007387 */ /* 0x0001e20000100800 */
[----:B------:R-:W-:Y:S01]  /*4060*/  SEL R49, R46, R51, !P5 ;  /* 0x000000332e317207 */ /* 0x000fe20006800000 */
[----:B------:R-:W-:Y:S01]  /*4070*/  VIADD R51, R4, 0xffffffd8 ;  /* 0xffffffd804337836 */ /* 0x000fe20000000000 */
[C---:B------:R-:W-:Y:S01]  /*4080*/  SEL R21, R46.reuse, R21, !P5 ;  /* 0x000000152e157207 */ /* 0x040fe20006800000 */
[----:B------:R1:W-:Y:S01]  /*4090*/  STL [R1+0x74], R48 ;  /* 0x0000743001007387 */ /* 0x0003e20000100800 */
[----:B------:R-:W-:-:S02]  /*40a0*/  SEL R13, R46, R13, !P5 ;  /* 0x0000000d2e0d7207 */ /* 0x000fc40006800000 */
[C---:B------:R-:W-:Y:S01]  /*40b0*/  SEL R20, R46.reuse, R20, !P5 ;  /* 0x000000142e147207 */ /* 0x040fe20006800000 */
[----:B------:R2:W-:Y:S01]  /*40c0*/  STL [R1+0x78], R49 ;  /* 0x0000783101007387 */ /* 0x0005e20000100800 */
[----:B------:R-:W-:Y:S01]  /*40d0*/  SEL R15, R46, R15, !P5 ;  /* 0x0000000f2e0f7207 */ /* 0x000fe20006800000 */
[----:B0-----:R-:W-:Y:S01]  /*40e0*/  VIADD R50, R4, 0xffffffe2 ;  /* 0xffffffe204327836 */ /* 0x001fe20000000000 */
[C---:B------:R-:W-:Y:S02]  /*40f0*/  SEL R19, R46.reuse, R19, !P5 ;  /* 0x000000132e137207 */ /* 0x040fe40006800000 */
[C---:B------:R-:W-:Y:S02]  /*4100*/  SEL R17, R46.reuse, R17, !P5 ;  /* 0x000000112e117207 */ /* 0x040fe40006800000 */
[C---:B-1----:R-:W-:Y:S02]  /*4110*/  SEL R48, R46.reuse, R53, !P5 ;  /* 0x000000352e307207 */ /* 0x042fe40006800000 */
[----:B------:R-:W-:Y:S01]  /*4120*/  SEL R18, R46, R18, !P5 ;  /* 0x000000122e127207 */ /* 0x000fe20006800000 */
[----:B--2---:R-:W-:Y:S01]  /*4130*/  VIADD R49, R4, 0xffffffe6 ;  /* 0xffffffe604317836 */ /* 0x004fe20000000000 */
[C---:B------:R-:W-:Y:S01]  /*4140*/  SEL R16, R46.reuse, R16, !P5 ;  /* 0x000000102e107207 */ /* 0x040fe20006800000 */
[----:B------:R0:W-:Y:S01]  /*4150*/  STL [R1+0x7c], R48 ;  /* 0x00007c3001007387 */ /* 0x0001e20000100800 */
[----:B------:R-:W-:-:S02]  /*4160*/  SEL R14, R46, R14, !P5 ;  /* 0x0000000e2e0e7207 */ /* 0x000fc40006800000 */
[C---:B------:R-:W-:Y:S02]  /*4170*/  SEL R12, R46.reuse, R12, !P5 ;  /* 0x0000000c2e0c7207 */ /* 0x040fe40006800000 */
[C---:B------:R-:W-:Y:S02]  /*4180*/  SEL R10, R46.reuse, R10, !P5 ;  /* 0x0000000a2e0a7207 */ /* 0x040fe40006800000 */
[C---:B------:R-:W-:Y:S02]  /*4190*/  SEL R8, R46.reuse, R8, !P5 ;  /* 0x000000082e087207 */ /* 0x040fe40006800000 */
[C---:B------:R-:W-:Y:S02]  /*41a0*/  SEL R0, R46.reuse, R0, !P5 ;  /* 0x000000002e007207 */ /* 0x040fe40006800000 */
[C---:B------:R-:W-:Y:S02]  /*41b0*/  SEL R92, R46.reuse, R92, !P5 ;  /* 0x0000005c2e5c7207 */ /* 0x040fe40006800000 */
[----:B0-----:R-:W-:Y:S01]  /*41c0*/  SEL R48, R46, R7, !P5 ;  /* 0x000000072e307207 */ /* 0x001fe20006800000 */
[C---:B------:R-:W-:Y:S01]  /*41d0*/  VIADD R46, R4.reuse, 0xffffffff ;  /* 0xffffffff042e7836 */ /* 0x040fe20000000000 */
[C---:B------:R-:W-:Y:S01]  /*41e0*/  SEL R7, R3.reuse, R47, !P2 ;  /* 0x0000002f03077207 */ /* 0x040fe20005000000 */
[C---:B------:R-:W-:Y:S01]  /*41f0*/  VIADD R47, R4.reuse, 0xffffffec ;  /* 0xffffffec042f7836 */ /* 0x040fe20000000000 */
[----:B------:R-:W-:Y:S01]  /*4200*/  SEL R3, R3, R45, !P2 ;  /* 0x0000002d03037207 */ /* 0x000fe20005000000 */
[----:B------:R-:W-:Y:S01]  /*4210*/  VIADD R45, R4, 0xfffffff7 ;  /* 0xfffffff7042d7836 */ /* 0x000fe20000000000 */
[----:B------:R-:W-:Y:S01]  /*4220*/  ISETP.GE.U32.AND P2, PT, R46, 0x7fffffc0, PT ;  /* 0x7fffffc02e00780c */ /* 0x000fe20003f46070 */
[C---:B------:R-:W-:Y:S01]  /*4230*/  VIADD R46, R4.reuse, 0xffffffed ;  /* 0xffffffed042e7836 */ /* 0x040fe20000000000 */
[----:B------:R0:W-:Y:S01]  /*4240*/  STL [R1+0x80], R48 ;  /* 0x0000803001007387 */ /* 0x0001e20000100800 */
[----:B------:R-:W-:Y:S01]  /*4250*/  ISETP.GE.U32.AND P6, PT, R47, 0x7fffffad, PT ;  /* 0x7fffffad2f00780c */ /* 0x000fe20003fc6070 */
[----:B------:R-:W-:Y:S01]  /*4260*/  IMAD R3, R3, R5, RZ ;  /* 0x0000000503037224 */ /* 0x000fe200078e02ff */
[----:B------:R-:W-:Y:S01]  /*4270*/  ISETP.GE.U32.AND P5, PT, R45, 0x7fffffb8, PT ;  /* 0x7fffffb82d00780c */ /* 0x000fe20003fa6070 */
[----:B------:R-:W-:Y:S01]  /*4280*/  VIADD R45, R4, 0xffffffef ;  /* 0xffffffef042d7836 */ /* 0x000fe20000000000 */
[----:B------:R-:W-:Y:S01]  /*4290*/  ISETP.GE.U32.AND P4, PT, R46, 0x7fffffae, PT ;  /* 0x7fffffae2e00780c */ /* 0x000fe20003f86070 */
[----:B------:R-:W-:Y:S01]  /*42a0*/  VIADD R46, R4, 0xffffffe8 ;  /* 0xffffffe8042e7836 */ /* 0x000fe20000000000 */
[----:B------:R-:W-:-:S02]  /*42b0*/  LOP3.LUT P1, RZ, R54, UR4, RZ, 0xfc, !PT ;  /* 0x0000000436ff7c12 */ /* 0x000fc4000f82fcff */
[----:B------:R-:W-:Y:S01]  /*42c0*/  SEL R85, RZ, 0x1fffe, P4 ;  /* 0x0001fffeff557807 */ /* 0x000fe20002000000 */
[----:B0-----:R-:W-:Y:S01]  /*42d0*/  VIADD R48, R4, 0xffffffee ;  /* 0xffffffee04307836 */ /* 0x001fe20000000000 */
[----:B------:R-:W-:Y:S01]  /*42e0*/  ISETP.GE.U32.AND P4, PT, R46, 0x7fffffa9, PT ;  /* 0x7fffffa92e00780c */ /* 0x000fe20003f86070 */
[----:B------:R-:W-:-:S03]  /*42f0*/  VIADD R46, R4, 0xffffffea ;  /* 0xffffffea042e7836 */ /* 0x000fc60000000000 */
[----:B------:R-:W-:Y:S02]  /*4300*/  ISETP.GE.U32.AND P3, PT, R48, 0x7fffffaf, PT ;  /* 0x7fffffaf3000780c */ /* 0x000fe40003f66070 */
[----:B------:R-:W-:Y:S02]  /*4310*/  SEL R48, RZ, 0x1, P6 ;  /* 0x00000001ff307807 */ /* 0x000fe40003000000 */
[----:B------:R-:W-:Y:S01]  /*4320*/  ISETP.GE.U32.AND P6, PT, R45, 0x7fffffb0, PT ;  /* 0x7fffffb02d00780c */ /* 0x000fe20003fc6070 */
[----:B------:R-:W-:Y:S01]  /*4330*/  VIADD R45, R4, 0xffffffe9 ;  /* 0xffffffe9042d7836 */ /* 0x000fe20000000000 */
[----:B------:R-:W-:Y:S01]  /*4340*/  SEL R47, RZ, 0x4, P3 ;  /* 0x00000004ff2f7807 */ /* 0x000fe20001800000 */
[----:B------:R-:W-:Y:S01]  /*4350*/  IMAD.IADD R48, R48, 0x1, R85 ;  /* 0x0000000130307824 */ /* 0x000fe200078e0255 */
[----:B------:R-:W-:Y:S02]  /*4360*/  SEL R78, RZ, 0x7fff8, P6 ;  /* 0x0007fff8ff4e7807 */ /* 0x000fe40003000000 */
[----:B------:R-:W-:Y:S01]  /*4370*/  ISETP.GE.U32.AND P3, PT, R45, 0x7fffffaa, PT ;  /* 0x7fffffaa2d00780c */ /* 0x000fe20003f66070 */
[----:B------:R-:W-:Y:S01]  /*4380*/  VIADD R45, R4, 0xffffffeb ;  /* 0xffffffeb042d7836 */ /* 0x000fe20000000000 */
[----:B------:R-:W-:Y:S01]  /*4390*/  ISETP.GE.U32.AND P6, PT, R46, 0x7fffffab, PT ;  /* 0x7fffffab2e00780c */ /* 0x000fe20003fc6070 */
[----:B------:R-:W-:Y:S01]  /*43a0*/  VIADD R46, R4, 0xffffffe4 ;  /* 0xffffffe4042e7836 */ /* 0x000fe20000000000 */
[----:B------:R-:W-:-:S02]  /*43b0*/  SEL R87, RZ, 0x1, P4 ;  /* 0x00000001ff577807 */ /* 0x000fc40002000000 */
[----:B------:R-:W-:Y:S01]  /*43c0*/  ISETP.GE.U32.AND P4, PT, R45, 0x7fffffac, PT ;  /* 0x7fffffac2d00780c */ /* 0x000fe20003f86070 */
[----:B------:R-:W-:Y:S01]  /*43d0*/  VIADD R45, R4, 0xffffffe5 ;  /* 0xffffffe5042d7836 */ /* 0x000fe20000000000 */
[----:B------:R-:W-:Y:S02]  /*43e0*/  SEL R60, RZ, 0x1fffe, P3 ;  /* 0x0001fffeff3c7807 */ /* 0x000fe40001800000 */
[----:B------:R-:W-:Y:S01]  /*43f0*/  ISETP.GE.U32.AND P3, PT, R46, 0x7fffffa5, PT ;  /* 0x7fffffa52e00780c */ /* 0x000fe20003f66070 */
[C---:B------:R-:W-:Y:S01]  /*4400*/  VIADD R46, R4.reuse, 0xffffffe7 ;  /* 0xffffffe7042e7836 */ /* 0x040fe20000000000 */
[----:B------:R-:W-:Y:S01]  /*4410*/  SEL R55, RZ, 0x4, P6 ;  /* 0x00000004ff377807 */ /* 0x000fe20003000000 */
[----:B------:R-:W-:Y:S01]  /*4420*/  IMAD.IADD R60, R87, 0x1, R60 ;  /* 0x00000001573c7824 */ /* 0x000fe200078e023c */
[----:B------:R-:W-:Y:S01]  /*4430*/  ISETP.GE.U32.AND P6, PT, R45, 0x7fffffa6, PT ;  /* 0x7fffffa62d00780c */ /* 0x000fe20003fc6070 */
[----:B------:R-:W-:Y:S01]  /*4440*/  VIADD R45, R4, 0xffffffe1 ;  /* 0xffffffe1042d7836 */ /* 0x000fe20000000000 */
[----:B------:R-:W-:Y:S01]  /*4450*/  SEL R86, RZ, 0x1, P3 ;  /* 0x00000001ff567807 */ /* 0x000fe20001800000 */
[----:B------:R-:W0:Y:S01]  /*4460*/  S2R R87, SR_TID.X ;  /* 0x0000000000577919 */ /* 0x000e220000002100 */
[----:B------:R-:W-:-:S02]  /*4470*/  SEL R76, RZ, 0x7fff8, P4 ;  /* 0x0007fff8ff4c7807 */ /* 0x000fc40002000000 */
[----:B------:R-:W-:Y:S01]  /*4480*/  ISETP.GE.U32.AND P3, PT, R46, 0x7fffffa8, PT ;  /* 0x7fffffa82e00780c */ /* 0x000fe20003f66070 */
[C---:B------:R-:W-:Y:S01]  /*4490*/  VIADD R46, R4.reuse, 0xffffffe0 ;  /* 0xffffffe0042e7836 */ /* 0x040fe20000000000 */
[----:B------:R-:W-:Y:S02]  /*44a0*/  ISETP.GE.U32.AND P4, PT, R49, 0x7fffffa7, PT ;  /* 0x7fffffa73100780c */ /* 0x000fe40003f86070 */
[----:B------:R-:W-:Y:S02]  /*44b0*/  SEL R77, RZ, 0x1fffe, P6 ;  /* 0x0001fffeff4d7807 */ /* 0x000fe40003000000 */
[----:B------:R-:W-:Y:S01]  /*44c0*/  ISETP.GE.U32.AND P6, PT, R45, 0x7fffffa2, PT ;  /* 0x7fffffa22d00780c */ /* 0x000fe20003fc6070 */
[----:B------:R-:W-:Y:S01]  /*44d0*/  VIADD R45, R4, 0xffffffe3 ;  /* 0xffffffe3042d7836 */ /* 0x000fe20000000000 */
[----:B------:R-:W-:Y:S01]  /*44e0*/  SEL R49, RZ, 0x4, P4 ;  /* 0x00000004ff317807 */ /* 0x000fe20002000000 */
[----:B------:R-:W-:Y:S01]  /*44f0*/  IMAD.IADD R77, R86, 0x1, R77 ;  /* 0x00000001564d7824 */ /* 0x000fe200078e024d */
[----:B------:R-:W-:Y:S01]  /*4500*/  ISETP.GE.U32.AND P4, PT, R46, 0x7fffffa1, PT ;  /* 0x7fffffa12e00780c */ /* 0x000fe20003f86070 */
[----:B------:R-:W-:Y:S01]  /*4510*/  VIADD R46, R4, 0xffffffcc ;  /* 0xffffffcc042e7836 */ /* 0x000fe20000000000 */
[----:B------:R-:W-:-:S02]  /*4520*/  SEL R74, RZ, 0x7fff8, P3 ;  /* 0x0007fff8ff4a7807 */ /* 0x000fc40001800000 */
[----:B------:R-:W-:Y:S01]  /*4530*/  ISETP.GE.U32.AND P3, PT, R50, 0x7fffffa3, PT ;  /* 0x7fffffa33200780c */ /* 0x000fe20003f66070 */
[C---:B------:R-:W-:Y:S01]  /*4540*/  VIADD R50, R4.reuse, 0xffffffce ;  /* 0xffffffce04327836 */ /* 0x040fe20000000000 */
[----:B------:R-:W-:Y:S02]  /*4550*/  SEL R75, RZ, 0x1fffe, P6 ;  /* 0x0001fffeff4b7807 */ /* 0x000fe40003000000 */
[----:B------:R-:W-:Y:S01]  /*4560*/  ISETP.GE.U32.AND P6, PT, R45, 0x7fffffa4, PT ;  /* 0x7fffffa42d00780c */ /* 0x000fe20003fc6070 */
[----:B------:R-:W-:Y:S01]  /*4570*/  VIADD R45, R4, 0xffffffcd ;  /* 0xffffffcd042d7836 */ /* 0x000fe20000000000 */
[----:B------:R-:W-:Y:S02]  /*4580*/  SEL R66, RZ, 0x4, P3 ;  /* 0x00000004ff427807 */ /* 0x000fe40001800000 */
[----:B------:R-:W-:Y:S01]  /*4590*/  ISETP.GE.U32.AND P3, PT, R46, 0x7fffff8d, PT ;  /* 0x7fffff8d2e00780c */ /* 0x000fe20003f66070 */
[----:B------:R-:W-:Y:S01]  /*45a0*/  VIADD R46, R4, 0xffffffcf ;  /* 0xffffffcf042e7836 */ /* 0x000fe20000000000 */
[----:B------:R-:W-:-:S02]  /*45b0*/  SEL R73, RZ, 0x7fff8, P6 ;  /* 0x0007fff8ff497807 */ /* 0x000fc40003000000 */
[----:B------:R-:W-:Y:S01]  /*45c0*/  ISETP.GE.U32.AND P6, PT, R45, 0x7fffff8e, PT ;  /* 0x7fffff8e2d00780c */ /* 0x000fe20003fc6070 */
[----:B------:R-:W-:Y:S01]  /*45d0*/  VIADD R45, R4, 0xffffffc8 ;  /* 0xffffffc8042d7836 */ /* 0x000fe20000000000 */
[----:B------:R-:W-:Y:S02]  /*45e0*/  SEL R56, RZ, 0x1, P3 ;  /* 0x00000001ff387807 */ /* 0x000fe40001800000 */
        /* <DEDUP_REMOVED lines=60> */
[C---:B------:R-:W-:Y:S01]  /*49b0*/  VIADD R51, R4.reuse, 0xffffffd4 ;  /* 0xffffffd404337836 */ /* 0x040fe20000000000 */
        /* <DEDUP_REMOVED lines=11> */
[----:B------:R-:W-:Y:S02]  /*4a70*/  ISETP.GE.U32.AND P6, PT, R51, 0x7fffff97, PT ;  /* 0x7fffff973300780c */ /* 0x000fe40003fc6070 */
[----:B------:R-:W-:Y:S02]  /*4a80*/  SEL R62, RZ, 0x1fffe, P3 ;  /* 0x0001fffeff3e7807 */ /* 0x000fe40001800000 */
[----:B------:R-:W-:Y:S01]  /*4a90*/  ISETP.GE.U32.AND P3, PT, R45, 0x7fffff98, PT ;  /* 0x7fffff982d00780c */ /* 0x000fe20003f66070 */
[----:B------:R-:W-:Y:S01]  /*4aa0*/  VIADD R45, R4, 0xffffffd1 ;  /* 0xffffffd1042d7836 */ /* 0x000fe20000000000 */
[----:B------:R-:W-:Y:S01]  /*4ab0*/  SEL R51, RZ, 0x4, P6 ;  /* 0x00000004ff337807 */ /* 0x000fe20003000000 */
[----:B------:R-:W-:Y:S01]  /*4ac0*/  IMAD.IADD R62, R79, 0x1, R62 ;  /* 0x000000014f3e7824 */ /* 0x000fe200078e023e */
[----:B------:R-:W-:-:S02]  /*4ad0*/  ISETP.GE.U32.AND P6, PT, R59, 0x7fffff91, PT ;  /* 0x7fffff913b00780c */ /* 0x000fc40003fc6070 */
[----:B------:R-:W-:Y:S02]  /*4ae0*/  SEL R59, RZ, 0x7fff8, P3 ;  /* 0x0007fff8ff3b7807 */ /* 0x000fe40001800000 */
[----:B------:R-:W-:Y:S01]  /*4af0*/  ISETP.GE.U32.AND P3, PT, R45, 0x7fffff92, PT ;  /* 0x7fffff922d00780c */ /* 0x000fe20003f66070 */
[C---:B------:R-:W-:Y:S01]  /*4b00*/  VIADD R45, R4.reuse, 0xffffffc0 ;  /* 0xffffffc0042d7836 */ /* 0x040fe20000000000 */
[----:B------:R-:W-:Y:S02]  /*4b10*/  SEL R88, RZ, 0x1, P6 ;  /* 0x00000001ff587807 */ /* 0x000fe40003000000 */
[----:B------:R-:W-:Y:S01]  /*4b20*/  ISETP.GE.U32.AND P6, PT, R89, 0x7fffff93, PT ;  /* 0x7fffff935900780c */ /* 0x000fe20003fc6070 */
[----:B------:R-:W-:Y:S01]  /*4b30*/  VIADD R89, R4, 0xffffffd3 ;  /* 0xffffffd304597836 */ /* 0x000fe20000000000 */
[----:B------:R-:W-:Y:S02]  /*4b40*/  SEL R90, RZ, 0x1fffe, P3 ;  /* 0x0001fffeff5a7807 */ /* 0x000fe40001800000 */
[----:B------:R-:W-:-:S02]  /*4b50*/  ISETP.GE.U32.AND P3, PT, R45, 0x7fffff81, PT ;  /* 0x7fffff812d00780c */ /* 0x000fc40003f66070 */
[----:B------:R-:W-:Y:S01]  /*4b60*/  SEL R45, RZ, 0x4, P6 ;  /* 0x00000004ff2d7807 */ /* 0x000fe20003000000 */
[----:B------:R-:W-:Y:S01]  /*4b70*/  IMAD.IADD R88, R88, 0x1, R90 ;  /* 0x0000000158587824 */ /* 0x000fe200078e025a */
[----:B------:R-:W-:Y:S01]  /*4b80*/  ISETP.GE.U32.AND P6, PT, R89, 0x7fffff94, PT ;  /* 0x7fffff945900780c */ /* 0x000fe20003fc6070 */
[----:B------:R-:W1:Y:S01]  /*4b90*/  LDC.64 R90, c[0x0][0x3a8] ;  /* 0x0000ea00ff5a7b82 */ /* 0x000e620000000a00 */
[----:B------:R-:W-:Y:S02]  /*4ba0*/  SEL R89, RZ, 0x1, P4 ;  /* 0x00000001ff597807 */ /* 0x000fe40002000000 */
[----:B------:R-:W-:Y:S02]  /*4bb0*/  LOP3.LUT R60, R60, 0x3, RZ, 0xc0, !PT ;  /* 0x000000033c3c7812 */ /* 0x000fe400078ec0ff */
[----:B------:R-:W-:Y:S01]  /*4bc0*/  LOP3.LUT R48, R48, 0x3, RZ, 0xc0, !PT ;  /* 0x0000000330307812 */ /* 0x000fe200078ec0ff */
[----:B------:R-:W-:Y:S01]  /*4bd0*/  IMAD.IADD R75, R89, 0x1, R75 ;  /* 0x00000001594b7824 */ /* 0x000fe200078e024b */
[----:B------:R-:W-:Y:S01]  /*4be0*/  LOP3.LUT R72, R72, 0x3, RZ, 0xc0, !PT ;  /* 0x0000000348487812 */ /* 0x000fe200078ec0ff */
[----:B------:R-:W-:Y:S01]  /*4bf0*/  IMAD R89, R7, R5, RZ ;  /* 0x0000000507597224 */ /* 0x000fe200078e02ff */
[----:B------:R-:W-:-:S02]  /*4c00*/  LOP3.LUT R64, R64, 0x3, RZ, 0xc0, !PT ;  /* 0x0000000340407812 */ /* 0x000fc400078ec0ff */
[----:B------:R-:W-:Y:S02]  /*4c10*/  SEL R85, RZ, 0x1, P3 ;  /* 0x00000001ff557807 */ /* 0x000fe40001800000 */
[----:B------:R-:W-:Y:S02]  /*4c20*/  IADD3 R55, PT, PT, R60, R76, R55 ;  /* 0x0000004c3c377210 */ /* 0x000fe40007ffe037 */
[----:B------:R-:W-:Y:S01]  /*4c30*/  LOP3.LUT R75, R75, 0x3, RZ, 0xc0, !PT ;  /* 0x000000034b4b7812 */ /* 0x000fe200078ec0ff */
[----:B------:R-:W-:Y:S01]  /*4c40*/  IMAD.IADD R68, R85, 0x1, R68 ;  /* 0x0000000155447824 */ /* 0x000fe200078e0244 */
[----:B------:R-:W-:Y:S02]  /*4c50*/  LOP3.LUT R56, R56, 0x3, RZ, 0xc0, !PT ;  /* 0x0000000338387812 */ /* 0x000fe400078ec0ff */
[----:B------:R-:W-:Y:S02]  /*4c60*/  IADD3 R47, PT, PT, R48, R78, R47 ;  /* 0x0000004e302f7210 */ /* 0x000fe40007ffe02f */
[----:B------:R-:W-:-:S02]  /*4c70*/  IADD3 R54, PT, PT, R72, R69, R54 ;  /* 0x0000004548367210 */ /* 0x000fc40007ffe036 */
[----:B------:R-:W-:Y:S02]  /*4c80*/  IADD3 R53, PT, PT, R64, R61, R53 ;  /* 0x0000003d40357210 */ /* 0x000fe40007ffe035 */
[----:B------:R-:W-:Y:S02]  /*4c90*/  SEL R48, RZ, 0x7fff8, P6 ;  /* 0x0007fff8ff307807 */ /* 0x000fe40003000000 */
[----:B------:R-:W-:Y:S01]  /*4ca0*/  LOP3.LUT R88, R88, 0x3, RZ, 0xc0, !PT ;  /* 0x0000000358587812 */ /* 0x000fe200078ec0ff */
[----:B------:R-:W-:Y:S01]  /*4cb0*/  IMAD.SHL.U32 R53, R53, 0x100, RZ ;  /* 0x0000010035357824 */ /* 0x000fe200078e00ff */
[----:B------:R-:W-:Y:S02]  /*4cc0*/  LOP3.LUT R77, R77, 0x3, RZ, 0xc0, !PT ;  /* 0x000000034d4d7812 */ /* 0x000fe400078ec0ff */
[----:B------:R-:W-:Y:S02]  /*4cd0*/  IADD3 R66, PT, PT, R75, R73, R66 ;  /* 0x000000494b427210 */ /* 0x000fe40007ffe042 */
[----:B------:R-:W-:Y:S01]  /*4ce0*/  IADD3 R52, PT, PT, R56, R71, R52 ;  /* 0x0000004738347210 */ /* 0x000fe20007ffe034 */
[----:B------:R-:W-:Y:S01]  /*4cf0*/  IMAD.SHL.U32 R56, R55, 0x100, RZ ;  /* 0x0000010037387824 */ /* 0x000fe200078e00ff */
[----:B------:R-:W-:Y:S01]  /*4d00*/  IADD3 R45, PT, PT, R88, R48, R45 ;  /* 0x00000030582d7210 */ /* 0x000fe20007ffe02d */
[----:B------:R-:W-:Y:S01]  /*4d10*/  IMAD.SHL.U32 R55, R54, 0x100, RZ ;  /* 0x0000010036377824 */ /* 0x000fe200078e00ff */
[----:B------:R-:W-:-:S02]  /*4d20*/  IADD3 R49, PT, PT, R77, R74, R49 ;  /* 0x0000004a4d317210 */ /* 0x000fc40007ffe031 */
[----:B------:R-:W-:Y:S02]  /*4d30*/  LOP3.LUT R57, R57, 0x3, RZ, 0xc0, !PT ;  /* 0x0000000339397812 */ /* 0x000fe400078ec0ff */
[----:B------:R-:W-:Y:S02]  /*4d40*/  LOP3.LUT R66, R66, 0xf, RZ, 0xc0, !PT ;  /* 0x0000000f42427812 */ /* 0x000fe400078ec0ff */
[----:B------:R-:W-:Y:S02]  /*4d50*/  LOP3.LUT R68, R68, 0x3, RZ, 0xc0, !PT ;  /* 0x0000000344447812 */ /* 0x000fe400078ec0ff */
[----:B------:R-:W-:Y:S01]  /*4d60*/  LOP3.LUT R48, R45, 0xf, RZ, 0xc0, !PT ;  /* 0x0000000f2d307812 */ /* 0x000fe200078ec0ff */
[----:B------:R-:W-:Y:S01]  /*4d70*/  IMAD R49, R49, 0x10, R66 ;  /* 0x0000001031317824 */ /* 0x000fe200078e0242 */
[----:B------:R-:W-:Y:S02]  /*4d80*/  LOP3.LUT R45, R55, 0xf00, RZ, 0xe2, !PT ;  /* 0x00000f00372d7812 */ /* 0x000fe400078ee2ff */
[----:B------:R-:W-:-:S02]  /*4d90*/  IADD3 R46, PT, PT, R57, R63, R46 ;  /* 0x0000003f392e7210 */ /* 0x000fc40007ffe02e */
[----:B------:R-:W-:Y:S01]  /*4da0*/  LOP3.LUT R53, R53, 0xf00, RZ, 0xe2, !PT ;  /* 0x00000f0035357812 */ /* 0x000fe200078ee2ff */
[----:B------:R-:W-:Y:S01]  /*4db0*/  IMAD R52, R52, 0x1000, R45 ;  /* 0x0000100034347824 */ /* 0x000fe200078e022d */
[----:B------:R-:W-:Y:S02]  /*4dc0*/  LOP3.LUT R70, R70, 0x3, RZ, 0xc0, !PT ;  /* 0x0000000346467812 */ /* 0x000fe400078ec0ff */
[----:B------:R-:W-:Y:S01]  /*4dd0*/  LOP3.LUT R62, R62, 0x3, RZ, 0xc0, !PT ;  /* 0x000000033e3e7812 */ /* 0x000fe200078ec0ff */
[----:B------:R-:W-:Y:S01]  /*4de0*/  IMAD R45, R46, 0x1000, R53 ;  /* 0x000010002e2d7824 */ /* 0x000fe200078e0235 */
[----:B------:R-:W-:Y:S02]  /*4df0*/  IADD3 R58, PT, PT, R68, R65, R58 ;  /* 0x00000041443a7210 */ /* 0x000fe40007ffe03a */
[----:B------:R-:W-:Y:S02]  /*4e00*/  LOP3.LUT R54, R56, 0xf00, RZ, 0xe2, !PT ;  /* 0x00000f0038367812 */ /* 0x000fe400078ee2ff */
[----:B------:R-:W-:-:S02]  /*4e10*/  IADD3 R50, PT, PT, R70, R67, R50 ;  /* 0x0000004346327210 */ /* 0x000fc40007ffe032 */
[----:B------:R-:W-:Y:S01]  /*4e20*/  IADD3 R51, PT, PT, R62, R59, R51 ;  /* 0x0000003b3e337210 */ /* 0x000fe20007ffe033 */
[----:B------:R-:W-:Y:S01]  /*4e30*/  IMAD R47, R47, 0x1000, R54 ;  /* 0x000010002f2f7824 */ /* 0x000fe200078e0236 */
[----:B------:R-:W-:Y:S02]  /*4e40*/  LOP3.LUT R57, R58, 0xf, RZ, 0xc0, !PT ;  /* 0x0000000f3a397812 */ /* 0x000fe400078ec0ff */
[----:B------:R-:W-:Y:S01]  /*4e50*/  LOP3.LUT R46, R49, 0xff, RZ, 0xc0, !PT ;  /* 0x000000ff312e7812 */ /* 0x000fe200078ec0ff */
[----:B------:R-:W-:Y:S01]  /*4e60*/  IMAD R51, R51, 0x10, R48 ;  /* 0x0000001033337824 */ /* 0x000fe200078e0230 */
[----:B0-----:R-:W-:Y:S01]  /*4e70*/  LOP3.LUT R87, R87, 0x3f, RZ, 0xc0, !PT ;  /* 0x0000003f57577812 */ /* 0x001fe200078ec0ff */
[----:B------:R-:W-:Y:S01]  /*4e80*/  IMAD R50, R50, 0x10, R57 ;  /* 0x0000001032327824 */ /* 0x000fe200078e0239 */
[----:B---3--:R-:W-:Y:S01]  /*4e90*/  LEA R88, P6, R89, UR12, 0x1 ;  /* 0x0000000c59587c11 */ /* 0x008fe2000f8c08ff */
[----:B------:R-:W-:Y:S01]  /*4ea0*/  IMAD.IADD R7, R47, 0x1, R46 ;  /* 0x000000012f077824 */ /* 0x000fe200078e022e */
[----:B------:R-:W-:Y:S01]  /*4eb0*/  LOP3.LUT R48, R51, 0xff, RZ, 0xc0, !PT ;  /* 0x000000ff33307812 */ /* 0x000fe200078ec0ff */
[----:B-1----:R-:W-:Y:S01]  /*4ec0*/  IMAD R47, R87, R91, RZ ;  /* 0x0000005b572f7224 */ /* 0x002fe200078e02ff */
[----:B------:R-:W-:-:S02]  /*4ed0*/  LEA.HI.X.SX32 R89, R89, UR13, 0x1, P6 ;  /* 0x0000000d59597c11 */ /* 0x000fc4000b0f0eff */
[----:B------:R-:W-:Y:S01]  /*4ee0*/  LEA R86, P6, R3, UR12, 0x1 ;  /* 0x0000000c03567c11 */ /* 0x000fe2000f8c08ff */
[----:B------:R-:W-:Y:S01]  /*4ef0*/  IMAD.IADD R45, R45, 0x1, R48 ;  /* 0x000000012d2d7824 */ /* 0x000fe200078e0230 */
[----:B------:R-:W-:Y:S02]  /*4f00*/  LOP3.LUT R49, R50, 0xff, RZ, 0xc0, !PT ;  /* 0x000000ff32317812 */ /* 0x000fe400078ec0ff */
[----:B------:R-:W-:Y:S02]  /*4f10*/  LEA.HI.X.SX32 R87, R3, UR13, 0x1, P6 ;  /* 0x0000000d03577c11 */ /* 0x000fe4000b0f0eff */
[C---:B------:R-:W-:Y:S01]  /*4f20*/  LEA R5, P6, R47.reuse, UR14, 0x1 ;  /* 0x0000000e2f057c11 */ /* 0x040fe2000f8c08ff */
[----:B------:R-:W-:Y:S01]  /*4f30*/  IMAD.IADD R46, R52, 0x1, R49 ;  /* 0x00000001342e7824 */ /* 0x000fe200078e0231 */
[----:B------:R-:W-:Y:S02]  /*4f40*/  PRMT R54, RZ, 0x7610, R54 ;  /* 0x00007610ff367816 */ /* 0x000fe40000000036 */
[----:B------:R-:W-:Y:S01]  /*4f50*/  LEA.HI.X.SX32 R3, R47, UR15, 0x1, P6 ;  /* 0x0000000f2f037c11 */ /* 0x000fe2000b0f0eff */
[----:B------:R-:W-:Y:S08]  /*4f60*/  BRA.U UP0, `(.L_x_11) ;  /* 0x0000000100187547 */ /* 0x000ff0000b800000 */
[----:B------:R-:W-:Y:S01]  /*4f70*/  ELECT P6, URZ, PT ;  /* 0x0000000000ff782f */ /* 0x000fe200038c0000 */
[----:B------:R-:W-:Y:S01]  /*4f80*/  IMAD.MOV.U32 R47, RZ, RZ, 0x1 ;  /* 0x00000001ff2f7424 */ /* 0x000fe200078e00ff */
[----:B------:R-:W-:Y:S01]  /*4f90*/  UMOV UR5, 0x40 ;  /* 0x0000004000057882 */ /* 0x000fe20000000000 */
[----:B------:R-:W-:Y:S01]  /*4fa0*/  UVIRTCOUNT.DEALLOC.SMPOOL 0x80 ;  /* 0x000000800000784c */ /* 0x000fe20000000000 */
[----:B------:R-:W-:-:S09]  /*4fb0*/  ULEA UR5, UR4, UR5, 0x18 ;  /* 0x0000000504057291 */ /* 0x000fd2000f8ec0ff */
[----:B------:R0:W-:Y:S03]  /*4fc0*/  @P6 STS.U8 [UR5], R47 ;  /* 0x0000002fff006988 */ /* 0x0001e60008000005 */
.L_x_11:
[----:B------:R-:W-:Y:S01]  /*4fd0*/  STTM.x64 tmem[UR8], RZ ;  /* 0x000000ff000079ed */ /* 0x000fe20008340008 */
[----:B------:R-:W-:Y:S01]  /*4fe0*/  STTM.x64 tmem[UR8+0x40], RZ ;  /* 0x000040ff000079ed */ /* 0x000fe20008340008 */
[----:B------:R-:W-:Y:S01]  /*4ff0*/  STTM.x64 tmem[UR8+0x80], RZ ;  /* 0x000080ff000079ed */ /* 0x000fe20008340008 */
[----:B------:R-:W-:Y:S01]  /*5000*/  STTM.x64 tmem[UR8+0xc0], RZ ;  /* 0x0000c0ff000079ed */ /* 0x000fe20008340008 */
[----:B------:R-:W-:Y:S01]  /*5010*/  STTM.x64 tmem[UR8+0x100], RZ ;  /* 0x000100ff000079ed */ /* 0x000fe20008340008 */
[----:B------:R-:W-:Y:S01]  /*5020*/  STTM.x64 tmem[UR8+0x140], RZ ;  /* 0x000140ff000079ed */ /* 0x000fe20008340008 */
[----:B------:R-:W-:Y:S01]  /*5030*/  STTM.x64 tmem[UR8+0x180], RZ ;  /* 0x000180ff000079ed */ /* 0x000fe20008340008 */
[----:B------:R-:W-:Y:S01]  /*5040*/  STTM.x64 tmem[UR8+0x1c0], RZ ;  /* 0x0001c0ff000079ed */ /* 0x000fe20008340008 */
[----:B------:R-:W1:Y:S02]  /*5050*/  FENCE.VIEW.ASYNC.T ;  /* 0x00000000000073c6 */ /* 0x000e640000000200 */
[----:B-1----:R-:W-:Y:S01]  /*5060*/  BAR.SYNC.DEFER_BLOCKING 0x0 ;  /* 0x0000000000007b1d */ /* 0x002fe20000010000 */
[----:B------:R-:W-:Y:S01]  /*5070*/  IMAD.MOV.U32 R50, RZ, RZ, R54 ;  /* 0x000000ffff327224 */ /* 0x000fe200078e0036 */
[----:B------:R-:W-:Y:S01]  /*5080*/  PRMT R51, RZ, 0x7610, R51 ;  /* 0x00007610ff337816 */ /* 0x000fe20000000033 */
[----:B0-----:R-:W-:Y:S01]  /*5090*/  IMAD R47, R24, UR10, RZ ;  /* 0x0000000a182f7c24 */ /* 0x001fe2000f8e02ff */
[----:B------:R-:W-:Y:S01]  /*50a0*/  LOP3.LUT R7, R7, 0xffff, RZ, 0xc0, !PT ;  /* 0x0000ffff07077812 */ /* 0x000fe200078ec0ff */
[----:B------:R-:W-:Y:S01]  /*50b0*/  IMAD R25, R25, UR10, RZ ;  /* 0x0000000a19197c24 */ /* 0x000fe2000f8e02ff */
[----:B------:R-:W-:Y:S01]  /*50c0*/  VOTEU.ALL UP1, P0 ;  /* 0x0000000000ff7886 */ /* 0x000fe20000020000 */
[----:B------:R-:W-:Y:S01]  /*50d0*/  VOTEU.ALL UP2, P0 ;  /* 0x0000000000ff7886 */ /* 0x000fe20000040000 */
[----:B------:R0:W-:Y:S01]  /*50e0*/  STL.64 [R1+0x9b0], R52 ;  /* 0x0009b03401007387 */ /* 0x0001e20000100a00 */
[----:B------:R-:W-:-:S02]  /*50f0*/  IMAD R26, R26, UR10, RZ ;  /* 0x0000000a1a1a7c24 */ /* 0x000fc4000f8e02ff */
[----:B------:R-:W-:-:S04]  /*5100*/  @!UP1 UIADD3 UR4, UPT, UPT, -UR6, 0x100000, URZ ;  /* 0x0010000006049890 */ /* 0x000fc8000fffe1ff */
[----:B------:R-:W-:Y:S02]  /*5110*/  @!UP1 USHF.L.U32 UR5, UR4, 0xb, URZ ;  /* 0x0000000b04059899 */ /* 0x000fe400080006ff */
[----:B------:R-:W-:Y:S01]  /*5120*/  @!UP1 USHF.L.U32 UR4, UR4, 0x1, URZ ;  /* 0x0000000104049899 */ /* 0x000fe200080006ff */
[----:B------:R-:W-:Y:S01]  /*5130*/  STL [R1+0x888], R91 ;  /* 0x0008885b01007387 */ /* 0x000fe20000100800 */
[----:B------:R-:W-:Y:S02]  /*5140*/  IMAD R27, R27, UR10, RZ ;  /* 0x0000000a1b1b7c24 */ /* 0x000fe4000f8e02ff */
[----:B------:R-:W-:Y:S01]  /*5150*/  IMAD R28, R28, UR10, RZ ;  /* 0x0000000a1c1c7c24 */ /* 0x000fe2000f8e02ff */
[----:B------:R-:W-:Y:S01]  /*5160*/  STL [R1+0x86c], R93 ;  /* 0x00086c5d01007387 */ /* 0x000fe20000100800 */
[----:B------:R-:W-:Y:S02]  /*5170*/  IMAD R29, R29, UR10, RZ ;  /* 0x0000000a1d1d7c24 */ /* 0x000fe4000f8e02ff */
[----:B------:R-:W-:-:S02]  /*5180*/  IMAD R30, R30, UR10, RZ ;  /* 0x0000000a1e1e7c24 */ /* 0x000fc4000f8e02ff */
[----:B------:R-:W-:Y:S02]  /*5190*/  IMAD R31, R31, UR10, RZ ;  /* 0x0000000a1f1f7c24 */ /* 0x000fe4000f8e02ff */
[----:B------:R-:W-:Y:S01]  /*51a0*/  IMAD R32, R32, UR10, RZ ;  /* 0x0000000a20207c24 */ /* 0x000fe2000f8e02ff */
[----:B------:R-:W1:Y:S02]  /*51b0*/  FENCE.VIEW.ASYNC.S ;  /* 0x00000000000073c6 */ /* 0x000e640000000000 */
[----:B-1----:R1:W2:Y:S02]  /*51c0*/  @!UP2 SYNCS.EXCH.64 URZ, [UR9], UR4 ;  /* 0x0000000409ffa5b2 */ /* 0x0022a40008000100 */
[----:B--2---:R-:W-:Y:S01]  /*51d0*/  BAR.SYNC.DEFER_BLOCKING 0x0 ;  /* 0x0000000000007b1d */ /* 0x004fe20000010000 */
[----:B------:R-:W-:Y:S02]  /*51e0*/  IMAD R33, R33, UR10, RZ ;  /* 0x0000000a21217c24 */ /* 0x000fe4000f8e02ff */
[----:B------:R-:W-:-:S02]  /*51f0*/  IMAD R34, R34, UR10, RZ ;  /* 0x0000000a22227c24 */ /* 0x000fc4000f8e02ff */
[----:B------:R-:W-:Y:S02]  /*5200*/  IMAD R35, R35, UR10, RZ ;  /* 0x0000000a23237c24 */ /* 0x000fe4000f8e02ff */
[----:B------:R-:W-:Y:S02]  /*5210*/  IMAD R36, R36, UR10, RZ ;  /* 0x0000000a24247c24 */ /* 0x000fe4000f8e02ff */
[----:B------:R-:W-:Y:S02]  /*5220*/  IMAD R37, R37, UR10, RZ ;  /* 0x0000000a25257c24 */ /* 0x000fe4000f8e02ff */
[----:B------:R-:W-:Y:S02]  /*5230*/  IMAD R38, R38, UR10, RZ ;  /* 0x0000000a26267c24 */ /* 0x000fe4000f8e02ff */
[----:B------:R-:W-:Y:S02]  /*5240*/  IMAD R39, R39, UR10, RZ ;  /* 0x0000000a27277c24 */ /* 0x000fe4000f8e02ff */
[----:B------:R-:W-:-:S02]  /*5250*/  IMAD R40, R40, UR10, RZ ;  /* 0x0000000a28287c24 */ /* 0x000fc4000f8e02ff */
[----:B------:R-:W-:Y:S02]  /*5260*/  IMAD R41, R41, UR10, RZ ;  /* 0x0000000a29297c24 */ /* 0x000fe4000f8e02ff */
[----:B------:R-:W-:Y:S02]  /*5270*/  IMAD R42, R42, UR10, RZ ;  /* 0x0000000a2a2a7c24 */ /* 0x000fe4000f8e02ff */
[----:B------:R-:W-:Y:S02]  /*5280*/  IMAD R43, R43, UR10, RZ ;  /* 0x0000000a2b2b7c24 */ /* 0x000fe4000f8e02ff */
[----:B------:R-:W-:Y:S01]  /*5290*/  IMAD R24, R44, UR10, RZ ;  /* 0x0000000a2c187c24 */ /* 0x000fe2000f8e02ff */
[----:B------:R-:W2:Y:S01]  /*52a0*/  @!P2 LDG.E.U16 R50, desc[UR22][R88.64] ;  /* 0x000000165832a981 */ /* 0x000ea2000c1e1500 */
[----:B------:R-:W-:Y:S02]  /*52b0*/  IMAD R6, R6, UR10, RZ ;  /* 0x0000000a06067c24 */ /* 0x000fe4000f8e02ff */
[----:B------:R-:W-:Y:S01]  /*52c0*/  IMAD R23, R23, UR10, RZ ;  /* 0x0000000a17177c24 */ /* 0x000fe2000f8e02ff */
[----:B------:R-:W2:Y:S01]  /*52d0*/  @!P2 LDG.E.U16 R51, desc[UR22][R86.64] ;  /* 0x000000165633a981 */ /* 0x000ea2000c1e1500 */
[-C--:B0-----:R-:W-:Y:S01]  /*52e0*/  LEA R52, P2, R47, R5.reuse, 0x1 ;  /* 0x000000052f347211 */ /* 0x081fe200078408ff */
[----:B------:R-:W-:Y:S01]  /*52f0*/  IMAD R9, R9, UR10, RZ ;  /* 0x0000000a09097c24 */ /* 0x000fe2000f8e02ff */
[----:B------:R-:W-:Y:S01]  /*5300*/  LEA R53, P6, R25, R5, 0x1 ;  /* 0x0000000519357211 */ /* 0x000fe200078c08ff */
[----:B------:R-:W-:-:S02]  /*5310*/  IMAD R22, R22, UR10, RZ ;  /* 0x0000000a16167c24 */ /* 0x000fc4000f8e02ff */
[----:B------:R-:W-:Y:S02]  /*5320*/  IMAD R11, R11, UR10, RZ ;  /* 0x0000000a0b0b7c24 */ /* 0x000fe4000f8e02ff */
[----:B------:R-:W-:Y:S02]  /*5330*/  IMAD R21, R21, UR10, RZ ;  /* 0x0000000a15157c24 */ /* 0x000fe4000f8e02ff */
[----:B------:R-:W-:Y:S02]  /*5340*/  IMAD R13, R13, UR10, RZ ;  /* 0x0000000a0d0d7c24 */ /* 0x000fe4000f8e02ff */
[----:B------:R-:W-:Y:S01]  /*5350*/  VIADD R48, R4, 0xfffffff6 ;  /* 0xfffffff604307836 */ /* 0x000fe20000000000 */
[----:B--2---:R-:W-:Y:S04]  /*5360*/  STL.64 [R1+0x9a8], R50 ;  /* 0x0009a83201007387 */ /* 0x004fe80000100a00 */
[----:B------:R0:W-:Y:S04]  /*5370*/  STL [R1+0x464], R52 ;  /* 0x0004643401007387 */ /* 0x0001e80000100800 */
[----:B------:R2:W-:Y:S01]  /*5380*/  STL [R1+0x46c], R53 ;  /* 0x00046c3501007387 */ /* 0x0005e20000100800 */
[----:B0-----:R-:W-:-:S02]  /*5390*/  LEA.HI.X.SX32 R52, R47, R3, 0x1, P2 ;  /* 0x000000032f347211 */ /* 0x001fc400010f0eff */
[----:B------:R-:W-:Y:S02]  /*53a0*/  LEA R54, P2, R26, R5, 0x1 ;  /* 0x000000051a367211 */ /* 0x000fe400078408ff */
[----:B--2---:R-:W-:Y:S01]  /*53b0*/  LEA.HI.X.SX32 R53, R25, R3, 0x1, P6 ;  /* 0x0000000319357211 */ /* 0x004fe200030f0eff */
[----:B------:R0:W-:Y:S04]  /*53c0*/  STL [R1+0x460], R52 ;  /* 0x0004603401007387 */ /* 0x0001e80000100800 */
[----:B------:R-:W-:Y:S01]  /*53d0*/  STL [R1+0x474], R54 ;  /* 0x0004743601007387 */ /* 0x000fe20000100800 */
[----:B0-----:R-:W-:-:S03]  /*53e0*/  LEA R52, P6, R27, R5, 0x1 ;  /* 0x000000051b347211 */ /* 0x001fc600078c08ff */
[----:B------:R0:W-:Y:S04]  /*53f0*/  STL [R1+0x468], R53 ;  /* 0x0004683501007387 */ /* 0x0001e80000100800 */
[----:B------:R2:W-:Y:S01]  /*5400*/  STL [R1+0x47c], R52 ;  /* 0x00047c3401007387 */ /* 0x0005e20000100800 */
[----:B0-----:R-:W-:Y:S02]  /*5410*/  LEA.HI.X.SX32 R53, R26, R3, 0x1, P2 ;  /* 0x000000031a357211 */ /* 0x001fe400010f0eff */
[----:B------:R-:W-:Y:S02]  /*5420*/  LEA R54, P2, R28, R5, 0x1 ;  /* 0x000000051c367211 */ /* 0x000fe400078408ff */
[----:B--2---:R-:W-:Y:S01]  /*5430*/  LEA.HI.X.SX32 R52, R27, R3, 0x1, P6 ;  /* 0x000000031b347211 */ /* 0x004fe200030f0eff */
[----:B------:R0:W-:Y:S04]  /*5440*/  STL [R1+0x470], R53 ;  /* 0x0004703501007387 */ /* 0x0001e80000100800 */
[----:B------:R-:W-:Y:S04]  /*5450*/  STL [R1+0x484], R54 ;  /* 0x0004843601007387 */ /* 0x000fe80000100800 */
[----:B------:R2:W-:Y:S01]  /*5460*/  STL [R1+0x478], R52 ;  /* 0x0004783401007387 */ /* 0x0005e20000100800 */
[----:B0-----:R-:W-:-:S05]  /*5470*/  LEA R53, P6, R29, R5, 0x1 ;  /* 0x000000051d357211 */ /* 0x001fca00078c08ff */
[----:B------:R0:W-:Y:S01]  /*5480*/  STL [R1+0x48c], R53 ;  /* 0x00048c3501007387 */ /* 0x0001e20000100800 */
[----:B--2---:R-:W-:Y:S02]  /*5490*/  LEA.HI.X.SX32 R52, R28, R3, 0x1, P2 ;  /* 0x000000031c347211 */ /* 0x004fe400010f0eff */
[----:B------:R-:W-:-:S03]  /*54a0*/  LEA R54, P2, R30, R5, 0x1 ;  /* 0x000000051e367211 */ /* 0x000fc600078408ff */
[----:B------:R2:W-:Y:S01]  /*54b0*/  STL [R1+0x480], R52 ;  /* 0x0004803401007387 */ /* 0x0005e20000100800 */
[----:B0-----:R-:W-:-:S03]  /*54c0*/  LEA.HI.X.SX32 R53, R29, R3, 0x1, P6 ;  /* 0x000000031d357211 */ /* 0x001fc600030f0eff */
[----:B------:R-:W-:Y:S01]  /*54d0*/  STL [R1+0x494], R54 ;  /* 0x0004943601007387 */ /* 0x000fe20000100800 */
[----:B--2---:R-:W-:-:S03]  /*54e0*/  LEA R52, P6, R31, R5, 0x1 ;  /* 0x000000051f347211 */ /* 0x004fc600078c08ff */
        /* <DEDUP_REMOVED lines=24> */
[----:B0-----:R-:W-:-:S02]  /*5670*/  LEA R53, P6, R37, R5, 0x1 ;  /* 0x0000000525357211 */ /* 0x001fc400078c08ff */
[----:B--2---:R-:W-:Y:S02]  /*5680*/  LEA.HI.X.SX32 R52, R36, R3, 0x1, P2 ;  /* 0x0000000324347211 */ /* 0x004fe400010f0eff */
[----:B------:R-:W-:Y:S01]  /*5690*/  LEA R54, P2, R38, R5, 0x1 ;  /* 0x0000000526367211 */ /* 0x000fe200078408ff */
[----:B------:R-:W-:Y:S04]  /*56a0*/  STL [R1+0x4cc], R53 ;  /* 0x0004cc3501007387 */ /* 0x000fe80000100800 */
[----:B------:R-:W-:Y:S04]  /*56b0*/  STL [R1+0x4c0], R52 ;  /* 0x0004c03401007387 */ /* 0x000fe80000100800 */
[----:B------:R0:W-:Y:S04]  /*56c0*/  STL [R1+0x4d4], R54 ;  /* 0x0004d43601007387 */ /* 0x0001e80000100800 */
[----:B0-----:R-:W2:Y:S01]  /*56d0*/  LDL.LU R54, [R1] ;  /* 0x0000000001367983 */ /* 0x001ea20000300800 */
[----:B------:R-:W-:-:S02]  /*56e0*/  LEA.HI.X.SX32 R53, R37, R3, 0x1, P6 ;  /* 0x0000000325357211 */ /* 0x000fc400030f0eff */
[----:B------:R-:W-:-:S03]  /*56f0*/  LEA R52, P6, R39, R5, 0x1 ;  /* 0x0000000527347211 */ /* 0x000fc600078c08ff */
[----:B------:R-:W-:Y:S04]  /*5700*/  STL [R1+0x4c8], R53 ;  /* 0x0004c83501007387 */ /* 0x000fe80000100800 */
[----:B------:R0:W-:Y:S02]  /*5710*/  STL [R1+0x4dc], R52 ;  /* 0x0004dc3401007387 */ /* 0x0001e40000100800 */
[----:B0-----:R-:W-:Y:S02]  /*5720*/  LEA.HI.X.SX32 R52, R38, R3, 0x1, P2 ;  /* 0x0000000326347211 */ /* 0x001fe400010f0eff */
[----:B------:R-:W-:Y:S02]  /*5730*/  LEA R55, P2, R40, R5, 0x1 ;  /* 0x0000000528377211 */ /* 0x000fe400078408ff */
[----:B------:R-:W-:Y:S01]  /*5740*/  LEA.HI.X.SX32 R53, R39, R3, 0x1, P6 ;  /* 0x0000000327357211 */ /* 0x000fe200030f0eff */
[----:B------:R0:W-:Y:S04]  /*5750*/  STL [R1+0x4d0], R52 ;  /* 0x0004d03401007387 */ /* 0x0001e80000100800 */
[----:B------:R3:W-:Y:S04]  /*5760*/  STL [R1+0x4e4], R55 ;  /* 0x0004e43701007387 */ /* 0x0007e80000100800 */
[----:B------:R-:W4:Y:S01]  /*5770*/  LDL.LU R62, [R1+0x4] ;  /* 0x00000400013e7983 */ /* 0x000f220000300800 */
[----:B0-----:R-:W-:-:S03]  /*5780*/  LEA R52, P6, R41, R5, 0x1 ;  /* 0x0000000529347211 */ /* 0x001fc600078c08ff */
[----:B------:R0:W-:Y:S01]  /*5790*/  STL [R1+0x4d8], R53 ;  /* 0x0004d83501007387 */ /* 0x0001e20000100800 */
[----:B---3--:R-:W-:-:S03]  /*57a0*/  LEA.HI.X.SX32 R55, R40, R3, 0x1, P2 ;  /* 0x0000000328377211 */ /* 0x008fc600010f0eff */
[----:B------:R3:W-:Y:S04]  /*57b0*/  STL [R1+0x4ec], R52 ;  /* 0x0004ec3401007387 */ /* 0x0007e80000100800 */
[----:B------:R-:W-:Y:S01]  /*57c0*/  STL [R1+0x4e0], R55 ;  /* 0x0004e03701007387 */ /* 0x000fe20000100800 */
[----:B0-----:R-:W-:-:S03]  /*57d0*/  LEA.HI.X.SX32 R53, R41, R3, 0x1, P6 ;  /* 0x0000000329357211 */ /* 0x001fc600030f0eff */
[----:B------:R-:W4:Y:S01]  /*57e0*/  LDL.LU R61, [R1+0x8] ;  /* 0x00000800013d7983 */ /* 0x000f220000300800 */
[----:B---3--:R-:W-:-:S05]  /*57f0*/  LEA R52, P2, R42, R5, 0x1 ;  /* 0x000000052a347211 */ /* 0x008fca00078408ff */
[----:B------:R0:W-:Y:S01]  /*5800*/  STL [R1+0x4f4], R52 ;  /* 0x0004f43401007387 */ /* 0x0001e20000100800 */
[----:B------:R-:W-:-:S03]  /*5810*/  LEA.HI.X.SX32 R42, R42, R3, 0x1, P2 ;  /* 0x000000032a2a7211 */ /* 0x000fc600010f0eff */
[----:B------:R-:W-:Y:S01]  /*5820*/  STL [R1+0x4e8], R53 ;  /* 0x0004e83501007387 */ /* 0x000fe20000100800 */
[----:B0-----:R-:W-:-:S05]  /*5830*/  LEA R52, P6, R43, R5, 0x1 ;  /* 0x000000052b347211 */ /* 0x001fca00078c08ff */
[----:B------:R0:W-:Y:S01]  /*5840*/  STL [R1+0x4fc], R52 ;  /* 0x0004fc3401007387 */ /* 0x0001e20000100800 */
[----:B------:R-:W-:-:S03]  /*5850*/  LEA.HI.X.SX32 R43, R43, R3, 0x1, P6 ;  /* 0x000000032b2b7211 */ /* 0x000fc600030f0eff */
[----:B------:R3:W-:Y:S01]  /*5860*/  STL [R1+0x4f0], R42 ;  /* 0x0004f02a01007387 */ /* 0x0007e20000100800 */
[-C--:B0-----:R-:W-:Y:S02]  /*5870*/  LEA R52, P2, R24, R5.reuse, 0x1 ;  /* 0x0000000518347211 */ /* 0x081fe400078408ff */
[----:B---3--:R-:W-:-:S03]  /*5880*/  LEA R42, P6, R6, R5, 0x1 ;  /* 0x00000005062a7211 */ /* 0x008fc600078c08ff */
[----:B------:R-:W-:Y:S04]  /*5890*/  STL [R1+0x504], R52 ;  /* 0x0005043401007387 */ /* 0x000fe80000100800 */
[----:B------:R-:W3:Y:S04]  /*58a0*/  LDL.LU R57, [R1+0xc] ;  /* 0x00000c0001397983 */ /* 0x000ee80000300800 */
[----:B------:R-:W-:Y:S04]  /*58b0*/  STL [R1+0x4f8], R43 ;  /* 0x0004f82b01007387 */ /* 0x000fe80000100800 */
[----:B------:R0:W-:Y:S01]  /*58c0*/  STL [R1+0x50c], R42 ;  /* 0x00050c2a01007387 */ /* 0x0001e20000100800 */
[----:B------:R-:W-:-:S02]  /*58d0*/  LEA.HI.X.SX32 R6, R6, R3, 0x1, P6 ;  /* 0x0000000306067211 */ /* 0x000fc400030f0eff */
[----:B0-----:R-:W-:Y:S02]  /*58e0*/  LEA.HI.X.SX32 R42, R24, R3, 0x1, P2 ;  /* 0x00000003182a7211 */ /* 0x001fe400010f0eff */
[----:B------:R-:W-:-:S03]  /*58f0*/  LEA R43, P2, R23, R5, 0x1 ;  /* 0x00000005172b7211 */ /* 0x000fc600078408ff */
[----:B------:R0:W-:Y:S04]  /*5900*/  STL [R1+0x500], R42 ;  /* 0x0005002a01007387 */ /* 0x0001e80000100800 */
[----:B------:R-:W-:Y:S04]  /*5910*/  STL [R1+0x514], R43 ;  /* 0x0005142b01007387 */ /* 0x000fe80000100800 */
[----:B------:R-:W3:Y:S01]  /*5920*/  LDL.LU R56, [R1+0x10] ;  /* 0x0000100001387983 */ /* 0x000ee20000300800 */
[----:B0-----:R-:W-:-:S03]  /*5930*/  LEA R42, P6, R9, R5, 0x1 ;  /* 0x00000005092a7211 */ /* 0x001fc600078c08ff */
[----:B------:R-:W-:Y:S04]  /*5940*/  STL [R1+0x508], R6 ;  /* 0x0005080601007387 */ /* 0x000fe80000100800 */
[----:B------:R0:W-:Y:S01]  /*5950*/  STL [R1+0x51c], R42 ;  /* 0x00051c2a01007387 */ /* 0x0001e20000100800 */
[-C--:B------:R-:W-:Y:S02]  /*5960*/  LEA.HI.X.SX32 R9, R9, R3.reuse, 0x1, P6 ;  /* 0x0000000309097211 */ /* 0x080fe400030f0eff */
[----:B0-----:R-:W-:Y:S02]  /*5970*/  LEA.HI.X.SX32 R42, R23, R3, 0x1, P2 ;  /* 0x00000003172a7211 */ /* 0x001fe400010f0eff */
[----:B------:R-:W-:-:S03]  /*5980*/  LEA R43, P2, R22, R5, 0x1 ;  /* 0x00000005162b7211 */ /* 0x000fc600078408ff */
[----:B------:R0:W-:Y:S04]  /*5990*/  STL [R1+0x510], R42 ;  /* 0x0005102a01007387 */ /* 0x0001e80000100800 */
[----:B------:R-:W-:Y:S04]  /*59a0*/  STL [R1+0x524], R43 ;  /* 0x0005242b01007387 */ /* 0x000fe80000100800 */
[----:B------:R-:W3:Y:S01]  /*59b0*/  LDL.LU R55, [R1+0x14] ;  /* 0x0000140001377983 */ /* 0x000ee20000300800 */
[----:B0-----:R-:W-:-:S03]  /*59c0*/  LEA R42, P6, R11, R5, 0x1 ;  /* 0x000000050b2a7211 */ /* 0x001fc600078c08ff */
[----:B------:R-:W-:Y:S04]  /*59d0*/  STL [R1+0x518], R9 ;  /* 0x0005180901007387 */ /* 0x000fe80000100800 */
[----:B------:R0:W-:Y:S02]  /*59e0*/  STL [R1+0x52c], R42 ;  /* 0x00052c2a01007387 */ /* 0x0001e40000100800 */
[----:B0-----:R-:W-:Y:S02]  /*59f0*/  LEA.HI.X.SX32 R42, R22, R3, 0x1, P2 ;  /* 0x00000003162a7211 */ /* 0x001fe400010f0eff */
[----:B------:R-:W-:-:S03]  /*5a00*/  LEA R43, P2, R21, R5, 0x1 ;  /* 0x00000005152b7211 */ /* 0x000fc600078408ff */
[----:B------:R0:W-:Y:S04]  /*5a10*/  STL [R1+0x520], R42 ;  /* 0x0005202a01007387 */ /* 0x0001e80000100800 */
[----:B------:R0:W-:Y:S01]  /*5a20*/  STL [R1+0x534], R43 ;  /* 0x0005342b01007387 */ /* 0x0001e20000100800 */
[----:B--2---:R-:W-:-:S03]  /*5a30*/  IMAD R9, R54, UR10, RZ ;  /* 0x0000000a36097c24 */ /* 0x004fc6000f8e02ff */
[----:B------:R-:W2:Y:S01]  /*5a40*/  LDL.LU R54, [R1+0x18] ;  /* 0x0000180001367983 */ /* 0x000ea20000300800 */
[----:B------:R-:W-:Y:S02]  /*5a50*/  LEA.HI.X.SX32 R11, R11, R3, 0x1, P6 ;  /* 0x000000030b0b7211 */ /* 0x000fe400030f0eff */
[----:B0-----:R-:W-:Y:S01]  /*5a60*/  LEA R42, P6, R13, R5, 0x1 ;  /* 0x000000050d2a7211 */ /* 0x001fe200078c08ff */
[----:B------:R-:W-:Y:S02]  /*5a70*/  IMAD R20, R20, UR10, RZ ;  /* 0x0000000a14147c24 */ /* 0x000fe4000f8e02ff */
[----:B------:R-:W-:Y:S01]  /*5a80*/  STL [R1+0x528], R11 ;  /* 0x0005280b01007387 */ /* 0x000fe20000100800 */
[----:B------:R-:W-:-:S03]  /*5a90*/  IMAD R15, R15, UR10, RZ ;  /* 0x0000000a0f0f7c24 */ /* 0x000fc6000f8e02ff */
[----:B------:R0:W-:Y:S01]  /*5aa0*/  STL [R1+0x53c], R42 ;  /* 0x00053c2a01007387 */ /* 0x0001e20000100800 */
[-C--:B------:R-:W-:Y:S02]  /*5ab0*/  LEA.HI.X.SX32 R43, R13, R3.reuse, 0x1, P6 ;  /* 0x000000030d2b7211 */ /* 0x080fe400030f0eff */
[----:B0-----:R-:W-:Y:S02]  /*5ac0*/  LEA.HI.X.SX32 R42, R21, R3, 0x1, P2 ;  /* 0x00000003152a7211 */ /* 0x001fe400010f0eff */
[----:B------:R-:W-:-:S03]  /*5ad0*/  LEA R52, P2, R20, R5, 0x1 ;  /* 0x0000000514347211 */ /* 0x000fc600078408ff */
[----:B------:R0:W-:Y:S01]  /*5ae0*/  STL [R1+0x530], R42 ;  /* 0x0005302a01007387 */ /* 0x0001e20000100800 */
[----:B------:R-:W-:-:S03]  /*5af0*/  IMAD R19, R19, UR10, RZ ;  /* 0x0000000a13137c24 */ /* 0x000fc6000f8e02ff */
[----:B------:R-:W-:Y:S01]  /*5b00*/  STL [R1+0x544], R52 ;  /* 0x0005443401007387 */ /* 0x000fe20000100800 */
[----:B0-----:R-:W-:-:S03]  /*5b10*/  LEA R42, P6, R15, R5, 0x1 ;  /* 0x000000050f2a7211 */ /* 0x001fc600078c08ff */
[----:B------:R-:W-:Y:S01]  /*5b20*/  STL [R1+0x538], R43 ;  /* 0x0005382b01007387 */ /* 0x000fe20000100800 */
[----:B------:R-:W-:-:S03]  /*5b30*/  IMAD R17, R17, UR10, RZ ;  /* 0x0000000a11117c24 */ /* 0x000fc6000f8e02ff */
[----:B------:R-:W2:Y:S04]  /*5b40*/  LDL.LU R63, [R1+0x1c] ;  /* 0x00001c00013f7983 */ /* 0x000ea80000300800 */
[----:B------:R0:W-:Y:S01]  /*5b50*/  STL [R1+0x54c], R42 ;  /* 0x00054c2a01007387 */ /* 0x0001e20000100800 */
[-C--:B------:R-:W-:Y:S01]  /*5b60*/  LEA.HI.X.SX32 R15, R15, R3.reuse, 0x1, P6 ;  /* 0x000000030f0f7211 */ /* 0x080fe200030f0eff */
[----:B------:R-:W-:Y:S01]  /*5b70*/  IMAD R18, R18, UR10, RZ ;  /* 0x0000000a12127c24 */ /* 0x000fe2000f8e02ff */
[----:B0-----:R-:W-:Y:S02]  /*5b80*/  LEA.HI.X.SX32 R42, R20, R3, 0x1, P2 ;  /* 0x00000003142a7211 */ /* 0x001fe400010f0eff */
[----:B------:R-:W-:-:S03]  /*5b90*/  LEA R43, P2, R19, R5, 0x1 ;  /* 0x00000005132b7211 */ /* 0x000fc600078408ff */
[----:B------:R0:W-:Y:S01]  /*5ba0*/  STL [R1+0x540], R42 ;  /* 0x0005402a01007387 */ /* 0x0001e20000100800 */
[----:B----4-:R-:W-:-:S03]  /*5bb0*/  IMAD R11, R62, UR10, RZ ;  /* 0x0000000a3e0b7c24 */ /* 0x010fc6000f8e02ff */
[----:B------:R4:W-:Y:S01]  /*5bc0*/  STL [R1+0x554], R43 ;  /* 0x0005542b01007387 */ /* 0x0009e20000100800 */
[----:B------:R-:W-:-:S03]  /*5bd0*/  IMAD R16, R16, UR10, RZ ;  /* 0x0000000a10107c24 */ /* 0x000fc6000f8e02ff */
[----:B------:R-:W2:Y:S01]  /*5be0*/  LDL.LU R62, [R1+0x20] ;  /* 0x00002000013e7983 */ /* 0x000ea20000300800 */
[----:B0-----:R-:W-:-:S03]  /*5bf0*/  LEA R42, P6, R17, R5, 0x1 ;  /* 0x00000005112a7211 */ /* 0x001fc600078c08ff */
[----:B------:R-:W-:Y:S01]  /*5c00*/  STL [R1+0x548], R15 ;  /* 0x0005480f01007387 */ /* 0x000fe20000100800 */
[----:B----4-:R-:W-:-:S03]  /*5c10*/  LEA.HI.X.SX32 R43, R19, R3, 0x1, P2 ;  /* 0x00000003132b7211 */ /* 0x010fc600010f0eff */
[----:B------:R0:W-:Y:S01]  /*5c20*/  STL [R1+0x55c], R42 ;  /* 0x00055c2a01007387 */ /* 0x0001e20000100800 */
[----:B------:R-:W-:Y:S01]  /*5c30*/  IMAD R13, R61, UR10, RZ ;  /* 0x0000000a3d0d7c24 */ /* 0x000fe2000f8e02ff */
[----:B------:R-:W-:Y:S02]  /*5c40*/  LEA.HI.X.SX32 R17, R17, R3, 0x1, P6 ;  /* 0x0000000311117211 */ /* 0x000fe400030f0eff */
[----:B------:R4:W-:Y:S01]  /*5c50*/  STL [R1+0x550], R43 ;  /* 0x0005502b01007387 */ /* 0x0009e20000100800 */
[----:B------:R-:W-:-:S03]  /*5c60*/  IMAD R14, R14, UR10, RZ ;  /* 0x0000000a0e0e7c24 */ /* 0x000fc6000f8e02ff */
[----:B------:R-:W2:Y:S01]  /*5c70*/  LDL.LU R61, [R1+0x24] ;  /* 0x00002400013d7983 */ /* 0x000ea20000300800 */
[-C--:B0-----:R-:W-:Y:S02]  /*5c80*/  LEA R42, P2, R18, R5.reuse, 0x1 ;  /* 0x00000005122a7211 */ /* 0x081fe400078408ff */
[----:B----4-:R-:W-:-:S03]  /*5c90*/  LEA R43, P6, R16, R5, 0x1 ;  /* 0x00000005102b7211 */ /* 0x010fc600078c08ff */
[----:B------:R0:W-:Y:S01]  /*5ca0*/  STL [R1+0x564], R42 ;  /* 0x0005642a01007387 */ /* 0x0001e20000100800 */
[----:B---3--:R-:W-:-:S03]  /*5cb0*/  IMAD R15, R57, UR10, RZ ;  /* 0x0000000a390f7c24 */ /* 0x008fc6000f8e02ff */
[----:B------:R-:W-:Y:S01]  /*5cc0*/  STL [R1+0x558], R17 ;  /* 0x0005581101007387 */ /* 0x000fe20000100800 */
[----:B------:R-:W-:Y:S01]  /*5cd0*/  IMAD R12, R12, UR10, RZ ;  /* 0x0000000a0c0c7c24 */ /* 0x000fe2000f8e02ff */
[----:B0-----:R-:W-:Y:S02]  /*5ce0*/  LEA.HI.X.SX32 R42, R18, R3, 0x1, P2 ;  /* 0x00000003122a7211 */ /* 0x001fe400010f0eff */
[----:B------:R0:W-:Y:S04]  /*5cf0*/  STL [R1+0x56c], R43 ;  /* 0x00056c2b01007387 */ /* 0x0001e80000100800 */
[----:B------:R-:W3:Y:S04]  /*5d00*/  LDL.LU R57, [R1+0x28] ;  /* 0x0000280001397983 */ /* 0x000ee80000300800 */
[----:B------:R4:W-:Y:S01]  /*5d10*/  STL [R1+0x560], R42 ;  /* 0x0005602a01007387 */ /* 0x0009e20000100800 */
[----:B0-----:R-:W-:Y:S01]  /*5d20*/  LEA R43, P2, R14, R5, 0x1 ;  /* 0x000000050e2b7211 */ /* 0x001fe200078408ff */
[----:B------:R-:W-:-:S04]  /*5d30*/  IMAD R10, R10, UR10, RZ ;  /* 0x0000000a0a0a7c24 */ /* 0x000fc8000f8e02ff */
[----:B------:R0:W-:Y:S01]  /*5d40*/  STL [R1+0x574], R43 ;  /* 0x0005742b01007387 */ /* 0x0001e20000100800 */
[----:B----4-:R-:W-:Y:S01]  /*5d50*/  LEA.HI.X.SX32 R42, R16, R3, 0x1, P6 ;  /* 0x00000003102a7211 */ /* 0x010fe200030f0eff */
[----:B------:R-:W-:-:S04]  /*5d60*/  IMAD R8, R8, UR10, RZ ;  /* 0x0000000a08087c24 */ /* 0x000fc8000f8e02ff */
[----:B------:R4:W-:Y:S01]  /*5d70*/  STL [R1+0x568], R42 ;  /* 0x0005682a01007387 */ /* 0x0009e20000100800 */
[----:B0-----:R-:W-:Y:S01]  /*5d80*/  LEA R43, P6, R12, R5, 0x1 ;  /* 0x000000050c2b7211 */ /* 0x001fe200078c08ff */
[----:B------:R-:W-:-:S04]  /*5d90*/  IMAD R17, R56, UR10, RZ ;  /* 0x0000000a38117c24 */ /* 0x000fc8000f8e02ff */
[----:B------:R0:W-:Y:S01]  /*5da0*/  STL [R1+0x57c], R43 ;  /* 0x00057c2b01007387 */ /* 0x0001e20000100800 */
[----:B----4-:R-:W-:-:S03]  /*5db0*/  LEA.HI.X.SX32 R42, R14, R3, 0x1, P2 ;  /* 0x000000030e2a7211 */ /* 0x010fc600010f0eff */
[----:B------:R-:W4:Y:S01]  /*5dc0*/  LDL.LU R56, [R1+0x2c] ;  /* 0x00002c0001387983 */ /* 0x000f220000300800 */
[----:B------:R-:W-:Y:S01]  /*5dd0*/  LEA R52, P2, R10, R5, 0x1 ;  /* 0x000000050a347211 */ /* 0x000fe200078408ff */
[----:B------:R-:W-:Y:S02]  /*5de0*/  IMAD R2, R2, UR10, RZ ;  /* 0x0000000a02027c24 */ /* 0x000fe4000f8e02ff */
[----:B------:R1:W-:Y:S01]  /*5df0*/  STL [R1+0x570], R42 ;  /* 0x0005702a01007387 */ /* 0x0003e20000100800 */
[----:B0-----:R-:W-:-:S03]  /*5e00*/  LEA.HI.X.SX32 R43, R12, R3, 0x1, P6 ;  /* 0x000000030c2b7211 */ /* 0x001fc600030f0eff */
[----:B------:R-:W-:Y:S01]  /*5e10*/  STL [R1+0x584], R52 ;  /* 0x0005843401007387 */ /* 0x000fe20000100800 */
[----:B------:R-:W-:Y:S02]  /*5e20*/  LEA.HI.X.SX32 R10, R10, R3, 0x1, P2 ;  /* 0x000000030a0a7211 */ /* 0x000fe400010f0eff */
[-C--:B-1----:R-:W-:Y:S01]  /*5e30*/  LEA R42, P6, R8, R5.reuse, 0x1 ;  /* 0x00000005082a7211 */ /* 0x082fe200078c08ff */
[----:B------:R-:W-:Y:S01]  /*5e40*/  IMAD R16, R55, UR10, RZ ;  /* 0x0000000a37107c24 */ /* 0x000fe2000f8e02ff */
[----:B------:R-:W-:Y:S04]  /*5e50*/  STL [R1+0x578], R43 ;  /* 0x0005782b01007387 */ /* 0x000fe80000100800 */
[----:B------:R-:W4:Y:S04]  /*5e60*/  LDL.LU R55, [R1+0x30] ;  /* 0x0000300001377983 */ /* 0x000f280000300800 */
[----:B------:R0:W-:Y:S04]  /*5e70*/  STL [R1+0x58c], R42 ;  /* 0x00058c2a01007387 */ /* 0x0001e80000100800 */
[----:B------:R1:W-:Y:S01]  /*5e80*/  STL [R1+0x580], R10 ;  /* 0x0005800a01007387 */ /* 0x0003e20000100800 */
[----:B0-----:R-:W-:-:S05]  /*5e90*/  LEA R42, P2, R2, R5, 0x1 ;  /* 0x00000005022a7211 */ /* 0x001fca00078408ff */
[----:B------:R-:W-:Y:S01]  /*5ea0*/  STL [R1+0x594], R42 ;  /* 0x0005942a01007387 */ /* 0x000fe20000100800 */
[----:B--2---:R-:W-:-:S03]  /*5eb0*/  IMAD R12, R54, UR10, RZ ;  /* 0x0000000a360c7c24 */ /* 0x004fc6000f8e02ff */
[----:B------:R-:W2:Y:S01]  /*5ec0*/  LDL.LU R54, [R1+0x34] ;  /* 0x0000340001367983 */ /* 0x000ea20000300800 */
[----:B------:R-:W-:Y:S01]  /*5ed0*/  IMAD R0, R0, UR10, RZ ;  /* 0x0000000a00007c24 */ /* 0x000fe2000f8e02ff */
[----:B------:R-:W-:-:S04]  /*5ee0*/  LEA.HI.X.SX32 R8, R8, R3, 0x1, P6 ;  /* 0x0000000308087211 */ /* 0x000fc800030f0eff */
[----:B-1----:R-:W-:Y:S01]  /*5ef0*/  LEA R10, P6, R0, R5, 0x1 ;  /* 0x00000005000a7211 */ /* 0x002fe200078c08ff */
[----:B------:R-:W-:Y:S01]  /*5f00*/  STL [R1+0x588], R8 ;  /* 0x0005880801007387 */ /* 0x000fe20000100800 */
[----:B------:R-:W-:-:S03]  /*5f10*/  IMAD R6, R92, UR10, RZ ;  /* 0x0000000a5c067c24 */ /* 0x000fc6000f8e02ff */
[----:B------:R0:W-:Y:S02]  /*5f20*/  STL [R1+0x59c], R10 ;  /* 0x00059c0a01007387 */ /* 0x0001e40000100800 */
[----:B0-----:R-:W-:Y:S02]  /*5f30*/  LEA.HI.X.SX32 R10, R2, R3, 0x1, P2 ;  /* 0x00000003020a7211 */ /* 0x001fe400010f0eff */
[----:B------:R-:W-:Y:S02]  /*5f40*/  LEA R42, P2, R6, R5, 0x1 ;  /* 0x00000005062a7211 */ /* 0x000fe400078408ff */
[----:B------:R-:W-:Y:S01]  /*5f50*/  LEA.HI.X.SX32 R2, R0, R3, 0x1, P6 ;  /* 0x0000000300027211 */ /* 0x000fe200030f0eff */
[----:B------:R0:W-:Y:S04]  /*5f60*/  STL [R1+0x590], R10 ;  /* 0x0005900a01007387 */ /* 0x0001e80000100800 */
[----:B------:R-:W-:Y:S01]  /*5f70*/  STL [R1+0x5a4], R42 ;  /* 0x0005a42a01007387 */ /* 0x000fe20000100800 */
[----:B0-----:R-:W-:-:S03]  /*5f80*/  LEA R10, P6, R9, R5, 0x1 ;  /* 0x00000005090a7211 */ /* 0x001fc600078c08ff */
[----:B------:R0:W-:Y:S04]  /*5f90*/  STL [R1+0x598], R2 ;  /* 0x0005980201007387 */ /* 0x0001e80000100800 */
[----:B------:R1:W-:Y:S01]  /*5fa0*/  STL [R1+0x5ac], R10 ;  /* 0x0005ac0a01007387 */ /* 0x0003e20000100800 */
[-C--:B0-----:R-:W-:Y:S02]  /*5fb0*/  LEA.HI.X.SX32 R2, R6, R3.reuse, 0x1, P2 ;  /* 0x0000000306027211 */ /* 0x081fe400010f0eff */
[----:B------:R-:W-:Y:S02]  /*5fc0*/  LEA.HI.X.SX32 R6, R9, R3, 0x1, P6 ;  /* 0x0000000309067211 */ /* 0x000fe400030f0eff */
[-C--:B-1----:R-:W-:Y:S01]  /*5fd0*/  LEA R10, P2, R11, R5.reuse, 0x1 ;  /* 0x000000050b0a7211 */ /* 0x082fe200078408ff */
[----:B------:R0:W-:Y:S04]  /*5fe0*/  STL [R1+0x5a0], R2 ;  /* 0x0005a00201007387 */ /* 0x0001e80000100800 */
[----:B------:R-:W-:Y:S04]  /*5ff0*/  STL [R1+0x5b4], R10 ;  /* 0x0005b40a01007387 */ /* 0x000fe80000100800 */
[----:B------:R1:W-:Y:S01]  /*6000*/  STL [R1+0x5a8], R6 ;  /* 0x0005a80601007387 */ /* 0x0003e20000100800 */
[----:B0-----:R-:W-:-:S02]  /*6010*/  LEA R2, P6, R13, R5, 0x1 ;  /* 0x000000050d027211 */ /* 0x001fc400078c08ff */
[----:B-1----:R-:W-:-:S03]  /*6020*/  LEA.HI.X.SX32 R6, R11, R3, 0x1, P2 ;  /* 0x000000030b067211 */ /* 0x002fc600010f0eff */
[----:B------:R0:W-:Y:S01]  /*6030*/  STL [R1+0x5bc], R2 ;  /* 0x0005bc0201007387 */ /* 0x0001e20000100800 */
[----:B------:R-:W-:-:S03]  /*6040*/  LEA R9, P2, R15, R5, 0x1 ;  /* 0x000000050f097211 */ /* 0x000fc600078408ff */
[----:B------:R1:W-:Y:S01]  /*6050*/  STL [R1+0x5b0], R6 ;  /* 0x0005b00601007387 */ /* 0x0003e20000100800 */
[----:B0-----:R-:W-:-:S03]  /*6060*/  LEA.HI.X.SX32 R2, R13, R3, 0x1, P6 ;  /* 0x000000030d027211 */ /* 0x001fc600030f0eff */
[----:B------:R-:W-:Y:S01]  /*6070*/  STL [R1+0x5c4], R9 ;  /* 0x0005c40901007387 */ /* 0x000fe20000100800 */
[----:B-1----:R-:W-:-:S03]  /*6080*/  LEA R6, P6, R17, R5, 0x1 ;  /* 0x0000000511067211 */ /* 0x002fc600078c08ff */
[----:B------:R0:W-:Y:S04]  /*6090*/  STL [R1+0x5b8], R2 ;  /* 0x0005b80201007387 */ /* 0x0001e80000100800 */
[----:B------:R1:W-:Y:S01]  /*60a0*/  STL [R1+0x5cc], R6 ;  /* 0x0005cc0601007387 */ /* 0x0003e20000100800 */
[-C--:B------:R-:W-:Y:S02]  /*60b0*/  LEA.HI.X.SX32 R42, R17, R3.reuse, 0x1, P6 ;  /* 0x00000003112a7211 */ /* 0x080fe400030f0eff */
[----:B0-----:R-:W-:Y:S02]  /*60c0*/  LEA.HI.X.SX32 R2, R15, R3, 0x1, P2 ;  /* 0x000000030f027211 */ /* 0x001fe400010f0eff */
[----:B-1----:R-:W-:-:S03]  /*60d0*/  LEA R6, P2, R16, R5, 0x1 ;  /* 0x0000000510067211 */ /* 0x002fc600078408ff */
[----:B------:R0:W-:Y:S01]  /*60e0*/  STL [R1+0x5c0], R2 ;  /* 0x0005c00201007387 */ /* 0x0001e20000100800 */
[----:B------:R-:W-:-:S03]  /*60f0*/  IMAD R8, R63, UR10, RZ ;  /* 0x0000000a3f087c24 */ /* 0x000fc6000f8e02ff */
[----:B------:R-:W-:Y:S01]  /*6100*/  STL [R1+0x5d4], R6 ;  /* 0x0005d40601007387 */ /* 0x000fe20000100800 */
[----:B------:R-:W-:-:S03]  /*6110*/  IMAD R0, R62, UR10, RZ ;  /* 0x0000000a3e007c24 */ /* 0x000fc6000f8e02ff */
[----:B------:R1:W-:Y:S01]  /*6120*/  STL [R1+0x5c8], R42 ;  /* 0x0005c82a01007387 */ /* 0x0003e20000100800 */
[----:B0-----:R-:W-:Y:S01]  /*6130*/  LEA R2, P6, R12, R5, 0x1 ;  /* 0x000000050c027211 */ /* 0x001fe200078c08ff */
[----:B------:R-:W-:-:S04]  /*6140*/  IMAD R10, R61, UR10, RZ ;  /* 0x0000000a3d0a7c24 */ /* 0x000fc8000f8e02ff */
[----:B------:R0:W-:Y:S01]  /*6150*/  STL [R1+0x5dc], R2 ;  /* 0x0005dc0201007387 */ /* 0x0001e20000100800 */
[-C--:B-1----:R-:W-:Y:S02]  /*6160*/  LEA.HI.X.SX32 R42, R16, R3.reuse, 0x1, P2 ;  /* 0x00000003102a7211 */ /* 0x082fe400010f0eff */
[----:B------:R-:W-:-:S03]  /*6170*/  LEA.HI.X.SX32 R43, R12, R3, 0x1, P6 ;  /* 0x000000030c2b7211 */ /* 0x000fc600030f0eff */
[----:B------:R1:W-:Y:S01]  /*6180*/  STL [R1+0x5d0], R42 ;  /* 0x0005d02a01007387 */ /* 0x0003e20000100800 */
[----:B0-----:R-:W-:Y:S01]  /*6190*/  LEA R2, P2, R8, R5, 0x1 ;  /* 0x0000000508027211 */ /* 0x001fe200078408ff */
[----:B---3--:R-:W-:-:S04]  /*61a0*/  IMAD R9, R57, UR10, RZ ;  /* 0x0000000a39097c24 */ /* 0x008fc8000f8e02ff */
[----:B------:R-:W-:Y:S01]  /*61b0*/  STL [R1+0x5e4], R2 ;  /* 0x0005e40201007387 */ /* 0x000fe20000100800 */
[----:B-1----:R-:W-:-:S03]  /*61c0*/  LEA R42, P6, R0, R5, 0x1 ;  /* 0x00000005002a7211 */ /* 0x002fc600078c08ff */
[----:B------:R0:W-:Y:S04]  /*61d0*/  STL [R1+0x5d8], R43 ;  /* 0x0005d82b01007387 */ /* 0x0001e80000100800 */
[----:B------:R1:W-:Y:S01]  /*61e0*/  STL [R1+0x5ec], R42 ;  /* 0x0005ec2a01007387 */ /* 0x0003e20000100800 */
[----:B0-----:R-:W-:Y:S02]  /*61f0*/  LEA.HI.X.SX32 R43, R8, R3, 0x1, P2 ;  /* 0x00000003082b7211 */ /* 0x001fe400010f0eff */
[----:B-1----:R-:W-:-:S03]  /*6200*/  LEA R42, P2, R10, R5, 0x1 ;  /* 0x000000050a2a7211 */ /* 0x002fc600078408ff */
[----:B------:R-:W-:Y:S01]  /*6210*/  STL [R1+0x5e0], R43 ;  /* 0x0005e02b01007387 */ /* 0x000fe20000100800 */
[----:B------:R-:W-:Y:S01]  /*6220*/  LEA.HI.X.SX32 R8, R0, R3, 0x1, P6 ;  /* 0x0000000300087211 */ /* 0x000fe200030f0eff */
[----:B----4-:R-:W-:Y:S01]  /*6230*/  IMAD R6, R56, UR10, RZ ;  /* 0x0000000a38067c24 */ /* 0x010fe2000f8e02ff */
[----:B------:R-:W-:Y:S01]  /*6240*/  LEA R91, P6, R9, R5, 0x1 ;  /* 0x00000005095b7211 */ /* 0x000fe200078c08ff */
[----:B------:R0:W-:Y:S01]  /*6250*/  STL [R1+0x5f4], R42 ;  /* 0x0005f42a01007387 */ /* 0x0001e20000100800 */
[----:B------:R-:W-:-:S03]  /*6260*/  IMAD R2, R55, UR10, RZ ;  /* 0x0000000a37027c24 */ /* 0x000fc6000f8e02ff */
[----:B------:R1:W-:Y:S01]  /*6270*/  STL [R1+0x5e8], R8 ;  /* 0x0005e80801007387 */ /* 0x0003e20000100800 */
[----:B0-----:R-:W-:-:S03]  /*6280*/  LEA.HI.X.SX32 R42, R10, R3, 0x1, P2 ;  /* 0x000000030a2a7211 */ /* 0x001fc600010f0eff */
[----:B------:R-:W-:Y:S01]  /*6290*/  STL [R1+0x5fc], R91 ;  /* 0x0005fc5b01007387 */ /* 0x000fe20000100800 */
[----:B------:R-:W-:Y:S02]  /*62a0*/  LEA.HI.X.SX32 R43, R9, R3, 0x1, P6 ;  /* 0x00000003092b7211 */ /* 0x000fe400030f0eff */
[C---:B-1----:R-:W-:Y:S01]  /*62b0*/  LEA R8, P2, R6.reuse, R5, 0x1 ;  /* 0x0000000506087211 */ /* 0x042fe200078408ff */
[----:B------:R0:W-:Y:S03]  /*62c0*/  STL [R1+0x5f0], R42 ;  /* 0x0005f02a01007387 */ /* 0x0001e60000100800 */
[----:B------:R-:W-:Y:S01]  /*62d0*/  LEA.HI.X.SX32 R6, R6, R3, 0x1, P2 ;  /* 0x0000000306067211 */ /* 0x000fe200010f0eff */
[----:B------:R-:W-:Y:S01]  /*62e0*/  STL [R1+0x8d0], R91 ;  /* 0x0008d05b01007387 */ /* 0x000fe20000100800 */
[----:B0-----:R-:W-:-:S03]  /*62f0*/  LEA R42, P6, R2, R5, 0x1 ;  /* 0x00000005022a7211 */ /* 0x001fc600078c08ff */
[----:B------:R0:W-:Y:S01]  /*6300*/  STL [R1+0x604], R8 ;  /* 0x0006040801007387 */ /* 0x0001e20000100800 */
[----:B------:R-:W-:-:S03]  /*6310*/  LEA.HI.X.SX32 R2, R2, R3, 0x1, P6 ;  /* 0x0000000302027211 */ /* 0x000fc600030f0eff */
[----:B------:R-:W-:Y:S04]  /*6320*/  STL [R1+0x5f8], R43 ;  /* 0x0005f82b01007387 */ /* 0x000fe80000100800 */
[----:B------:R-:W-:Y:S04]  /*6330*/  STL [R1+0x60c], R42 ;  /* 0x00060c2a01007387 */ /* 0x000fe80000100800 */
[----:B------:R-:W-:Y:S04]  /*6340*/  STL [R1+0x600], R6 ;  /* 0x0006000601007387 */ /* 0x000fe80000100800 */
[----:B------:R1:W-:Y:S01]  /*6350*/  STL [R1+0x608], R2 ;  /* 0x0006080201007387 */ /* 0x0003e20000100800 */
[----:B0-----:R-:W-:-:S02]  /*6360*/  SHF.R.U32.HI R8, RZ, 0xf, R7 ;  /* 0x0000000fff087819 */ /* 0x001fc40000011607 */
[----:B------:R-:W-:Y:S02]  /*6370*/  PRMT R16, RZ, 0x7610, R16 ;  /* 0x00007610ff107816 */ /* 0x000fe40000000010 */
[----:B------:R-:W-:Y:S02]  /*6380*/  PRMT R15, RZ, 0x7610, R15 ;  /* 0x00007610ff0f7816 */ /* 0x000fe4000000000f */
[----:B-1----:R-:W-:Y:S02]  /*6390*/  SHF.R.U32.HI R2, RZ, 0x7, R7 ;  /* 0x00000007ff027819 */ /* 0x002fe40000011607 */
[----:B------:R-:W-:Y:S02]  /*63a0*/  PRMT R6, R46, 0x5410, R45 ;  /* 0x000054102e067816 */ /* 0x000fe4000000002d */
[----:B------:R-:W-:Y:S02]  /*63b0*/  PRMT R14, RZ, 0x7610, R14 ;  /* 0x00007610ff0e7816 */ /* 0x000fe4000000000e */
[----:B------:R-:W-:-:S02]  /*63c0*/  PRMT R13, RZ, 0x7610, R13 ;  /* 0x00007610ff0d7816 */ /* 0x000fc4000000000d */
[----:B------:R-:W-:Y:S02]  /*63d0*/  PRMT R12, RZ, 0x7610, R12 ;  /* 0x00007610ff0c7816 */ /* 0x000fe4000000000c */
[----:B------:R-:W-:Y:S02]  /*63e0*/  PRMT R11, RZ, 0x7610, R11 ;  /* 0x00007610ff0b7816 */ /* 0x000fe4000000000b */
[----:B------:R-:W-:Y:S02]  /*63f0*/  PRMT R27, RZ, 0x7610, R27 ;  /* 0x00007610ff1b7816 */ /* 0x000fe4000000001b */
[----:B------:R-:W-:Y:S02]  /*6400*/  PRMT R26, RZ, 0x7610, R26 ;  /* 0x00007610ff1a7816 */ /* 0x000fe4000000001a */
[----:B------:R-:W-:Y:S02]  /*6410*/  PRMT R23, RZ, 0x7610, R23 ;  /* 0x00007610ff177816 */ /* 0x000fe40000000017 */
[----:B------:R-:W-:Y:S01]  /*6420*/  PRMT R22, RZ, 0x7610, R22 ;  /* 0x00007610ff167816 */ /* 0x000fe20000000016 */
[----:B--2---:R-:W-:-:S05]  /*6430*/  IMAD R0, R54, UR10, RZ ;  /* 0x0000000a36007c24 */ /* 0x004fca000f8e02ff */
[----:B------:R-:W-:-:S04]  /*6440*/  LEA R91, P2, R0, R5, 0x1 ;  /* 0x00000005005b7211 */ /* 0x000fc800078408ff */
[----:B------:R-:W-:Y:S01]  /*6450*/  LEA.HI.X.SX32 R0, R0, R3, 0x1, P2 ;  /* 0x0000000300007211 */ /* 0x000fe200010f0eff */
[----:B------:R-:W-:Y:S04]  /*6460*/  STL [R1+0x614], R91 ;  /* 0x0006145b01007387 */ /* 0x000fe80000100800 */
[----:B------:R-:W-:Y:S04]  /*6470*/  STL [R1+0x918], R91 ;  /* 0x0009185b01007387 */ /* 0x000fe80000100800 */
[----:B------:R0:W-:Y:S01]  /*6480*/  STL [R1+0x610], R0 ;  /* 0x0006100001007387 */ /* 0x0001e20000100800 */
[----:B------:R-:W-:Y:S01]  /*6490*/  LOP3.LUT P2, RZ, R8, 0x1, RZ, 0xc0, !PT ;  /* 0x0000000108ff7812 */ /* 0x000fe2000784c0ff */
[----:B------:R-:W-:-:S02]  /*64a0*/  IMAD.SHL.U32 R8, R90, 0x10, RZ ;  /* 0x000000105a087824 */ /* 0x000fc400078e00ff */
[----:B0-----:R-:W-:-:S04]  /*64b0*/  IMAD.SHL.U32 R0, R90, 0x8, RZ ;  /* 0x000000085a007824 */ /* 0x001fc800078e00ff */
[----:B------:R-:W-:-:S04]  /*64c0*/  IMAD.WIDE R56, R0, 0x2, R88 ;  /* 0x0000000200387825 */ /* 0x000fc800078e0258 */
[----:B------:R-:W-:Y:S01]  /*64d0*/  IMAD.WIDE R54, R0, 0x2, R86 ;  /* 0x0000000200367825 */ /* 0x000fe200078e0256 */
[----:B------:R0:W2:Y:S04]  /*64e0*/  @!P5 LDG.E.U16 R16, desc[UR22][R56.64] ;  /* 0x000000163810d981 */ /* 0x0000a8000c1e1500 */
[----:B------:R1:W3:Y:S01]  /*64f0*/  @!P5 LDG.E.U16 R15, desc[UR22][R54.64] ;  /* 0x00000016360fd981 */ /* 0x0002e2000c1e1500 */
[----:B------:R-:W-:Y:S01]  /*6500*/  LOP3.LUT P5, RZ, R2, 0x1, RZ, 0xc0, !PT ;  /* 0x0000000102ff7812 */ /* 0x000fe200078ac0ff */
[----:B------:R-:W-:Y:S01]  /*6510*/  IMAD.WIDE R52, R8, 0x2, R88 ;  /* 0x0000000208347825 */ /* 0x000fe200078e0258 */
[----:B------:R-:W-:-:S03]  /*6520*/  SHF.R.U64 R0, R6, 0x1f, RZ ;  /* 0x0000001f06007819 */ /* 0x000fc600000012ff */
[----:B------:R-:W-:Y:S01]  /*6530*/  IMAD.WIDE R42, R8, 0x2, R86 ;  /* 0x00000002082a7825 */ /* 0x000fe200078e0256 */
[----:B------:R0:W-:Y:S03]  /*6540*/  STL.64 [R1+0x230], R56 ;  /* 0x0002303801007387 */ /* 0x0001e60000100a00 */
[----:B------:R-:W-:Y:S01]  /*6550*/  IMAD R2, R90, 0x18, RZ ;  /* 0x000000185a027824 */ /* 0x000fe200078e02ff */
[----:B------:R1:W-:Y:S04]  /*6560*/  STL.64 [R1+0x228], R54 ;  /* 0x0002283601007387 */ /* 0x0003e80000100a00 */
[----:B------:R4:W2:Y:S04]  /*6570*/  @P2 LDG.E.U16 R14, desc[UR22][R52.64] ;  /* 0x00000016340e2981 */ /* 0x0008a8000c1e1500 */
[----:B------:R4:W2:Y:S01]  /*6580*/  @P2 LDG.E.U16 R13, desc[UR22][R42.64] ;  /* 0x000000162a0d2981 */ /* 0x0008a2000c1e1500 */
[----:B------:R-:W-:Y:S01]  /*6590*/  LOP3.LUT P2, RZ, R0, 0x1, RZ, 0xc0, !PT ;  /* 0x0000000100ff7812 */ /* 0x000fe2000784c0ff */
[----:B0-----:R-:W-:Y:S01]  /*65a0*/  IMAD.WIDE R56, R2, 0x2, R88 ;  /* 0x0000000202387825 */ /* 0x001fe200078e0258 */
[----:B------:R-:W-:-:S03]  /*65b0*/  SHF.R.U64 R0, R6, 0x17, RZ ;  /* 0x0000001706007819 */ /* 0x000fc600000012ff */
[----:B-1----:R-:W-:Y:S01]  /*65c0*/  IMAD.WIDE R54, R2, 0x2, R86 ;  /* 0x0000000202367825 */ /* 0x002fe200078e0256 */
[----:B------:R-:W2:Y:S03]  /*65d0*/  @P5 LDG.E.U16 R12, desc[UR22][R56.64] ;  /* 0x00000016380c5981 */ /* 0x000ea6000c1e1500 */
[----:B------:R-:W-:Y:S01]  /*65e0*/  IMAD.SHL.U32 R8, R90, 0x20, RZ ;  /* 0x000000205a087824 */ /* 0x000fe200078e00ff */
[----:B------:R-:W2:Y:S01]  /*65f0*/  @P5 LDG.E.U16 R11, desc[UR22][R54.64] ;  /* 0x00000016360b5981 */ /* 0x000ea2000c1e1500 */
[----:B------:R-:W-:-:S03]  /*6600*/  LOP3.LUT P5, RZ, R0, 0x1, RZ, 0xc0, !PT ;  /* 0x0000000100ff7812 */ /* 0x000fc600078ac0ff */
[----:B------:R4:W-:Y:S01]  /*6610*/  STL.64 [R1+0x1b0], R52 ;  /* 0x0001b03401007387 */ /* 0x0009e20000100a00 */
[----:B------:R-:W-:-:S03]  /*6620*/  IMAD R0, R90, 0x28, RZ ;  /* 0x000000285a007824 */ /* 0x000fc600078e02ff */
[----:B------:R0:W-:Y:S04]  /*6630*/  STL.64 [R1+0x1a8], R42 ;  /* 0x0001a82a01007387 */ /* 0x0001e80000100a00 */
[----:B------:R-:W-:Y:S01]  /*6640*/  STL.64 [R1+0x130], R56 ;  /* 0x0001303801007387 */ /* 0x000fe20000100a00 */
[----:B----4-:R-:W-:-:S03]  /*6650*/  IMAD.WIDE R52, R8, 0x2, R88 ;  /* 0x0000000208347825 */ /* 0x010fc600078e0258 */
[----:B------:R-:W-:Y:S01]  /*6660*/  STL.64 [R1+0x128], R54 ;  /* 0x0001283601007387 */ /* 0x000fe20000100a00 */
[----:B0-----:R-:W-:-:S03]  /*6670*/  IMAD.WIDE R42, R8, 0x2, R86 ;  /* 0x00000002082a7825 */ /* 0x001fc600078e0256 */
[----:B------:R0:W-:Y:S04]  /*6680*/  STL.64 [R1+0xb0], R52 ;  /* 0x0000b03401007387 */ /* 0x0001e80000100a00 */
[----:B------:R1:W-:Y:S04]  /*6690*/  STL.64 [R1+0xa8], R42 ;  /* 0x0000a82a01007387 */ /* 0x0003e80000100a00 */
[----:B------:R0:W4:Y:S04]  /*66a0*/  @P2 LDG.E.U16 R27, desc[UR22][R52.64] ;  /* 0x00000016341b2981 */ /* 0x000128000c1e1500 */
[----:B------:R1:W4:Y:S01]  /*66b0*/  @P2 LDG.E.U16 R26, desc[UR22][R42.64] ;  /* 0x000000162a1a2981 */ /* 0x000322000c1e1500 */
[----:B0-----:R-:W-:-:S04]  /*66c0*/  IMAD.WIDE R52, R0, 0x2, R88 ;  /* 0x0000000200347825 */ /* 0x001fc800078e0258 */
[----:B-1----:R-:W-:Y:S01]  /*66d0*/  IMAD.WIDE R42, R0, 0x2, R86 ;  /* 0x00000002002a7825 */ /* 0x002fe200078e0256 */
[----:B------:R0:W2:Y:S04]  /*66e0*/  @P5 LDG.E.U16 R23, desc[UR22][R52.64] ;  /* 0x0000001634175981 */ /* 0x0000a8000c1e1500 */
[----:B------:R-:W2:Y:S01]  /*66f0*/  @P5 LDG.E.U16 R22, desc[UR22][R42.64] ;  /* 0x000000162a165981 */ /* 0x000ea2000c1e1500 */
[----:B------:R-:W-:Y:S01]  /*6700*/  SHF.R.U64 R2, R6, 0xf, RZ ;  /* 0x0000000f06027819 */ /* 0x000fe200000012ff */
[----:B------:R-:W-:-:S03]  /*6710*/  IMAD R82, R90, 0x30, RZ ;  /* 0x000000305a527824 */ /* 0x000fc600078e02ff */
[----:B------:R-:W-:Y:S01]  /*6720*/  LOP3.LUT P2, RZ, R2, 0x1, RZ, 0xc0, !PT ;  /* 0x0000000102ff7812 */ /* 0x000fe2000784c0ff */
[C---:B------:R-:W-:Y:S01]  /*6730*/  IMAD.WIDE R84, R82.reuse, 0x2, R88 ;  /* 0x0000000252547825 */ /* 0x040fe200078e0258 */
[----:B------:R-:W-:Y:S02]  /*6740*/  PRMT R19, RZ, 0x7610, R19 ;  /* 0x00007610ff137816 */ /* 0x000fe40000000013 */
[----:B------:R-:W-:Y:S01]  /*6750*/  PRMT R18, RZ, 0x7610, R18 ;  /* 0x00007610ff127816 */ /* 0x000fe20000000012 */
[----:B------:R-:W-:Y:S01]  /*6760*/  IMAD.WIDE R82, R82, 0x2, R86 ;  /* 0x0000000252527825 */ /* 0x000fe200078e0256 */
[----:B------:R-:W-:Y:S02]  /*6770*/  SHF.R.U64 R0, R6, 0x7, RZ ;  /* 0x0000000706007819 */ /* 0x000fe400000012ff */
[----:B------:R-:W-:Y:S01]  /*6780*/  ISETP.GE.U32.AND P6, PT, R48, 0x7fffffb7, PT ;  /* 0x7fffffb73000780c */ /* 0x000fe20003fc6070 */
[----:B------:R-:W-:-:S04]  /*6790*/  IMAD R78, R90, 0x38, RZ ;  /* 0x000000385a4e7824 */ /* 0x000fc800078e02ff */
[----:B------:R-:W3:Y:S04]  /*67a0*/  @P2 LDG.E.U16 R19, desc[UR22][R84.64] ;  /* 0x0000001654132981 */ /* 0x000ee8000c1e1500 */
[----:B------:R-:W3:Y:S01]  /*67b0*/  @P2 LDG.E.U16 R18, desc[UR22][R82.64] ;  /* 0x0000001652122981 */ /* 0x000ee2000c1e1500 */
[----:B------:R-:W-:Y:S01]  /*67c0*/  LOP3.LUT P2, RZ, R0, 0x1, RZ, 0xc0, !PT ;  /* 0x0000000100ff7812 */ /* 0x000fe2000784c0ff */
[----:B------:R-:W-:Y:S01]  /*67d0*/  VIADD R2, R4, 0xfffffffe ;  /* 0xfffffffe04027836 */ /* 0x000fe20000000000 */
[----:B------:R-:W-:Y:S01]  /*67e0*/  PRMT R32, RZ, 0x7610, R32 ;  /* 0x00007610ff207816 */ /* 0x000fe20000000020 */
[----:B------:R-:W-:Y:S01]  /*67f0*/  IMAD.WIDE R80, R78, 0x2, R88 ;  /* 0x000000024e507825 */ /* 0x000fe200078e0258 */
[----:B------:R-:W-:Y:S02]  /*6800*/  PRMT R33, RZ, 0x7610, R33 ;  /* 0x00007610ff217816 */ /* 0x000fe40000000021 */
[----:B------:R-:W-:Y:S01]  /*6810*/  ISETP.GE.U32.AND P5, PT, R2, 0x7fffffbf, PT ;  /* 0x7fffffbf0200780c */ /* 0x000fe20003fa6070 */
[----:B------:R-:W-:-:S02]  /*6820*/  IMAD R8, R90, 0x9, RZ ;  /* 0x000000095a087824 */ /* 0x000fc400078e02ff */
[----:B------:R-:W-:Y:S01]  /*6830*/  IMAD.WIDE R78, R78, 0x2, R86 ;  /* 0x000000024e4e7825 */ /* 0x000fe200078e0256 */
[----:B------:R-:W-:Y:S02]  /*6840*/  SHF.R.U32.HI R2, RZ, 0x6, R7 ;  /* 0x00000006ff027819 */ /* 0x000fe40000011607 */
[----:B------:R-:W-:Y:S01]  /*6850*/  PRMT R35, RZ, 0x7610, R35 ;  /* 0x00007610ff237816 */ /* 0x000fe20000000023 */
[----:B------:R-:W3:Y:S01]  /*6860*/  @P2 LDG.E.U16 R32, desc[UR22][R80.64] ;  /* 0x0000001650202981 */ /* 0x000ee2000c1e1500 */
[----:B------:R-:W-:Y:S02]  /*6870*/  PRMT R34, RZ, 0x7610, R34 ;  /* 0x00007610ff227816 */ /* 0x000fe40000000022 */
[----:B------:R-:W-:Y:S01]  /*6880*/  SHF.R.U32.HI R0, RZ, 0xe, R7 ;  /* 0x0000000eff007819 */ /* 0x000fe20000011607 */
[----:B------:R-:W3:Y:S01]  /*6890*/  @P2 LDG.E.U16 R33, desc[UR22][R78.64] ;  /* 0x000000164e212981 */ /* 0x000ee2000c1e1500 */
[----:B------:R-:W-:Y:S01]  /*68a0*/  LOP3.LUT P2, RZ, R2, 0x1, RZ, 0xc0, !PT ;  /* 0x0000000102ff7812 */ /* 0x000fe2000784c0ff */
[----:B------:R-:W-:Y:S01]  /*68b0*/  IMAD R2, R90, 0x11, RZ ;  /* 0x000000115a027824 */ /* 0x000fe200078e02ff */
[----:B------:R-:W-:-:S02]  /*68c0*/  PRMT R29, RZ, 0x7610, R29 ;  /* 0x00007610ff1d7816 */ /* 0x000fc4000000001d */
[----:B------:R-:W-:Y:S01]  /*68d0*/  PRMT R28, RZ, 0x7610, R28 ;  /* 0x00007610ff1c7816 */ /* 0x000fe2000000001c */
[----:B------:R-:W-:Y:S01]  /*68e0*/  IMAD.WIDE R56, R2, 0x2, R88 ;  /* 0x0000000202387825 */ /* 0x000fe200078e0258 */
[----:B------:R-:W-:-:S03]  /*68f0*/  PRMT R31, RZ, 0x7610, R31 ;  /* 0x00007610ff1f7816 */ /* 0x000fc6000000001f */
[----:B------:R-:W-:Y:S01]  /*6900*/  IMAD.WIDE R54, R2, 0x2, R86 ;  /* 0x0000000202367825 */ /* 0x000fe200078e0256 */
[----:B------:R-:W-:Y:S02]  /*6910*/  SHF.R.U64 R2, R6, 0x16, RZ ;  /* 0x0000001606027819 */ /* 0x000fe400000012ff */
[----:B------:R-:W-:Y:S02]  /*6920*/  PRMT R30, RZ, 0x7610, R30 ;  /* 0x00007610ff1e7816 */ /* 0x000fe4000000001e */
[----:B------:R-:W-:Y:S02]  /*6930*/  PRMT R21, RZ, 0x7610, R21 ;  /* 0x00007610ff157816 */ /* 0x000fe40000000015 */
[----:B------:R-:W-:Y:S02]  /*6940*/  PRMT R20, RZ, 0x7610, R20 ;  /* 0x00007610ff147816 */ /* 0x000fe40000000014 */
[----:B------:R-:W-:Y:S02]  /*6950*/  PRMT R25, RZ, 0x7610, R25 ;  /* 0x00007610ff197816 */ /* 0x000fe40000000019 */
[----:B------:R-:W-:Y:S01]  /*6960*/  PRMT R24, RZ, 0x7610, R24 ;  /* 0x00007610ff187816 */ /* 0x000fe20000000018 */
[----:B------:R-:W-:-:S02]  /*6970*/  IMAD R70, R90, 0x39, RZ ;  /* 0x000000395a467824 */ /* 0x000fc400078e02ff */
[----:B------:R-:W-:Y:S02]  /*6980*/  IMAD R74, R90, 0x31, RZ ;  /* 0x000000315a4a7824 */ /* 0x000fe400078e02ff */
[----:B------:R-:W-:Y:S01]  /*6990*/  IMAD.WIDE R72, R70, 0x2, R88 ;  /* 0x0000000246487825 */ /* 0x000fe200078e0258 */
[----:B------:R-:W-:-:S03]  /*69a0*/  PRMT R40, RZ, 0x7610, R40 ;  /* 0x00007610ff287816 */ /* 0x000fc60000000028 */
[----:B------:R-:W-:Y:S01]  /*69b0*/  IMAD.WIDE R70, R70, 0x2, R86 ;  /* 0x0000000246467825 */ /* 0x000fe200078e0256 */
[----:B------:R-:W-:-:S03]  /*69c0*/  PRMT R41, RZ, 0x7610, R41 ;  /* 0x00007610ff297816 */ /* 0x000fc60000000029 */
[----:B------:R-:W-:-:S04]  /*69d0*/  IMAD.WIDE R76, R74, 0x2, R88 ;  /* 0x000000024a4c7825 */ /* 0x000fc800078e0258 */
[----:B------:R-:W-:Y:S01]  /*69e0*/  IMAD.WIDE R74, R74, 0x2, R86 ;  /* 0x000000024a4a7825 */ /* 0x000fe200078e0256 */
[----:B----4-:R-:W-:Y:S04]  /*69f0*/  STL.64 [R1+0x998], R26 ;  /* 0x0009981a01007387 */ /* 0x010fe80000100a00 */
[----:B------:R0:W-:Y:S04]  /*6a00*/  STL.64 [R1+0x30], R52 ;  /* 0x0000303401007387 */ /* 0x0001e80000100a00 */
[----:B------:R1:W-:Y:S01]  /*6a10*/  STL.64 [R1+0x28], R42 ;  /* 0x0000282a01007387 */ /* 0x0003e20000100a00 */
[----:B0-----:R-:W-:-:S03]  /*6a20*/  IMAD.WIDE R52, R8, 0x2, R88 ;  /* 0x0000000208347825 */ /* 0x001fc600078e0258 */
[----:B--2---:R-:W-:Y:S01]  /*6a30*/  STL.64 [R1+0x9a0], R22 ;  /* 0x0009a01601007387 */ /* 0x004fe20000100a00 */
[----:B-1----:R-:W-:-:S03]  /*6a40*/  IMAD.WIDE R42, R8, 0x2, R86 ;  /* 0x00000002082a7825 */ /* 0x002fc600078e0256 */
[----:B------:R-:W-:Y:S01]  /*6a50*/  STL.64 [R1+0x870], R84 ;  /* 0x0008705401007387 */ /* 0x000fe20000100a00 */
[----:B------:R-:W-:-:S03]  /*6a60*/  IMAD R8, R90, 0x19, RZ ;  /* 0x000000195a087824 */ /* 0x000fc600078e02ff */
[----:B------:R-:W-:Y:S04]  /*6a70*/  STL.64 [R1+0x878], R82 ;  /* 0x0008785201007387 */ /* 0x000fe80000100a00 */
[----:B------:R0:W2:Y:S04]  /*6a80*/  @!P6 LDG.E.U16 R35, desc[UR22][R52.64] ;  /* 0x000000163423e981 */ /* 0x0000a8000c1e1500 */
[----:B------:R1:W4:Y:S01]  /*6a90*/  @!P6 LDG.E.U16 R34, desc[UR22][R42.64] ;  /* 0x000000162a22e981 */ /* 0x000322000c1e1500 */
[----:B------:R-:W-:-:S03]  /*6aa0*/  LOP3.LUT P6, RZ, R0, 0x1, RZ, 0xc0, !PT ;  /* 0x0000000100ff7812 */ /* 0x000fc600078cc0ff */
[----:B------:R-:W-:Y:S04]  /*6ab0*/  STL.64 [R1+0x880], R80 ;  /* 0x0008805001007387 */ /* 0x000fe80000100a00 */
[----:B------:R0:W-:Y:S04]  /*6ac0*/  STL.64 [R1+0x220], R52 ;  /* 0x0002203401007387 */ /* 0x0001e80000100a00 */
[----:B------:R-:W-:Y:S04]  /*6ad0*/  STL [R1+0x98c], R80 ;  /* 0x00098c5001007387 */ /* 0x000fe80000100800 */
[----:B------:R1:W-:Y:S01]  /*6ae0*/  STL.64 [R1+0x218], R42 ;  /* 0x0002182a01007387 */ /* 0x0003e20000100a00 */
[----:B0-----:R-:W-:Y:S01]  /*6af0*/  IMAD.WIDE R52, R8, 0x2, R88 ;  /* 0x0000000208347825 */ /* 0x001fe200078e0258 */
[----:B------:R-:W-:-:S02]  /*6b00*/  SHF.R.U64 R0, R6, 0x1e, RZ ;  /* 0x0000001e06007819 */ /* 0x000fc400000012ff */
[----:B------:R0:W2:Y:S04]  /*6b10*/  @P6 LDG.E.U16 R31, desc[UR22][R56.64] ;  /* 0x00000016381f6981 */ /* 0x0000a8000c1e1500 */
[----:B------:R-:W2:Y:S01]  /*6b20*/  @P2 LDG.E.U16 R29, desc[UR22][R52.64] ;  /* 0x00000016341d2981 */ /* 0x000ea2000c1e1500 */
[----:B-1----:R-:W-:-:S03]  /*6b30*/  IMAD.WIDE R42, R8, 0x2, R86 ;  /* 0x00000002082a7825 */ /* 0x002fc600078e0256 */
[----:B------:R-:W-:Y:S04]  /*6b40*/  STL [R1+0x988], R81 ;  /* 0x0009885101007387 */ /* 0x000fe80000100800 */
[----:B------:R-:W2:Y:S01]  /*6b50*/  @P2 LDG.E.U16 R28, desc[UR22][R42.64] ;  /* 0x000000162a1c2981 */ /* 0x000ea2000c1e1500 */
[----:B------:R-:W-:Y:S01]  /*6b60*/  LOP3.LUT P2, RZ, R2, 0x1, RZ, 0xc0, !PT ;  /* 0x0000000102ff7812 */ /* 0x000fe2000784c0ff */
[C---:B------:R-:W-:Y:S02]  /*6b70*/  IMAD R8, R90.reuse, 0x29, RZ ;  /* 0x000000295a087824 */ /* 0x040fe400078e02ff */
[----:B------:R-:W-:Y:S01]  /*6b80*/  STL.64 [R1+0x890], R78 ;  /* 0x0008904e01007387 */ /* 0x000fe20000100a00 */
[----:B------:R-:W-:-:S03]  /*6b90*/  IMAD R2, R90, 0x21, RZ ;  /* 0x000000215a027824 */ /* 0x000fc600078e02ff */
[----:B------:R1:W2:Y:S01]  /*6ba0*/  @P6 LDG.E.U16 R30, desc[UR22][R54.64] ;  /* 0x00000016361e6981 */ /* 0x0002a2000c1e1500 */
[----:B------:R-:W-:-:S03]  /*6bb0*/  LOP3.LUT P6, RZ, R0, 0x1, RZ, 0xc0, !PT ;  /* 0x0000000100ff7812 */ /* 0x000fc600078cc0ff */
[----:B------:R0:W-:Y:S04]  /*6bc0*/  STL.64 [R1+0x1a0], R56 ;  /* 0x0001a03801007387 */ /* 0x0001e80000100a00 */
[----:B------:R1:W-:Y:S04]  /*6bd0*/  STL.64 [R1+0x198], R54 ;  /* 0x0001983601007387 */ /* 0x0003e80000100a00 */
[----:B------:R3:W-:Y:S04]  /*6be0*/  STL.64 [R1+0x120], R52 ;  /* 0x0001203401007387 */ /* 0x0007e80000100a00 */
[----:B------:R3:W-:Y:S01]  /*6bf0*/  STL.64 [R1+0x118], R42 ;  /* 0x0001182a01007387 */ /* 0x0007e20000100a00 */
[----:B0-----:R-:W-:-:S04]  /*6c00*/  IMAD.WIDE R56, R2, 0x2, R88 ;  /* 0x0000000202387825 */ /* 0x001fc800078e0258 */
[----:B-1----:R-:W-:Y:S01]  /*6c10*/  IMAD.WIDE R54, R2, 0x2, R86 ;  /* 0x0000000202367825 */ /* 0x002fe200078e0256 */
[----:B------:R-:W-:Y:S01]  /*6c20*/  SHF.R.U64 R2, R6, 0x6, RZ ;  /* 0x0000000606027819 */ /* 0x000fe200000012ff */
[----:B------:R-:W2:Y:S02]  /*6c30*/  @P6 LDG.E.U16 R25, desc[UR22][R56.64] ;  /* 0x0000001638196981 */ /* 0x000ea4000c1e1500 */
[----:B---3--:R-:W-:Y:S01]  /*6c40*/  IMAD.WIDE R52, R8, 0x2, R88 ;  /* 0x0000000208347825 */ /* 0x008fe200078e0258 */
[----:B------:R-:W-:Y:S01]  /*6c50*/  SHF.R.U64 R0, R6, 0xe, RZ ;  /* 0x0000000e06007819 */ /* 0x000fe200000012ff */
[----:B------:R-:W3:Y:S02]  /*6c60*/  @P6 LDG.E.U16 R24, desc[UR22][R54.64] ;  /* 0x0000001636186981 */ /* 0x000ee4000c1e1500 */
[----:B------:R-:W-:Y:S02]  /*6c70*/  IMAD.WIDE R42, R8, 0x2, R86 ;  /* 0x00000002082a7825 */ /* 0x000fe400078e0256 */
[----:B------:R0:W2:Y:S04]  /*6c80*/  @P2 LDG.E.U16 R21, desc[UR22][R52.64] ;  /* 0x0000001634152981 */ /* 0x0000a8000c1e1500 */
[----:B------:R1:W2:Y:S01]  /*6c90*/  @P2 LDG.E.U16 R20, desc[UR22][R42.64] ;  /* 0x000000162a142981 */ /* 0x0002a2000c1e1500 */
[----:B------:R-:W-:-:S02]  /*6ca0*/  LOP3.LUT P2, RZ, R2, 0x1, RZ, 0xc0, !PT ;  /* 0x0000000102ff7812 */ /* 0x000fc4000784c0ff */
[----:B------:R-:W-:Y:S02]  /*6cb0*/  LOP3.LUT P6, RZ, R0, 0x1, RZ, 0xc0, !PT ;  /* 0x0000000100ff7812 */ /* 0x000fe400078cc0ff */
[----:B------:R-:W-:-:S09]  /*6cc0*/  PRMT R8, RZ, 0x7610, R8 ;  /* 0x00007610ff087816 */ /* 0x000fd20000000008 */
[----:B------:R-:W2:Y:S04]  /*6cd0*/  @P2 LDG.E.U16 R8, desc[UR22][R70.64] ;  /* 0x0000001646082981 */ /* 0x000ea8000c1e1500 */
[----:B------:R-:W3:Y:S04]  /*6ce0*/  @P2 LDG.E.U16 R40, desc[UR22][R72.64] ;  /* 0x0000001648282981 */ /* 0x000ee8000c1e1500 */
[----:B------:R-:W3:Y:S04]  /*6cf0*/  @P6 LDG.E.U16 R41, desc[UR22][R74.64] ;  /* 0x000000164a296981 */ /* 0x000ee8000c1e1500 */
[----:B------:R0:W-:Y:S01]  /*6d00*/  STL.64 [R1+0xa0], R56 ;  /* 0x0000a03801007387 */ /* 0x0001e20000100a00 */
[----:B------:R-:W-:-:S03]  /*6d10*/  PRMT R17, RZ, 0x7610, R17 ;  /* 0x00007610ff117816 */ /* 0x000fc60000000011 */
[----:B------:R0:W-:Y:S04]  /*6d20*/  STL.64 [R1+0x98], R54 ;  /* 0x0000983601007387 */ /* 0x0001e80000100a00 */
[----:B------:R-:W-:Y:S01]  /*6d30*/  STL.64 [R1+0x20], R52 ;  /* 0x0000203401007387 */ /* 0x000fe20000100a00 */
[----:B------:R-:W-:-:S03]  /*6d40*/  VIADD R2, R4, 0xfffffffd ;  /* 0xfffffffd04027836 */ /* 0x000fc60000000000 */
[----:B------:R-:W-:Y:S04]  /*6d50*/  STL.64 [R1+0x18], R42 ;  /* 0x0000182a01007387 */ /* 0x000fe80000100a00 */
[----:B------:R-:W-:Y:S04]  /*6d60*/  STL.64 [R1+0x898], R76 ;  /* 0x0008984c01007387 */ /* 0x000fe80000100a00 */
[----:B------:R-:W-:Y:S04]  /*6d70*/  STL [R1+0x960], R77 ;  /* 0x0009604d01007387 */ /* 0x000fe80000100800 */
[----:B------:R-:W-:Y:S04]  /*6d80*/  STL.64 [R1+0x8a0], R74 ;  /* 0x0008a04a01007387 */ /* 0x000fe80000100a00 */
[----:B------:R-:W-:Y:S01]  /*6d90*/  STL [R1+0x94c], R74 ;  /* 0x00094c4a01007387 */ /* 0x000fe20000100800 */
[----:B------:R-:W-:-:S03]  /*6da0*/  IMAD.WIDE R62, R90, 0x2, R88 ;  /* 0x000000025a3e7825 */ /* 0x000fc600078e0258 */
[----:B------:R-:W-:Y:S04]  /*6db0*/  STL.64 [R1+0x8a8], R72 ;  /* 0x0008a84801007387 */ /* 0x000fe80000100a00 */
[----:B0-----:R-:W4:Y:S04]  /*6dc0*/  LDL.LU R57, [R1+0x60] ;  /* 0x0000600001397983 */ /* 0x001f280000300800 */
[----:B------:R-:W4:Y:S01]  /*6dd0*/  @P6 LDG.E.U16 R17, desc[UR22][R76.64] ;  /* 0x000000164c116981 */ /* 0x000f22000c1e1500 */
[----:B------:R-:W-:-:S03]  /*6de0*/  ISETP.GE.U32.AND P6, PT, R2, 0x7fffffbe, PT ;  /* 0x7fffffbe0200780c */ /* 0x000fc60003fc6070 */
[----:B------:R-:W4:Y:S04]  /*6df0*/  LDL.LU R56, [R1+0x64] ;  /* 0x0000640001387983 */ /* 0x000f280000300800 */
[----:B------:R-:W4:Y:S04]  /*6e00*/  LDL.LU R55, [R1+0x68] ;  /* 0x0000680001377983 */ /* 0x000f280000300800 */
[----:B------:R-:W4:Y:S04]  /*6e10*/  LDL.LU R54, [R1+0x6c] ;  /* 0x00006c0001367983 */ /* 0x000f280000300800 */
[----:B------:R-:W-:Y:S01]  /*6e20*/  STL.64 [R1+0x8b0], R70 ;  /* 0x0008b04601007387 */ /* 0x000fe20000100a00 */
[----:B------:R-:W-:-:S03]  /*6e30*/  PRMT R9, RZ, 0x7610, R9 ;  /* 0x00007610ff097816 */ /* 0x000fc60000000009 */
[----:B--2---:R0:W-:Y:S04]  /*6e40*/  STL [R1+0x40], R8 ;  /* 0x0000400801007387 */ /* 0x0041e80000100800 */
[----:B------:R-:W-:Y:S04]  /*6e50*/  STL.64 [R1+0x2a0], R62 ;  /* 0x0002a03e01007387 */ /* 0x000fe80000100a00 */
[----:B---3--:R-:W-:Y:S01]  /*6e60*/  STL [R1+0x44], R40 ;  /* 0x0000442801007387 */ /* 0x008fe20000100800 */
[----:B0-----:R-:W-:-:S03]  /*6e70*/  IMAD.SHL.U32 R8, R90, 0x2, RZ ;  /* 0x000000025a087824 */ /* 0x001fc600078e00ff */
[----:B------:R0:W-:Y:S02]  /*6e80*/  STL [R1+0x3c], R41 ;  /* 0x00003c2901007387 */ /* 0x0001e40000100800 */
[----:B0-----:R-:W-:-:S05]  /*6e90*/  IMAD.WIDE R40, R8, 0x2, R86 ;  /* 0x0000000208287825 */ /* 0x001fca00078e0256 */
[----:B------:R-:W2:Y:S01]  /*6ea0*/  @!P6 LDG.E.U16 R9, desc[UR22][R40.64] ;  /* 0x000000162809e981 */ /* 0x000ea2000c1e1500 */
[----:B------:R-:W-:Y:S01]  /*6eb0*/  VIADD R0, R4, 0xfffffff5 ;  /* 0xfffffff504007836 */ /* 0x000fe20000000000 */
[----:B------:R-:W-:Y:S01]  /*6ec0*/  PRMT R10, RZ, 0x7610, R10 ;  /* 0x00007610ff0a7816 */ /* 0x000fe2000000000a */
[----:B------:R-:W-:Y:S01]  /*6ed0*/  IMAD.WIDE R52, R90, 0x2, R86 ;  /* 0x000000025a347825 */ /* 0x000fe200078e0256 */
[----:B------:R-:W-:-:S03]  /*6ee0*/  PRMT R60, RZ, 0x7610, R60 ;  /* 0x00007610ff3c7816 */ /* 0x000fc6000000003c */
[----:B-1----:R-:W-:Y:S01]  /*6ef0*/  IMAD.WIDE R42, R8, 0x2, R88 ;  /* 0x00000002082a7825 */ /* 0x002fe200078e0258 */
[----:B------:R-:W-:Y:S01]  /*6f00*/  ISETP.GE.U32.AND P2, PT, R0, 0x7fffffb6, PT ;  /* 0x7fffffb60000780c */ /* 0x000fe20003f46070 */
[----:B------:R-:W-:Y:S01]  /*6f10*/  STL.64 [R1+0x298], R52 ;  /* 0x0002983401007387 */ /* 0x000fe20000100a00 */
[----:B------:R-:W-:-:S03]  /*6f20*/  PRMT R51, RZ, 0x7610, R51 ;  /* 0x00007610ff337816 */ /* 0x000fc60000000033 */
[----:B------:R-:W-:Y:S04]  /*6f30*/  STL.64 [R1+0x290], R42 ;  /* 0x0002902a01007387 */ /* 0x000fe80000100a00 */
[----:B------:R-:W-:Y:S04]  /*6f40*/  STL.64 [R1+0x288], R40 ;  /* 0x0002882801007387 */ /* 0x000fe80000100a00 */
[----:B------:R-:W3:Y:S01]  /*6f50*/  @!P6 LDG.E.U16 R10, desc[UR22][R42.64] ;  /* 0x000000162a0ae981 */ /* 0x000ee2000c1e1500 */
[----:B------:R-:W-:-:S03]  /*6f60*/  PRMT R49, RZ, 0x7610, R49 ;  /* 0x00007610ff317816 */ /* 0x000fc60000000031 */
[----:B------:R-:W3:Y:S04]  /*6f70*/  @!P5 LDG.E.U16 R60, desc[UR22][R62.64] ;  /* 0x000000163e3cd981 */ /* 0x000ee8000c1e1500 */
[----:B------:R0:W3:Y:S04]  /*6f80*/  @!P5 LDG.E.U16 R51, desc[UR22][R52.64] ;  /* 0x000000163433d981 */ /* 0x0000e8000c1e1500 */
[----:B--2---:R1:W-:Y:S02]  /*6f90*/  STL [R1+0x48], R9 ;  /* 0x0000480901007387 */ /* 0x0043e40000100800 */
[----:B-1----:R-:W-:-:S04]  /*6fa0*/  IMAD R9, R90, 0xa, RZ ;  /* 0x0000000a5a097824 */ /* 0x002fc800078e02ff */
[----:B0-----:R-:W-:-:S05]  /*6fb0*/  IMAD.WIDE R52, R9, 0x2, R88 ;  /* 0x0000000209347825 */ /* 0x001fca00078e0258 */
[----:B------:R0:W2:Y:S01]  /*6fc0*/  @!P2 LDG.E.U16 R49, desc[UR22][R52.64] ;  /* 0x000000163431a981 */ /* 0x0000a2000c1e1500 */
[--C-:B------:R-:W-:Y:S02]  /*6fd0*/  SHF.R.U32.HI R0, RZ, 0xd, R7.reuse ;  /* 0x0000000dff007819 */ /* 0x100fe40000011607 */
[----:B------:R-:W-:Y:S01]  /*6fe0*/  SHF.R.U32.HI R2, RZ, 0x5, R7 ;  /* 0x00000005ff027819 */ /* 0x000fe20000011607 */
[----:B------:R-:W-:Y:S01]  /*6ff0*/  IMAD R40, R90, 0x12, RZ ;  /* 0x000000125a287824 */ /* 0x000fe200078e02ff */
[----:B------:R-:W-:Y:S01]  /*7000*/  PRMT R92, RZ, 0x7610, R92 ;  /* 0x00007610ff5c7816 */ /* 0x000fe2000000005c */
[----:B------:R-:W-:Y:S01]  /*7010*/  IMAD.WIDE R42, R9, 0x2, R86 ;  /* 0x00000002092a7825 */ /* 0x000fe200078e0256 */
[----:B------:R-:W-:Y:S02]  /*7020*/  LOP3.LUT P6, RZ, R0, 0x1, RZ, 0xc0, !PT ;  /* 0x0000000100ff7812 */ /* 0x000fe400078cc0ff */
[----:B------:R-:W-:Y:S01]  /*7030*/  LOP3.LUT P5, RZ, R2, 0x1, RZ, 0xc0, !PT ;  /* 0x0000000102ff7812 */ /* 0x000fe200078ac0ff */
[----:B----4-:R-:W-:Y:S01]  /*7040*/  IMAD R0, R57, UR10, RZ ;  /* 0x0000000a39007c24 */ /* 0x010fe2000f8e02ff */
[----:B---3--:R-:W-:Y:S01]  /*7050*/  STL [R1+0x4c], R10 ;  /* 0x00004c0a01007387 */ /* 0x008fe20000100800 */
[----:B------:R-:W-:-:S02]  /*7060*/  IMAD R2, R56, UR10, RZ ;  /* 0x0000000a38027c24 */ /* 0x000fc4000f8e02ff */
[----:B------:R-:W-:Y:S01]  /*7070*/  IMAD R41, R90, 0x1a, RZ ;  /* 0x0000001a5a297824 */ /* 0x000fe200078e02ff */
[----:B------:R1:W3:Y:S01]  /*7080*/  @!P2 LDG.E.U16 R92, desc[UR22][R42.64] ;  /* 0x000000162a5ca981 */ /* 0x0002e2000c1e1500 */
[----:B------:R-:W-:Y:S01]  /*7090*/  IMAD.WIDE R56, R40, 0x2, R88 ;  /* 0x0000000228387825 */ /* 0x000fe200078e0258 */
[----:B------:R-:W-:Y:S02]  /*70a0*/  LEA R82, P2, R0, R5, 0x1 ;  /* 0x0000000500527211 */ /* 0x000fe400078408ff */
[----:B------:R0:W-:Y:S01]  /*70b0*/  STL.64 [R1+0x210], R52 ;  /* 0x0002103401007387 */ /* 0x0001e20000100a00 */
[----:B------:R-:W-:Y:S02]  /*70c0*/  IMAD R8, R55, UR10, RZ ;  /* 0x0000000a37087c24 */ /* 0x000fe4000f8e02ff */
[----:B------:R-:W-:Y:S01]  /*70d0*/  IMAD R9, R54, UR10, RZ ;  /* 0x0000000a36097c24 */ /* 0x000fe2000f8e02ff */
[----:B------:R1:W-:Y:S01]  /*70e0*/  STL.64 [R1+0x208], R42 ;  /* 0x0002082a01007387 */ /* 0x0003e20000100a00 */
[----:B------:R-:W-:Y:S01]  /*70f0*/  IMAD.WIDE R54, R40, 0x2, R86 ;  /* 0x0000000228367825 */ /* 0x000fe200078e0256 */
[----:B------:R-:W-:-:S02]  /*7100*/  PRMT R39, RZ, 0x7610, R39 ;  /* 0x00007610ff277816 */ /* 0x000fc40000000027 */
[----:B------:R-:W-:Y:S01]  /*7110*/  STL [R1+0x54], R60 ;  /* 0x0000543c01007387 */ /* 0x000fe20000100800 */
[----:B0-----:R-:W-:-:S03]  /*7120*/  IMAD.WIDE R52, R41, 0x2, R88 ;  /* 0x0000000229347825 */ /* 0x001fc600078e0258 */
[----:B------:R0:W-:Y:S01]  /*7130*/  STL.64 [R1+0x190], R56 ;  /* 0x0001903801007387 */ /* 0x0001e20000100a00 */
[----:B-1----:R-:W-:-:S03]  /*7140*/  IMAD.WIDE R42, R41, 0x2, R86 ;  /* 0x00000002292a7825 */ /* 0x002fc600078e0256 */
[----:B------:R-:W-:Y:S04]  /*7150*/  STL [R1+0x50], R51 ;  /* 0x0000503301007387 */ /* 0x000fe80000100800 */
[----:B------:R-:W-:Y:S04]  /*7160*/  STL.64 [R1+0x188], R54 ;  /* 0x0001883601007387 */ /* 0x000fe80000100a00 */
[----:B------:R-:W-:Y:S04]  /*7170*/  STL [R1+0x61c], R82 ;  /* 0x00061c5201007387 */ /* 0x000fe80000100800 */
[----:B------:R-:W-:Y:S04]  /*7180*/  STL.64 [R1+0x110], R52 ;  /* 0x0001103401007387 */ /* 0x000fe80000100a00 */
[----:B------:R-:W4:Y:S04]  /*7190*/  @P6 LDG.E.U16 R39, desc[UR22][R56.64] ;  /* 0x0000001638276981 */ /* 0x000f28000c1e1500 */
[----:B------:R-:W-:Y:S04]  /*71a0*/  STL.64 [R1+0x108], R42 ;  /* 0x0001082a01007387 */ /* 0x000fe80000100a00 */
[----:B0-----:R-:W3:Y:S01]  /*71b0*/  LDL.LU R57, [R1+0x70] ;  /* 0x0000700001397983 */ /* 0x001ee20000300800 */
[----:B------:R-:W-:-:S06]  /*71c0*/  PRMT R38, RZ, 0x7610, R38 ;  /* 0x00007610ff267816 */ /* 0x000fcc0000000026 */
[----:B------:R-:W4:Y:S04]  /*71d0*/  @P6 LDG.E.U16 R38, desc[UR22][R54.64] ;  /* 0x0000001636266981 */ /* 0x000f28000c1e1500 */
[----:B--2---:R0:W-:Y:S04]  /*71e0*/  STL [R1+0x38], R49 ;  /* 0x0000383101007387 */ /* 0x0041e80000100800 */
[----:B0-----:R-:W2:Y:S04]  /*71f0*/  LDL.LU R49, [R1+0x74] ;  /* 0x0000740001317983 */ /* 0x001ea80000300800 */
[----:B------:R-:W4:Y:S04]  /*7200*/  LDL.LU R56, [R1+0x78] ;  /* 0x0000780001387983 */ /* 0x000f280000300800 */
[----:B------:R-:W4:Y:S04]  /*7210*/  LDL.LU R55, [R1+0x7c] ;  /* 0x00007c0001377983 */ /* 0x000f280000300800 */
[----:B------:R-:W4:Y:S01]  /*7220*/  LDL.LU R54, [R1+0x80] ;  /* 0x0000800001367983 */ /* 0x000f220000300800 */
[----:B------:R-:W-:-:S02]  /*7230*/  LEA R78, P6, R2, R5, 0x1 ;  /* 0x00000005024e7211 */ /* 0x000fc400078c08ff */
[----:B------:R-:W-:Y:S02]  /*7240*/  PRMT R37, RZ, 0x7610, R37 ;  /* 0x00007610ff257816 */ /* 0x000fe40000000025 */
[-C--:B------:R-:W-:Y:S02]  /*7250*/  LEA.HI.X.SX32 R79, R2, R3.reuse, 0x1, P6 ;  /* 0x00000003024f7211 */ /* 0x080fe400030f0eff */
[----:B------:R-:W-:Y:S02]  /*7260*/  PRMT R36, RZ, 0x7610, R36 ;  /* 0x00007610ff247816 */ /* 0x000fe40000000024 */
[----:B------:R-:W-:Y:S01]  /*7270*/  LEA.HI.X.SX32 R83, R0, R3, 0x1, P2 ;  /* 0x0000000300537211 */ /* 0x000fe200010f0eff */
[----:B------:R0:W4:Y:S01]  /*7280*/  @P5 LDG.E.U16 R37, desc[UR22][R52.64] ;  /* 0x0000001634255981 */ /* 0x000122000c1e1500 */
[-C--:B------:R-:W-:Y:S02]  /*7290*/  LEA R75, P2, R8, R5.reuse, 0x1 ;  /* 0x00000005084b7211 */ /* 0x080fe400078408ff */
[----:B------:R-:W-:Y:S01]  /*72a0*/  SHF.R.U64 R10, R6, 0x1d, RZ ;  /* 0x0000001d060a7819 */ /* 0x000fe200000012ff */
[----:B------:R1:W4:Y:S01]  /*72b0*/  @P5 LDG.E.U16 R36, desc[UR22][R42.64] ;  /* 0x000000162a245981 */ /* 0x000322000c1e1500 */
[----:B------:R-:W-:-:S02]  /*72c0*/  LEA R72, P5, R9, R5, 0x1 ;  /* 0x0000000509487211 */ /* 0x000fc400078a08ff */
[----:B------:R-:W-:Y:S02]  /*72d0*/  SHF.R.U64 R0, R6, 0x15, RZ ;  /* 0x0000001506007819 */ /* 0x000fe400000012ff */
[-C--:B------:R-:W-:Y:S01]  /*72e0*/  LEA.HI.X.SX32 R76, R8, R3.reuse, 0x1, P2 ;  /* 0x00000003084c7211 */ /* 0x080fe200010f0eff */
[----:B------:R-:W-:Y:S01]  /*72f0*/  STL [R1+0x624], R78 ;  /* 0x0006244e01007387 */ /* 0x000fe20000100800 */
[----:B------:R-:W-:Y:S02]  /*7300*/  LOP3.LUT P2, RZ, R10, 0x1, RZ, 0xc0, !PT ;  /* 0x000000010aff7812 */ /* 0x000fe4000784c0ff */
[----:B------:R-:W-:Y:S01]  /*7310*/  LEA.HI.X.SX32 R73, R9, R3, 0x1, P5 ;  /* 0x0000000309497211 */ /* 0x000fe200028f0eff */
[----:B------:R-:W-:Y:S01]  /*7320*/  STL [R1+0x618], R83 ;  /* 0x0006185301007387 */ /* 0x000fe20000100800 */
[----:B------:R-:W-:Y:S01]  /*7330*/  LOP3.LUT P5, RZ, R0, 0x1, RZ, 0xc0, !PT ;  /* 0x0000000100ff7812 */ /* 0x000fe200078ac0ff */
[----:B------:R-:W-:Y:S02]  /*7340*/  IMAD R0, R90, 0x22, RZ ;  /* 0x000000225a007824 */ /* 0x000fe400078e02ff */
[----:B------:R-:W-:Y:S01]  /*7350*/  STL [R1+0x62c], R75 ;  /* 0x00062c4b01007387 */ /* 0x000fe20000100800 */
[----:B------:R-:W-:-:S03]  /*7360*/  PRMT R80, RZ, 0x7610, R80 ;  /* 0x00007610ff507816 */ /* 0x000fc60000000050 */
[----:B------:R-:W-:Y:S01]  /*7370*/  STL [R1+0x620], R79 ;  /* 0x0006204f01007387 */ /* 0x000fe20000100800 */
[----:B0-----:R-:W-:-:S03]  /*7380*/  IMAD.WIDE R52, R0, 0x2, R88 ;  /* 0x0000000200347825 */ /* 0x001fc600078e0258 */
[----:B------:R-:W-:Y:S01]  /*7390*/  STL.64 [R1+0x8f8], R78 ;  /* 0x0008f84e01007387 */ /* 0x000fe20000100a00 */
[----:B-1----:R-:W-:-:S03]  /*73a0*/  IMAD.WIDE R42, R0, 0x2, R86 ;  /* 0x00000002002a7825 */ /* 0x002fc600078e0256 */
[----:B------:R0:W-:Y:S01]  /*73b0*/  STL [R1+0x990], R79 ;  /* 0x0009904f01007387 */ /* 0x0001e20000100800 */
[----:B------:R-:W-:Y:S02]  /*73c0*/  IMAD R40, R90, 0x2a, RZ ;  /* 0x0000002a5a287824 */ /* 0x000fe400078e02ff */
[----:B---3--:R-:W-:Y:S01]  /*73d0*/  IMAD R0, R57, UR10, RZ ;  /* 0x0000000a39007c24 */ /* 0x008fe2000f8e02ff */
[----:B------:R-:W-:Y:S01]  /*73e0*/  STL [R1+0x8f4], R75 ;  /* 0x0008f44b01007387 */ /* 0x000fe20000100800 */
[----:B------:R-:W-:-:S03]  /*73f0*/  PRMT R81, RZ, 0x7610, R81 ;  /* 0x00007610ff517816 */ /* 0x000fc60000000051 */
[----:B------:R-:W-:Y:S01]  /*7400*/  STL.64 [R1+0x8b8], R82 ;  /* 0x0008b85201007387 */ /* 0x000fe20000100a00 */
[----:B0-----:R-:W-:-:S03]  /*7410*/  PRMT R79, RZ, 0x7610, R79 ;  /* 0x00007610ff4f7816 */ /* 0x001fc6000000004f */
[----:B------:R-:W-:Y:S01]  /*7420*/  STL [R1+0x634], R72 ;  /* 0x0006344801007387 */ /* 0x000fe20000100800 */
[----:B------:R-:W-:-:S03]  /*7430*/  IMAD.WIDE R8, R40, 0x2, R88 ;  /* 0x0000000228087825 */ /* 0x000fc600078e0258 */
[----:B------:R-:W-:Y:S04]  /*7440*/  STL [R1+0x628], R76 ;  /* 0x0006284c01007387 */ /* 0x000fe80000100800 */
[----:B------:R-:W-:Y:S04]  /*7450*/  STL [R1+0x8f0], R76 ;  /* 0x0008f04c01007387 */ /* 0x000fe80000100800 */
[----:B------:R-:W-:Y:S04]  /*7460*/  STL [R1+0x950], R76 ;  /* 0x0009504c01007387 */ /* 0x000fe80000100800 */
[----:B------:R0:W3:Y:S04]  /*7470*/  @P2 LDG.E.U16 R79, desc[UR22][R52.64] ;  /* 0x00000016344f2981 */ /* 0x0000e8000c1e1500 */
[----:B------:R-:W3:Y:S01]  /*7480*/  @P2 LDG.E.U16 R80, desc[UR22][R42.64] ;  /* 0x000000162a502981 */ /* 0x000ee2000c1e1500 */
[----:B------:R-:W-:-:S03]  /*7490*/  LEA R84, P2, R0, R5, 0x1 ;  /* 0x0000000500547211 */ /* 0x000fc600078408ff */
[----:B------:R-:W-:Y:S01]  /*74a0*/  STL [R1+0x630], R73 ;  /* 0x0006304901007387 */ /* 0x000fe20000100800 */
[----:B------:R-:W-:-:S03]  /*74b0*/  LEA.HI.X.SX32 R85, R0, R3, 0x1, P2 ;  /* 0x0000000300557211 */ /* 0x000fc600010f0eff */
[----:B------:R-:W-:Y:S04]  /*74c0*/  STL.64 [R1+0x8d8], R72 ;  /* 0x0008d84801007387 */ /* 0x000fe80000100a00 */
[----:B------:R0:W-:Y:S04]  /*74d0*/  STL.64 [R1+0x90], R52 ;  /* 0x0000903401007387 */ /* 0x0001e80000100a00 */
[----:B------:R-:W-:Y:S04]  /*74e0*/  STL.64 [R1+0x88], R42 ;  /* 0x0000882a01007387 */ /* 0x000fe80000100a00 */
[----:B------:R4:W-:Y:S04]  /*74f0*/  STL.64 [R1+0x10], R8 ;  /* 0x0000100801007387 */ /* 0x0009e80000100a00 */
[----:B------:R4:W3:Y:S01]  /*7500*/  @P5 LDG.E.U16 R81, desc[UR22][R8.64] ;  /* 0x0000001608515981 */ /* 0x0008e2000c1e1500 */
[----:B------:R-:W-:Y:S01]  /*7510*/  PRMT R27, RZ, 0x7610, R27 ;  /* 0x00007610ff1b7816 */ /* 0x000fe2000000001b */
[----:B0-----:R-:W-:-:S02]  /*7520*/  IMAD.WIDE R52, R40, 0x2, R86 ;  /* 0x0000000228347825 */ /* 0x001fc400078e0256 */
[----:B------:R-:W-:Y:S04]  /*7530*/  STL [R1+0x63c], R84 ;  /* 0x00063c5401007387 */ /* 0x000fe80000100800 */
[----:B------:R-:W-:Y:S04]  /*7540*/  STL [R1+0x638], R85 ;  /* 0x0006385501007387 */ /* 0x000fe80000100800 */
[----:B------:R0:W3:Y:S01]  /*7550*/  @P5 LDG.E.U16 R27, desc[UR22][R52.64] ;  /* 0x00000016341b5981 */ /* 0x0000e2000c1e1500 */
[C---:B------:R-:W-:Y:S01]  /*7560*/  IMAD R62, R90.reuse, 0x3a, RZ ;  /* 0x0000003a5a3e7824 */ /* 0x040fe200078e02ff */
[----:B------:R-:W-:Y:S01]  /*7570*/  PRMT R40, RZ, 0x7610, R40 ;  /* 0x00007610ff287816 */ /* 0x000fe20000000028 */
[----:B------:R-:W-:-:S02]  /*7580*/  IMAD R66, R90, 0x32, RZ ;  /* 0x000000325a427824 */ /* 0x000fc400078e02ff */
[----:B------:R-:W-:-:S04]  /*7590*/  IMAD.WIDE R64, R62, 0x2, R88 ;  /* 0x000000023e407825 */ /* 0x000fc800078e0258 */
[----:B------:R-:W-:Y:S01]  /*75a0*/  IMAD.WIDE R62, R62, 0x2, R86 ;  /* 0x000000023e3e7825 */ /* 0x000fe200078e0256 */
[----:B------:R-:W-:-:S03]  /*75b0*/  PRMT R23, RZ, 0x7610, R23 ;  /* 0x00007610ff177816 */ /* 0x000fc60000000017 */
[----:B------:R-:W-:Y:S01]  /*75c0*/  IMAD.WIDE R68, R66, 0x2, R88 ;  /* 0x0000000242447825 */ /* 0x000fe200078e0258 */
[----:B------:R-:W-:-:S03]  /*75d0*/  PRMT R22, RZ, 0x7610, R22 ;  /* 0x00007610ff167816 */ /* 0x000fc60000000016 */
[----:B------:R-:W-:Y:S01]  /*75e0*/  IMAD.WIDE R66, R66, 0x2, R86 ;  /* 0x0000000242427825 */ /* 0x000fe200078e0256 */
[----:B------:R-:W-:-:S03]  /*75f0*/  PRMT R50, RZ, 0x7610, R50 ;  /* 0x00007610ff327816 */ /* 0x000fc60000000032 */
[----:B--2---:R-:W-:Y:S02]  /*7600*/  IMAD R2, R49, UR10, RZ ;  /* 0x0000000a31027c24 */ /* 0x004fe4000f8e02ff */
[----:B------:R-:W1:Y:S01]  /*7610*/  S2R R49, SR_TID.X ;  /* 0x0000000000317919 */ /* 0x000e620000002100 */
[----:B----4-:R-:W-:Y:S02]  /*7620*/  IMAD R8, R56, UR10, RZ ;  /* 0x0000000a38087c24 */ /* 0x010fe4000f8e02ff */
[----:B------:R-:W-:Y:S01]  /*7630*/  LEA R75, P2, R2, R5, 0x1 ;  /* 0x00000005024b7211 */ /* 0x000fe200078408ff */
[----:B------:R-:W-:-:S03]  /*7640*/  IMAD R9, R55, UR10, RZ ;  /* 0x0000000a37097c24 */ /* 0x000fc6000f8e02ff */
[----:B------:R-:W-:Y:S02]  /*7650*/  LEA.HI.X.SX32 R83, R2, R3, 0x1, P2 ;  /* 0x0000000302537211 */ /* 0x000fe400010f0eff */
[----:B------:R-:W-:-:S04]  /*7660*/  LEA R72, P2, R8, R5, 0x1 ;  /* 0x0000000508487211 */ /* 0x000fc800078408ff */
[----:B------:R-:W-:Y:S02]  /*7670*/  LEA.HI.X.SX32 R73, R8, R3, 0x1, P2 ;  /* 0x0000000308497211 */ /* 0x000fe400010f0eff */
[----:B------:R-:W-:-:S04]  /*7680*/  LEA R70, P2, R9, R5, 0x1 ;  /* 0x0000000509467211 */ /* 0x000fc800078408ff */
[----:B------:R-:W-:Y:S01]  /*7690*/  LEA.HI.X.SX32 R71, R9, R3, 0x1, P2 ;  /* 0x0000000309477211 */ /* 0x000fe200010f0eff */
[C---:B-1----:R-:W-:Y:S01]  /*76a0*/  IMAD.SHL.U32 R10, R49.reuse, 0x2, RZ ;  /* 0x00000002310a7824 */ /* 0x042fe200078e00ff */
[----:B------:R-:W-:-:S04]  /*76b0*/  LOP3.LUT R42, R49, 0x40, RZ, 0xc0, !PT ;  /* 0x00000040312a7812 */ /* 0x000fc800078ec0ff */
[----:B------:R-:W-:Y:S01]  /*76c0*/  LOP3.LUT R0, R10, 0x7e, RZ, 0xc0, !PT ;  /* 0x0000007e0a007812 */ /* 0x000fe200078ec0ff */
[----:B------:R-:W-:Y:S01]  /*76d0*/  IMAD R10, R54, UR10, RZ ;  /* 0x0000000a360a7c24 */ /* 0x000fe2000f8e02ff */
[----:B------:R-:W-:-:S04]  /*76e0*/  SHF.R.S32.HI R41, RZ, 0x6, R49 ;  /* 0x00000006ff297819 */ /* 0x000fc80000011431 */
[----:B------:R-:W-:Y:S01]  /*76f0*/  LEA R43, P2, R10, R5, 0x1 ;  /* 0x000000050a2b7211 */ /* 0x000fe200078408ff */
[----:B------:R-:W-:Y:S01]  /*7700*/  IMAD R2, R42, 0x80, R0 ;  /* 0x000000802a027824 */ /* 0x000fe200078e0200 */
[----:B------:R-:W-:Y:S02]  /*7710*/  SGXT R41, R41, 0x1 ;  /* 0x000000012929781a */ /* 0x000fe40000000200 */
[----:B------:R-:W-:Y:S02]  /*7720*/  LEA.HI.X.SX32 R42, R10, R3, 0x1, P2 ;  /* 0x000000030a2a7211 */ /* 0x000fe400010f0eff */
[----:B------:R-:W-:Y:S01]  /*7730*/  SHF.R.U64 R3, R6, 0x5, RZ ;  /* 0x0000000506037819 */ /* 0x000fe200000012ff */
[----:B------:R-:W-:Y:S01]  /*7740*/  STL [R1+0x644], R75 ;  /* 0x0006444b01007387 */ /* 0x000fe20000100800 */
[----:B------:R-:W-:Y:S02]  /*7750*/  LOP3.LUT R0, R0, 0x90, R41, 0x78, !PT ;  /* 0x0000009000007812 */ /* 0x000fe400078e7829 */
[----:B------:R-:W-:Y:S01]  /*7760*/  LOP3.LUT P5, RZ, R3, 0x1, RZ, 0xc0, !PT ;  /* 0x0000000103ff7812 */ /* 0x000fe200078ac0ff */
[----:B------:R-:W-:Y:S04]  /*7770*/  STL [R1+0x91c], R75 ;  /* 0x00091c4b01007387 */ /* 0x000fe80000100800 */
[----:B------:R-:W-:Y:S01]  /*7780*/  STL.64 [R1+0x8c0], R84 ;  /* 0x0008c05401007387 */ /* 0x000fe20000100a00 */
[----:B------:R-:W-:-:S03]  /*7790*/  SHF.R.U64 R5, R6, 0xd, RZ ;  /* 0x0000000d06057819 */ /* 0x000fc600000012ff */
[----:B------:R-:W-:Y:S04]  /*77a0*/  STL [R1+0x640], R83 ;  /* 0x0006405301007387 */ /* 0x000fe80000100800 */
[----:B------:R-:W-:Y:S04]  /*77b0*/  STL [R1+0x900], R83 ;  /* 0x0009005301007387 */ /* 0x000fe80000100800 */
[----:B------:R-:W-:Y:S01]  /*77c0*/  STL [R1+0x64c], R72 ;  /* 0x00064c4801007387 */ /* 0x000fe20000100800 */
[----:B------:R-:W-:-:S03]  /*77d0*/  VIADD R8, R4, 0xfffffffc ;  /* 0xfffffffc04087836 */ /* 0x000fc60000000000 */
[----:B------:R-:W-:Y:S01]  /*77e0*/  STL [R1+0x920], R0 ;  /* 0x0009200001007387 */ /* 0x000fe20000100800 */
[----:B------:R-:W-:-:S03]  /*77f0*/  PRMT R41, RZ, 0x7610, R41 ;  /* 0x00007610ff297816 */ /* 0x000fc60000000029 */
[----:B------:R-:W-:Y:S01]  /*7800*/  STL [R1+0x648], R73 ;  /* 0x0006484901007387 */ /* 0x000fe20000100800 */
[----:B------:R-:W-:-:S03]  /*7810*/  LOP3.LUT P2, RZ, R5, 0x1, RZ, 0xc0, !PT ;  /* 0x0000000105ff7812 */ /* 0x000fc6000784c0ff */
[----:B------:R-:W-:Y:S01]  /*7820*/  STL.64 [R1+0x8e8], R72 ;  /* 0x0008e84801007387 */ /* 0x000fe20000100a00 */
[----:B------:R-:W-:-:S03]  /*7830*/  VIADD R3, R4, 0xfffffffb ;  /* 0xfffffffb04037836 */ /* 0x000fc60000000000 */
[----:B------:R-:W-:Y:S04]  /*7840*/  STL [R1+0x944], R72 ;  /* 0x0009444801007387 */ /* 0x000fe80000100800 */
[----:B------:R-:W-:Y:S01]  /*7850*/  STL [R1+0x940], R73 ;  /* 0x0009404901007387 */ /* 0x000fe20000100800 */
[----:B------:R-:W-:-:S03]  /*7860*/  ISETP.GE.U32.AND P6, PT, R8, 0x7fffffbd, PT ;  /* 0x7fffffbd0800780c */ /* 0x000fc60003fc6070 */
[----:B------:R-:W-:Y:S04]  /*7870*/  STL [R1+0x654], R70 ;  /* 0x0006544601007387 */ /* 0x000fe80000100800 */
[----:B------:R-:W-:Y:S04]  /*7880*/  STL [R1+0x650], R71 ;  /* 0x0006504701007387 */ /* 0x000fe80000100800 */
[----:B------:R-:W-:Y:S04]  /*7890*/  STL [R1+0x45c], R43 ;  /* 0x00045c2b01007387 */ /* 0x000fe80000100800 */
[----:B------:R-:W-:Y:S04]  /*78a0*/  STL.64 [R1+0x8e0], R70 ;  /* 0x0008e04601007387 */ /* 0x000fe80000100a00 */
[----:B------:R-:W-:Y:S04]  /*78b0*/  STL [R1+0x93c], R70 ;  /* 0x00093c4601007387 */ /* 0x000fe80000100800 */
[----:B------:R-:W2:Y:S04]  /*78c0*/  @P5 LDG.E.U16 R40, desc[UR22][R64.64] ;  /* 0x0000001640285981 */ /* 0x000ea8000c1e1500 */
[----:B------:R-:W4:Y:S01]  /*78d0*/  @P5 LDG.E.U16 R41, desc[UR22][R62.64] ;  /* 0x000000163e295981 */ /* 0x000f22000c1e1500 */
[----:B------:R-:W-:Y:S01]  /*78e0*/  ISETP.GE.U32.AND P5, PT, R3, 0x7fffffbc, PT ;  /* 0x7fffffbc0300780c */ /* 0x000fe20003fa6070 */
[----:B------:R-:W-:-:S02]  /*78f0*/  IMAD R3, R90, 0x3, RZ ;  /* 0x000000035a037824 */ /* 0x000fc400078e02ff */
[----:B------:R-:W-:Y:S01]  /*7900*/  STL [R1+0x938], R71 ;  /* 0x0009384701007387 */ /* 0x000fe20000100800 */
[----:B------:R-:W-:-:S03]  /*7910*/  VIADD R5, R4, 0xfffffff4 ;  /* 0xfffffff404057836 */ /* 0x000fc60000000000 */
[----:B------:R0:W-:Y:S01]  /*7920*/  STL.64 [R1+0x8], R52 ;  /* 0x0000083401007387 */ /* 0x0001e20000100a00 */
[----:B------:R-:W-:-:S03]  /*7930*/  PRMT R10, RZ, 0x7610, R10 ;  /* 0x00007610ff0a7816 */ /* 0x000fc6000000000a */
[----:B------:R-:W-:Y:S01]  /*7940*/  STL [R1+0x458], R42 ;  /* 0x0004582a01007387 */ /* 0x000fe20000100800 */
[----:B------:R-:W-:-:S03]  /*7950*/  IMAD.WIDE R60, R3, 0x2, R86 ;  /* 0x00000002033c7825 */ /* 0x000fc600078e0256 */
[----:B------:R-:W-:Y:S04]  /*7960*/  STL.64 [R1+0x8c8], R68 ;  /* 0x0008c84401007387 */ /* 0x000fe80000100a00 */
[----:B------:R-:W-:Y:S01]  /*7970*/  STL [R1+0x924], R68 ;  /* 0x0009244401007387 */ /* 0x000fe20000100800 */
[----:B0-----:R-:W-:-:S03]  /*7980*/  IMAD.WIDE R52, R3, 0x2, R88 ;  /* 0x0000000203347825 */ /* 0x001fc600078e0258 */
[----:B------:R-:W-:Y:S04]  /*7990*/  STL.64 [R1+0x908], R66 ;  /* 0x0009084201007387 */ /* 0x000fe80000100a00 */
[----:B------:R-:W-:Y:S04]  /*79a0*/  STL [R1+0x954], R66 ;  /* 0x0009544201007387 */ /* 0x000fe80000100800 */
[----:B------:R-:W2:Y:S04]  /*79b0*/  @P2 LDG.E.U16 R23, desc[UR22][R68.64] ;  /* 0x0000001644172981 */ /* 0x000ea8000c1e1500 */
[----:B------:R-:W2:Y:S01]  /*79c0*/  @P2 LDG.E.U16 R22, desc[UR22][R66.64] ;  /* 0x0000001642162981 */ /* 0x000ea2000c1e1500 */
[----:B------:R-:W-:-:S03]  /*79d0*/  ISETP.GE.U32.AND P2, PT, R5, 0x7fffffb5, PT ;  /* 0x7fffffb50500780c */ /* 0x000fc60003f46070 */
[----:B------:R-:W-:Y:S04]  /*79e0*/  STL [R1+0x948], R67 ;  /* 0x0009484301007387 */ /* 0x000fe80000100800 */
[----:B------:R-:W-:Y:S01]  /*79f0*/  STL.64 [R1+0x910], R64 ;  /* 0x0009104001007387 */ /* 0x000fe20000100a00 */
[----:B------:R-:W-:-:S03]  /*7a00*/  IMAD R8, R90, 0xb, RZ ;  /* 0x0000000b5a087824 */ /* 0x000fc600078e02ff */
[----:B------:R-:W-:Y:S04]  /*7a10*/  STL.64 [R1+0x928], R62 ;  /* 0x0009283e01007387 */ /* 0x000fe80000100a00 */
[----:B------:R0:W-:Y:S04]  /*7a20*/  STL.64 [R1+0x280], R52 ;  /* 0x0002803401007387 */ /* 0x0001e80000100a00 */
[----:B------:R-:W-:Y:S04]  /*7a30*/  STL.64 [R1+0x278], R60 ;  /* 0x0002783c01007387 */ /* 0x000fe80000100a00 */
[----:B------:R-:W2:Y:S01]  /*7a40*/  @!P6 LDG.E.U16 R10, desc[UR22][R52.64] ;  /* 0x00000016340ae981 */ /* 0x000ea2000c1e1500 */
[----:B------:R-:W-:-:S05]  /*7a50*/  IMAD.WIDE R54, R8, 0x2, R86 ;  /* 0x0000000208367825 */ /* 0x000fca00078e0256 */
[----:B------:R1:W2:Y:S04]  /*7a60*/  @!P2 LDG.E.U16 R50, desc[UR22][R54.64] ;  /* 0x000000163632a981 */ /* 0x0002a8000c1e1500 */
[----:B0-----:R-:W2:Y:S01]  /*7a70*/  LDL.LU.64 R52, [R1+0x9b0] ;  /* 0x0009b00001347983 */ /* 0x001ea20000300a00 */
[----:B------:R-:W-:Y:S02]  /*7a80*/  PRMT R26, RZ, 0x7610, R26 ;  /* 0x00007610ff1a7816 */ /* 0x000fe4000000001a */
[----:B------:R-:W-:Y:S01]  /*7a90*/  SHF.R.U32.HI R5, RZ, 0x4, R7 ;  /* 0x00000004ff057819 */ /* 0x000fe20000011607 */
[----:B------:R-:W-:-:S03]  /*7aa0*/  IMAD.WIDE R56, R8, 0x2, R88 ;  /* 0x0000000208387825 */ /* 0x000fc600078e0258 */
[----:B------:R-:W3:Y:S01]  /*7ab0*/  @!P6 LDG.E.U16 R26, desc[UR22][R60.64] ;  /* 0x000000163c1ae981 */ /* 0x000ee2000c1e1500 */
[----:B------:R-:W-:Y:S02]  /*7ac0*/  LOP3.LUT P6, RZ, R5, 0x1, RZ, 0xc0, !PT ;  /* 0x0000000105ff7812 */ /* 0x000fe400078cc0ff */
[----:B------:R-:W-:Y:S01]  /*7ad0*/  PRMT R84, RZ, 0x7610, R84 ;  /* 0x00007610ff547816 */ /* 0x000fe20000000054 */
[C---:B------:R-:W-:Y:S01]  /*7ae0*/  IMAD R8, R90.reuse, 0x1b, RZ ;  /* 0x0000001b5a087824 */ /* 0x040fe200078e02ff */
[----:B------:R-:W-:Y:S01]  /*7af0*/  SHF.R.U32.HI R3, RZ, 0xc, R7 ;  /* 0x0000000cff037819 */ /* 0x000fe20000011607 */
[----:B------:R-:W-:Y:S04]  /*7b00*/  STL.64 [R1+0x200], R56 ;  /* 0x0002003801007387 */ /* 0x000fe80000100a00 */
[----:B------:R1:W-:Y:S04]  /*7b10*/  STL.64 [R1+0x1f8], R54 ;  /* 0x0001f83601007387 */ /* 0x0003e80000100a00 */
[----:B------:R0:W3:Y:S01]  /*7b20*/  @!P2 LDG.E.U16 R84, desc[UR22][R56.64] ;  /* 0x000000163854a981 */ /* 0x0000e2000c1e1500 */
[----:B------:R-:W-:Y:S01]  /*7b30*/  LOP3.LUT P2, RZ, R3, 0x1, RZ, 0xc0, !PT ;  /* 0x0000000103ff7812 */ /* 0x000fe2000784c0ff */
[----:B------:R-:W-:-:S02]  /*7b40*/  IMAD R5, R90, 0x13, RZ ;  /* 0x000000135a057824 */ /* 0x000fc400078e02ff */
[----:B-1----:R-:W-:-:S04]  /*7b50*/  IMAD.WIDE R54, R8, 0x2, R86 ;  /* 0x0000000208367825 */ /* 0x002fc800078e0256 */
[----:B0-----:R-:W-:Y:S01]  /*7b60*/  IMAD.WIDE R56, R8, 0x2, R88 ;  /* 0x0000000208387825 */ /* 0x001fe200078e0258 */
[----:B------:R-:W-:Y:S02]  /*7b70*/  PRMT R59, RZ, 0x7610, R59 ;  /* 0x00007610ff3b7816 */ /* 0x000fe4000000003b */
[----:B------:R-:W-:Y:S01]  /*7b80*/  PRMT R58, RZ, 0x7610, R58 ;  /* 0x00007610ff3a7816 */ /* 0x000fe2000000003a */
[----:B------:R-:W-:-:S05]  /*7b90*/  IMAD.WIDE R60, R5, 0x2, R86 ;  /* 0x00000002053c7825 */ /* 0x000fca00078e0256 */
[----:B------:R0:W3:Y:S01]  /*7ba0*/  @P2 LDG.E.U16 R58, desc[UR22][R60.64] ;  /* 0x000000163c3a2981 */ /* 0x0000e2000c1e1500 */
[----:B--2---:R-:W-:Y:S02]  /*7bb0*/  PRMT R52, RZ, 0x7610, R52 ;  /* 0x00007610ff347816 */ /* 0x004fe40000000034 */
[----:B------:R-:W-:Y:S01]  /*7bc0*/  PRMT R53, RZ, 0x7610, R53 ;  /* 0x00007610ff357816 */ /* 0x000fe20000000035 */
[----:B------:R1:W-:Y:S04]  /*7bd0*/  STL [R1+0x1bc], R50 ;  /* 0x0001bc3201007387 */ /* 0x0003e80000100800 */
[----:B------:R-:W2:Y:S04]  /*7be0*/  @P6 LDG.E.U16 R52, desc[UR22][R54.64] ;  /* 0x0000001636346981 */ /* 0x000ea8000c1e1500 */
[----:B------:R0:W3:Y:S01]  /*7bf0*/  @P6 LDG.E.U16 R53, desc[UR22][R56.64] ;  /* 0x0000001638356981 */ /* 0x0000e2000c1e1500 */
[----:B-1----:R-:W-:-:S05]  /*7c00*/  IMAD.WIDE R50, R5, 0x2, R88 ;  /* 0x0000000205327825 */ /* 0x002fca00078e0258 */
[----:B------:R-:W4:Y:S01]  /*7c10*/  @P2 LDG.E.U16 R59, desc[UR22][R50.64] ;  /* 0x00000016323b2981 */ /* 0x000f22000c1e1500 */
[C---:B------:R-:W-:Y:S02]  /*7c20*/  SHF.R.U64 R3, R6.reuse, 0x1c, RZ ;  /* 0x0000001c06037819 */ /* 0x040fe400000012ff */
[----:B------:R-:W-:Y:S02]  /*7c30*/  SHF.R.U64 R5, R6, 0x14, RZ ;  /* 0x0000001406057819 */ /* 0x000fe400000012ff */
[----:B------:R-:W-:Y:S01]  /*7c40*/  LOP3.LUT P2, RZ, R3, 0x1, RZ, 0xc0, !PT ;  /* 0x0000000103ff7812 */ /* 0x000fe2000784c0ff */
[----:B------:R1:W-:Y:S01]  /*7c50*/  STL.64 [R1+0x180], R50 ;  /* 0x0001803201007387 */ /* 0x0003e20000100a00 */
[----:B------:R-:W-:Y:S01]  /*7c60*/  LOP3.LUT P6, RZ, R5, 0x1, RZ, 0xc0, !PT ;  /* 0x0000000105ff7812 */ /* 0x000fe200078cc0ff */
[----:B------:R-:W-:Y:S02]  /*7c70*/  IMAD R5, R90, 0x23, RZ ;  /* 0x000000235a057824 */ /* 0x000fe400078e02ff */
[----:B------:R0:W-:Y:S01]  /*7c80*/  STL.64 [R1+0x178], R60 ;  /* 0x0001783c01007387 */ /* 0x0001e20000100a00 */
[----:B------:R-:W-:-:S02]  /*7c90*/  PRMT R48, RZ, 0x7610, R48 ;  /* 0x00007610ff307816 */ /* 0x000fc40000000030 */
[----:B------:R-:W-:Y:S01]  /*7ca0*/  PRMT R47, RZ, 0x7610, R47 ;  /* 0x00007610ff2f7816 */ /* 0x000fe2000000002f */
[----:B-1----:R-:W4:Y:S04]  /*7cb0*/  LDL.LU.64 R50, [R1+0x9a8] ;  /* 0x0009a80001327983 */ /* 0x002f280000300a00 */
[----:B------:R1:W-:Y:S01]  /*7cc0*/  STL.64 [R1+0x100], R56 ;  /* 0x0001003801007387 */ /* 0x0003e20000100a00 */
[----:B0-----:R-:W-:-:S03]  /*7cd0*/  IMAD R60, R90, 0x2b, RZ ;  /* 0x0000002b5a3c7824 */ /* 0x001fc600078e02ff */
[----:B------:R0:W-:Y:S01]  /*7ce0*/  STL.64 [R1+0xf8], R54 ;  /* 0x0000f83601007387 */ /* 0x0001e20000100a00 */
[----:B------:R-:W-:Y:S01]  /*7cf0*/  SHF.R.U64 R3, R6, 0xc, RZ ;  /* 0x0000000c06037819 */ /* 0x000fe200000012ff */
[----:B-1----:R-:W-:-:S04]  /*7d00*/  IMAD.WIDE R56, R5, 0x2, R88 ;  /* 0x0000000205387825 */ /* 0x002fc800078e0258 */
[----:B0-----:R-:W-:Y:S01]  /*7d10*/  IMAD.WIDE R54, R5, 0x2, R86 ;  /* 0x0000000205367825 */ /* 0x001fe200078e0256 */
[----:B------:R0:W4:Y:S04]  /*7d20*/  @P2 LDG.E.U16 R48, desc[UR22][R56.64] ;  /* 0x0000001638302981 */ /* 0x000128000c1e1500 */
[----:B------:R-:W4:Y:S01]  /*7d30*/  @P2 LDG.E.U16 R47, desc[UR22][R54.64] ;  /* 0x00000016362f2981 */ /* 0x000f22000c1e1500 */
[----:B------:R-:W-:Y:S02]  /*7d40*/  LOP3.LUT P2, RZ, R3, 0x1, RZ, 0xc0, !PT ;  /* 0x0000000103ff7812 */ /* 0x000fe4000784c0ff */
[----:B------:R-:W-:Y:S02]  /*7d50*/  PRMT R3, RZ, 0x7610, R3 ;  /* 0x00007610ff037816 */ /* 0x000fe40000000003 */
[----:B------:R-:W-:Y:S01]  /*7d60*/  PRMT R9, RZ, 0x7610, R9 ;  /* 0x00007610ff097816 */ /* 0x000fe20000000009 */
[----:B--2---:R-:W-:Y:S04]  /*7d70*/  STL [R1+0x2b0], R52 ;  /* 0x0002b03401007387 */ /* 0x004fe80000100800 */
[----:B---3--:R1:W-:Y:S04]  /*7d80*/  STL [R1+0x2b4], R53 ;  /* 0x0002b43501007387 */ /* 0x0083e80000100800 */
[----:B------:R0:W-:Y:S01]  /*7d90*/  STL.64 [R1+0x80], R56 ;  /* 0x0000803801007387 */ /* 0x0001e20000100a00 */
[----:B-1----:R-:W-:-:S03]  /*7da0*/  IMAD.WIDE R52, R60, 0x2, R88 ;  /* 0x000000023c347825 */ /* 0x002fc600078e0258 */
[----:B------:R-:W-:Y:S01]  /*7db0*/  STL.64 [R1+0x78], R54 ;  /* 0x0000783601007387 */ /* 0x000fe20000100a00 */
[----:B------:R-:W-:-:S03]  /*7dc0*/  IMAD.WIDE R60, R60, 0x2, R86 ;  /* 0x000000023c3c7825 */ /* 0x000fc600078e0256 */
[----:B------:R-:W-:Y:S01]  /*7dd0*/  STL.64 [R1], R52 ;  /* 0x0000003401007387 */ /* 0x000fe20000100a00 */
[----:B0-----:R-:W-:-:S03]  /*7de0*/  IMAD R56, R90, 0x33, RZ ;  /* 0x000000335a387824 */ /* 0x001fc600078e02ff */
[----:B------:R-:W-:Y:S04]  /*7df0*/  STL.64 [R1+0x930], R60 ;  /* 0x0009303c01007387 */ /* 0x000fe80000100a00 */
[----:B----4-:R-:W-:Y:S04]  /*7e00*/  STL [R1+0x1b8], R59 ;  /* 0x0001b83b01007387 */ /* 0x010fe80000100800 */
[----:B------:R0:W-:Y:S04]  /*7e10*/  STL [R1+0x144], R58 ;  /* 0x0001443a01007387 */ /* 0x0001e80000100800 */
[----:B------:R-:W-:Y:S01]  /*7e20*/  STL.S16 [R1+0x1c0], R3 ;  /* 0x0001c00301007387 */ /* 0x000fe20000100600 */
[----:B0-----:R-:W-:-:S04]  /*7e30*/  IMAD.WIDE R58, R56, 0x2, R88 ;  /* 0x00000002383a7825 */ /* 0x001fc800078e0258 */
[----:B------:R-:W-:Y:S01]  /*7e40*/  IMAD.WIDE R56, R56, 0x2, R86 ;  /* 0x0000000238387825 */ /* 0x000fe200078e0256 */
[----:B------:R-:W-:Y:S04]  /*7e50*/  STL [R1+0x95c], R58 ;  /* 0x00095c3a01007387 */ /* 0x000fe80000100800 */
[----:B------:R-:W-:Y:S04]  /*7e60*/  STL [R1+0x958], R59 ;  /* 0x0009583b01007387 */ /* 0x000fe80000100800 */
[----:B------:R-:W2:Y:S04]  /*7e70*/  @P2 LDG.E.U16 R9, desc[UR22][R56.64] ;  /* 0x0000001638092981 */ /* 0x000ea8000c1e1500 */
[----:B------:R0:W-:Y:S04]  /*7e80*/  STL [R1+0x968], R56 ;  /* 0x0009683801007387 */ /* 0x0001e80000100800 */
[----:B0-----:R-:W3:Y:S01]  /*7e90*/  LDL.LU R56, [R1+0x1c0] ;  /* 0x0001c00001387983 */ /* 0x001ee20000300800 */
[----:B------:R-:W-:-:S02]  /*7ea0*/  PRMT R46, RZ, 0x7610, R46 ;  /* 0x00007610ff2e7816 */ /* 0x000fc4000000002e */
[----:B------:R-:W-:Y:S02]  /*7eb0*/  PRMT R45, RZ, 0x7610, R45 ;  /* 0x00007610ff2d7816 */ /* 0x000fe4000000002d */
[----:B------:R-:W-:Y:S02]  /*7ec0*/  SHF.R.U64 R5, R6, 0x4, RZ ;  /* 0x0000000406057819 */ /* 0x000fe400000012ff */
[----:B------:R0:W4:Y:S04]  /*7ed0*/  @P6 LDG.E.U16 R46, desc[UR22][R52.64] ;  /* 0x00000016342e6981 */ /* 0x000128000c1e1500 */
[----:B------:R-:W2:Y:S01]  /*7ee0*/  @P6 LDG.E.U16 R45, desc[UR22][R60.64] ;  /* 0x000000163c2d6981 */ /* 0x000ea2000c1e1500 */
[----:B------:R-:W-:Y:S02]  /*7ef0*/  LOP3.LUT P6, RZ, R5, 0x1, RZ, 0xc0, !PT ;  /* 0x0000000105ff7812 */ /* 0x000fe400078cc0ff */
[----:B------:R-:W-:Y:S01]  /*7f00*/  PRMT R8, RZ, 0x7610, R8 ;  /* 0x00007610ff087816 */ /* 0x000fe20000000008 */
[----:B0-----:R-:W-:Y:S01]  /*7f10*/  IMAD R52, R90, 0x3b, RZ ;  /* 0x0000003b5a347824 */ /* 0x001fe200078e02ff */
[----:B------:R-:W-:-:S03]  /*7f20*/  PRMT R44, RZ, 0x7610, R44 ;  /* 0x00007610ff2c7816 */ /* 0x000fc6000000002c */
[C---:B------:R-:W-:Y:S01]  /*7f30*/  IMAD.WIDE R54, R52.reuse, 0x2, R88 ;  /* 0x0000000234367825 */ /* 0x040fe200078e0258 */
[----:B------:R-:W-:Y:S01]  /*7f40*/  SHF.R.U32.HI R3, RZ, 0x3, R7 ;  /* 0x00000003ff037819 */ /* 0x000fe20000011607 */
[----:B------:R0:W-:Y:S02]  /*7f50*/  STL [R1+0x964], R57 ;  /* 0x0009643901007387 */ /* 0x0001e40000100800 */
[----:B------:R-:W-:Y:S02]  /*7f60*/  IMAD.WIDE R52, R52, 0x2, R86 ;  /* 0x0000000234347825 */ /* 0x000fe400078e0256 */
[----:B------:R-:W2:Y:S04]  /*7f70*/  @P6 LDG.E.U16 R8, desc[UR22][R54.64] ;  /* 0x0000001636086981 */ /* 0x000ea8000c1e1500 */
[----:B------:R-:W2:Y:S01]  /*7f80*/  @P2 LDG.E.U16 R44, desc[UR22][R58.64] ;  /* 0x000000163a2c2981 */ /* 0x000ea2000c1e1500 */
[----:B0-----:R-:W-:-:S03]  /*7f90*/  PRMT R57, RZ, 0x7610, R57 ;  /* 0x00007610ff397816 */ /* 0x001fc60000000039 */
[----:B------:R-:W-:Y:S04]  /*7fa0*/  STL.64 [R1+0x970], R54 ;  /* 0x0009703601007387 */ /* 0x000fe80000100a00 */
[----:B------:R-:W-:Y:S04]  /*7fb0*/  STL [R1+0x2ac], R48 ;  /* 0x0002ac3001007387 */ /* 0x000fe80000100800 */
[----:B------:R0:W-:Y:S04]  /*7fc0*/  STL.64 [R1+0x978], R52 ;  /* 0x0009783401007387 */ /* 0x0001e80000100a00 */
[----:B---3--:R0:W3:Y:S01]  /*7fd0*/  @P6 LDG.E.U16 R56, desc[UR22][R52.64] ;  /* 0x0000001634386981 */ /* 0x0080e2000c1e1500 */
[----:B------:R-:W-:Y:S01]  /*7fe0*/  LOP3.LUT P6, RZ, R3, 0x1, RZ, 0xc0, !PT ;  /* 0x0000000103ff7812 */ /* 0x000fe200078cc0ff */
[----:B------:R-:W-:-:S04]  /*7ff0*/  IMAD.SHL.U32 R3, R90, 0x4, RZ ;  /* 0x000000045a037824 */ /* 0x000fc800078e00ff */
[----:B0-----:R-:W-:-:S05]  /*8000*/  IMAD.WIDE R52, R3, 0x2, R88 ;  /* 0x0000000203347825 */ /* 0x001fca00078e0258 */
[----:B------:R-:W3:Y:S01]  /*8010*/  @!P5 LDG.E.U16 R57, desc[UR22][R52.64] ;  /* 0x000000163439d981 */ /* 0x000ee2000c1e1500 */
[----:B------:R-:W-:Y:S01]  /*8020*/  VIADD R5, R4, 0xfffffff3 ;  /* 0xfffffff304057836 */ /* 0x000fe20000000000 */
[----:B------:R-:W-:Y:S01]  /*8030*/  PRMT R77, RZ, 0x7610, R77 ;  /* 0x00007610ff4d7816 */ /* 0x000fe2000000004d */
[----:B------:R-:W-:Y:S01]  /*8040*/  IMAD.WIDE R54, R3, 0x2, R86 ;  /* 0x0000000203367825 */ /* 0x000fe200078e0256 */
[----:B------:R-:W-:Y:S02]  /*8050*/  STL [R1+0x2a8], R47 ;  /* 0x0002a82f01007387 */ /* 0x000fe40000100800 */
[----:B------:R-:W-:Y:S02]  /*8060*/  ISETP.GE.U32.AND P2, PT, R5, 0x7fffffb4, PT ;  /* 0x7fffffb40500780c */ /* 0x000fe40003f46070 */
[----:B----4-:R-:W-:Y:S01]  /*8070*/  STL [R1+0x244], R46 ;  /* 0x0002442e01007387 */ /* 0x010fe20000100800 */
[----:B------:R-:W-:-:S03]  /*8080*/  SHF.R.U32.HI R5, RZ, 0xb, R7 ;  /* 0x0000000bff057819 */ /* 0x000fc60000011607 */
[----:B--2---:R-:W-:Y:S04]  /*8090*/  STL [R1+0x240], R45 ;  /* 0x0002402d01007387 */ /* 0x004fe80000100800 */
[----:B------:R0:W-:Y:S01]  /*80a0*/  STL [R1+0x1c4], R8 ;  /* 0x0001c40801007387 */ /* 0x0001e20000100800 */
[----:B------:R-:W-:-:S03]  /*80b0*/  PRMT R58, RZ, 0x7610, R58 ;  /* 0x00007610ff3a7816 */ /* 0x000fc6000000003a */
[----:B------:R1:W2:Y:S01]  /*80c0*/  @!P5 LDG.E.U16 R77, desc[UR22][R54.64] ;  /* 0x00000016364dd981 */ /* 0x0002a2000c1e1500 */
[----:B------:R-:W-:Y:S02]  /*80d0*/  LOP3.LUT P5, RZ, R5, 0x1, RZ, 0xc0, !PT ;  /* 0x0000000105ff7812 */ /* 0x000fe400078ac0ff */
[----:B------:R-:W-:Y:S01]  /*80e0*/  PRMT R59, RZ, 0x7610, R59 ;  /* 0x00007610ff3b7816 */ /* 0x000fe2000000003b */
[----:B------:R-:W-:Y:S01]  /*80f0*/  STL.64 [R1+0x270], R52 ;  /* 0x0002703401007387 */ /* 0x000fe20000100a00 */
[----:B0-----:R-:W-:-:S03]  /*8100*/  IMAD R8, R90, 0xc, RZ ;  /* 0x0000000c5a087824 */ /* 0x001fc600078e02ff */
[----:B------:R0:W-:Y:S01]  /*8110*/  STL [R1+0x23c], R44 ;  /* 0x00023c2c01007387 */ /* 0x0001e20000100800 */
[----:B------:R-:W-:Y:S02]  /*8120*/  IMAD R5, R90, 0x14, RZ ;  /* 0x000000145a057824 */ /* 0x000fe400078e02ff */
[----:B------:R-:W-:Y:S01]  /*8130*/  IMAD.WIDE R46, R8, 0x2, R88 ;  /* 0x00000002082e7825 */ /* 0x000fe200078e0258 */
[----:B------:R-:W-:Y:S01]  /*8140*/  SHF.R.U64 R3, R6, 0x1b, RZ ;  /* 0x0000001b06037819 */ /* 0x000fe200000012ff */
[----:B------:R1:W-:Y:S01]  /*8150*/  STL.64 [R1+0x268], R54 ;  /* 0x0002683601007387 */ /* 0x0003e20000100a00 */
[----:B------:R-:W-:Y:S01]  /*8160*/  PRMT R66, RZ, 0x7610, R66 ;  /* 0x00007610ff427816 */ /* 0x000fe20000000042 */
[----:B0-----:R-:W-:Y:S01]  /*8170*/  IMAD.WIDE R44, R8, 0x2, R86 ;  /* 0x00000002082c7825 */ /* 0x001fe200078e0256 */
[----:B------:R-:W-:Y:S01]  /*8180*/  PRMT R76, RZ, 0x7610, R76 ;  /* 0x00007610ff4c7816 */ /* 0x000fe2000000004c */
[----:B------:R0:W4:Y:S02]  /*8190*/  @!P2 LDG.E.U16 R58, desc[UR22][R46.64] ;  /* 0x000000162e3aa981 */ /* 0x000124000c1e1500 */
[----:B------:R-:W-:-:S02]  /*81a0*/  IMAD R8, R90, 0x1c, RZ ;  /* 0x0000001c5a087824 */ /* 0x000fc400078e02ff */
[----:B------:R0:W2:Y:S01]  /*81b0*/  @!P2 LDG.E.U16 R59, desc[UR22][R44.64] ;  /* 0x000000162c3ba981 */ /* 0x0000a2000c1e1500 */
[----:B-1----:R-:W-:Y:S01]  /*81c0*/  IMAD.WIDE R54, R5, 0x2, R88 ;  /* 0x0000000205367825 */ /* 0x002fe200078e0258 */
[----:B------:R-:W-:-:S03]  /*81d0*/  LOP3.LUT P2, RZ, R3, 0x1, RZ, 0xc0, !PT ;  /* 0x0000000103ff7812 */ /* 0x000fc6000784c0ff */
[----:B------:R-:W-:Y:S01]  /*81e0*/  IMAD.WIDE R52, R5, 0x2, R86 ;  /* 0x0000000205347825 */ /* 0x000fe200078e0256 */
[----:B------:R-:W-:Y:S01]  /*81f0*/  SHF.R.U64 R3, R6, 0x13, RZ ;  /* 0x0000001306037819 */ /* 0x000fe200000012ff */
[----:B------:R-:W2:Y:S01]  /*8200*/  @P5 LDG.E.U16 R66, desc[UR22][R54.64] ;  /* 0x0000001636425981 */ /* 0x000ea2000c1e1500 */
[----:B------:R-:W-:Y:S02]  /*8210*/  PRMT R74, RZ, 0x7610, R74 ;  /* 0x00007610ff4a7816 */ /* 0x000fe4000000004a */
[----:B------:R-:W-:Y:S01]  /*8220*/  PRMT R67, RZ, 0x7610, R67 ;  /* 0x00007610ff437816 */ /* 0x000fe20000000043 */
[----:B------:R-:W2:Y:S01]  /*8230*/  @P5 LDG.E.U16 R76, desc[UR22][R52.64] ;  /* 0x00000016344c5981 */ /* 0x000ea2000c1e1500 */
[----:B------:R-:W-:Y:S01]  /*8240*/  LOP3.LUT P5, RZ, R3, 0x1, RZ, 0xc0, !PT ;  /* 0x0000000103ff7812 */ /* 0x000fe200078ac0ff */
[----:B------:R-:W-:Y:S01]  /*8250*/  IMAD R3, R90, 0x24, RZ ;  /* 0x000000245a037824 */ /* 0x000fe200078e02ff */
[----:B------:R-:W-:Y:S02]  /*8260*/  PRMT R72, RZ, 0x7610, R72 ;  /* 0x00007610ff487816 */ /* 0x000fe40000000048 */
[----:B------:R-:W-:Y:S01]  /*8270*/  PRMT R73, RZ, 0x7610, R73 ;  /* 0x00007610ff497816 */ /* 0x000fe20000000049 */
[----:B------:R-:W-:Y:S01]  /*8280*/  VIADD R93, R4, 0x3f ;  /* 0x0000003f045d7836 */ /* 0x000fe20000000000 */
[----:B------:R-:W-:Y:S01]  /*8290*/  SHF.R.U64 R5, R6, 0xb, RZ ;  /* 0x0000000b06057819 */ /* 0x000fe200000012ff */
[----:B------:R-:W-:Y:S01]  /*82a0*/  IMAD R48, R90, 0x2c, RZ ;  /* 0x0000002c5a307824 */ /* 0x000fe200078e02ff */
[----:B------:R-:W-:-:S02]  /*82b0*/  LOP3.LUT R49, R49, 0x3f, RZ, 0xc0, !PT ;  /* 0x0000003f31317812 */ /* 0x000fc400078ec0ff */
[----:B------:R-:W-:Y:S02]  /*82c0*/  PRMT R70, RZ, 0x7610, R70 ;  /* 0x00007610ff467816 */ /* 0x000fe40000000046 */
[----:B------:R-:W-:Y:S01]  /*82d0*/  PRMT R71, RZ, 0x7610, R71 ;  /* 0x00007610ff477816 */ /* 0x000fe20000000047 */
[----:B------:R-:W-:-:S04]  /*82e0*/  @!UP1 UIADD3 UR4, UPT, UPT, -UR6, 0x100000, URZ ;  /* 0x0010000006049890 */ /* 0x000fc8000fffe1ff */
[----:B------:R-:W-:Y:S02]  /*82f0*/  @!UP1 USHF.L.U32 UR5, UR4, 0xb, URZ ;  /* 0x0000000b04059899 */ /* 0x000fe400080006ff */
[----:B------:R-:W-:Y:S01]  /*8300*/  @!UP1 USHF.L.U32 UR4, UR4, 0x1, URZ ;  /* 0x0000000104049899 */ /* 0x000fe200080006ff */
[----:B------:R-:W-:Y:S02]  /*8310*/  PRMT R64, RZ, 0x7610, R64 ;  /* 0x00007610ff407816 */ /* 0x000fe40000000040 */
[----:B------:R-:W-:Y:S01]  /*8320*/  PRMT R63, RZ, 0x7610, R63 ;  /* 0x00007610ff3f7816 */ /* 0x000fe2000000003f */
[----:B------:R-:W-:Y:S01]  /*8330*/  VOTEU.ALL UP1, P0 ;  /* 0x0000000000ff7886 */ /* 0x000fe20000020000 */
[----:B------:R-:W-:Y:S02]  /*8340*/  PRMT R61, RZ, 0x7610, R61 ;  /* 0x00007610ff3d7816 */ /* 0x000fe4000000003d */
[----:B------:R-:W-:-:S05]  /*8350*/  PRMT R60, RZ, 0x7610, R60 ;  /* 0x00007610ff3c7816 */ /* 0x000fca000000003c */
[----:B------:R1:W0:Y:S01]  /*8360*/  @!UP1 SYNCS.EXCH.64 URZ, [UR7+0x18008], UR4 ;  /* 0x0180080407ff95b2 */ /* 0x0002220008000100 */
[----:B---3--:R-:W-:Y:S04]  /*8370*/  STL.64 [R1+0x980], R56 ;  /* 0x0009803801007387 */ /* 0x008fe80000100a00 */
[----:B------:R0:W-:Y:S04]  /*8380*/  STL.64 [R1+0x1f0], R46 ;  /* 0x0001f02e01007387 */ /* 0x0001e80000100a00 */
[----:B------:R3:W-:Y:S04]  /*8390*/  STL.64 [R1+0x1e8], R44 ;  /* 0x0001e82c01007387 */ /* 0x0007e80000100a00 */
[----:B------:R-:W-:Y:S01]  /*83a0*/  STL [R1+0x238], R9 ;  /* 0x0002380901007387 */ /* 0x000fe20000100800 */
[----:B0-----:R-:W-:-:S03]  /*83b0*/  IMAD.WIDE R46, R8, 0x2, R88 ;  /* 0x00000002082e7825 */ /* 0x001fc600078e0258 */
[----:B------:R-:W-:Y:S01]  /*83c0*/  STL.64 [R1+0x170], R54 ;  /* 0x0001703601007387 */ /* 0x000fe20000100a00 */
[----:B---3--:R-:W-:-:S03]  /*83d0*/  IMAD.WIDE R44, R8, 0x2, R86 ;  /* 0x00000002082c7825 */ /* 0x008fc600078e0256 */
[----:B------:R-:W-:Y:S04]  /*83e0*/  STL.64 [R1+0x168], R52 ;  /* 0x0001683401007387 */ /* 0x000fe80000100a00 */
[----:B------:R0:W-:Y:S04]  /*83f0*/  STL.64 [R1+0xf0], R46 ;  /* 0x0000f02e01007387 */ /* 0x0001e80000100a00 */
[----:B------:R3:W-:Y:S04]  /*8400*/  STL.64 [R1+0xe8], R44 ;  /* 0x0000e82c01007387 */ /* 0x0007e80000100a00 */
[----:B------:R0:W2:Y:S04]  /*8410*/  @P6 LDG.E.U16 R74, desc[UR22][R46.64] ;  /* 0x000000162e4a6981 */ /* 0x0000a8000c1e1500 */
[----:B------:R3:W2:Y:S01]  /*8420*/  @P6 LDG.E.U16 R67, desc[UR22][R44.64] ;  /* 0x000000162c436981 */ /* 0x0006a2000c1e1500 */
[----:B0-----:R-:W-:-:S04]  /*8430*/  IMAD.WIDE R46, R3, 0x2, R88 ;  /* 0x00000002032e7825 */ /* 0x001fc800078e0258 */
[----:B---3--:R-:W-:Y:S01]  /*8440*/  IMAD.WIDE R44, R3, 0x2, R86 ;  /* 0x00000002032c7825 */ /* 0x008fe200078e0256 */
[----:B------:R-:W3:Y:S01]  /*8450*/  @P2 LDG.E.U16 R72, desc[UR22][R46.64] ;  /* 0x000000162e482981 */ /* 0x000ee2000c1e1500 */
[----:B------:R-:W-:-:S03]  /*8460*/  LOP3.LUT P6, RZ, R5, 0x1, RZ, 0xc0, !PT ;  /* 0x0000000105ff7812 */ /* 0x000fc600078cc0ff */
[----:B------:R0:W2:Y:S01]  /*8470*/  @P2 LDG.E.U16 R73, desc[UR22][R44.64] ;  /* 0x000000162c492981 */ /* 0x0000a2000c1e1500 */
[----:B------:R-:W-:Y:S01]  /*8480*/  ISETP.GT.AND P2, PT, R93, 0x3f, PT ;  /* 0x0000003f5d00780c */ /* 0x000fe20003f44270 */
[----:B------:R-:W-:Y:S02]  /*8490*/  IMAD.MOV.U32 R9, RZ, RZ, R51 ;  /* 0x000000ffff097224 */ /* 0x000fe400078e0033 */
[----:B------:R-:W-:Y:S01]  /*84a0*/  IMAD.MOV.U32 R55, RZ, RZ, R50 ;  /* 0x000000ffff377224 */ /* 0x000fe200078e0032 */
[----:B------:R-:W-:Y:S01]  /*84b0*/  STL.64 [R1+0x70], R46 ;  /* 0x0000702e01007387 */ /* 0x000fe20000100a00 */
[C---:B------:R-:W-:Y:S01]  /*84c0*/  IMAD.WIDE R50, R48.reuse, 0x2, R88 ;  /* 0x0000000230327825 */ /* 0x040fe200078e0258 */
[----:B------:R-:W-:Y:S02]  /*84d0*/  ISETP.LT.AND P2, PT, R49, R4, P2 ;  /* 0x000000043100720c */ /* 0x000fe40001741270 */
[----:B------:R0:W-:Y:S01]  /*84e0*/  STL.64 [R1+0x68], R44 ;  /* 0x0000682c01007387 */ /* 0x0001e20000100a00 */
[----:B------:R-:W-:-:S03]  /*84f0*/  IMAD.WIDE R48, R48, 0x2, R86 ;  /* 0x0000000230307825 */ /* 0x000fc600078e0256 */
[----:B------:R-:W2:Y:S01]  /*8500*/  @P5 LDG.E.U16 R70, desc[UR22][R50.64] ;  /* 0x0000001632465981 */ /* 0x000ea2000c1e1500 */
[----:B------:R-:W-:-:S03]  /*8510*/  VIADD R3, R4, 0xfffffffa ;  /* 0xfffffffa04037836 */ /* 0x000fc60000000000 */
[----:B------:R-:W2:Y:S01]  /*8520*/  @P5 LDG.E.U16 R71, desc[UR22][R48.64] ;  /* 0x0000001630475981 */ /* 0x000ea2000c1e1500 */
[----:B0-----:R-:W-:Y:S01]  /*8530*/  IMAD R44, R90, 0x34, RZ ;  /* 0x000000345a2c7824 */ /* 0x001fe200078e02ff */
[----:B------:R-:W-:-:S03]  /*8540*/  ISETP.GE.U32.AND P5, PT, R3, 0x7fffffbb, PT ;  /* 0x7fffffbb0300780c */ /* 0x000fc60003fa6070 */
[----:B------:R-:W-:Y:S01]  /*8550*/  IMAD.WIDE R46, R44, 0x2, R88 ;  /* 0x000000022c2e7825 */ /* 0x000fe200078e0258 */
[----:B------:R-:W-:-:S03]  /*8560*/  SHF.R.U64 R3, R6, 0x3, RZ ;  /* 0x0000000306037819 */ /* 0x000fc600000012ff */
[----:B------:R-:W-:Y:S01]  /*8570*/  IMAD.WIDE R44, R44, 0x2, R86 ;  /* 0x000000022c2c7825 */ /* 0x000fe200078e0256 */
[----:B------:R-:W2:Y:S04]  /*8580*/  @P6 LDG.E.U16 R64, desc[UR22][R46.64] ;  /* 0x000000162e406981 */ /* 0x000ea8000c1e1500 */
[----:B------:R-:W2:Y:S01]  /*8590*/  @P6 LDG.E.U16 R63, desc[UR22][R44.64] ;  /* 0x000000162c3f6981 */ /* 0x000ea2000c1e1500 */
[----:B------:R-:W-:Y:S01]  /*85a0*/  LOP3.LUT P6, RZ, R3, 0x1, RZ, 0xc0, !PT ;  /* 0x0000000103ff7812 */ /* 0x000fe200078cc0ff */
[----:B------:R-:W-:Y:S02]  /*85b0*/  IMAD R3, R90, 0x5, RZ ;  /* 0x000000055a037824 */ /* 0x000fe400078e02ff */
[----:B------:R-:W-:Y:S01]  /*85c0*/  IMAD.MOV.U32 R57, RZ, RZ, R23 ;  /* 0x000000ffff397224 */ /* 0x000fe200078e0017 */
[----:B------:R0:W-:Y:S01]  /*85d0*/  STS.U16 [R2+UR7], R55 ;  /* 0x0000003702007988 */ /* 0x0001e20008000407 */
[----:B------:R-:W-:-:S02]  /*85e0*/  IMAD.MOV.U32 R52, RZ, RZ, R22 ;  /* 0x000000ffff347224 */ /* 0x000fc400078e0016 */
[C---:B------:R-:W-:Y:S01]  /*85f0*/  IMAD.WIDE R22, R3.reuse, 0x2, R88 ;  /* 0x0000000203167825 */ /* 0x040fe200078e0258 */
[----:B------:R-:W-:Y:S03]  /*8600*/  STL [R1+0x868], R93 ;  /* 0x0008685d01007387 */ /* 0x000fe60000100800 */
[----:B------:R-:W-:Y:S02]  /*8610*/  IMAD.MOV.U32 R56, RZ, RZ, R27 ;  /* 0x000000ffff387224 */ /* 0x000fe400078e001b */
[----:B0-----:R-:W-:Y:S01]  /*8620*/  IMAD.MOV.U32 R55, RZ, RZ, R26 ;  /* 0x000000ffff377224 */ /* 0x001fe200078e001a */
[----:B------:R0:W2:Y:S01]  /*8630*/  @!P5 LDG.E.U16 R61, desc[UR22][R22.64] ;  /* 0x00000016163dd981 */ /* 0x0000a2000c1e1500 */
[----:B------:R-:W-:-:S03]  /*8640*/  IMAD.WIDE R26, R3, 0x2, R86 ;  /* 0x00000002031a7825 */ /* 0x000fc600078e0256 */
[----:B------:R0:W-:Y:S04]  /*8650*/  STL.64 [R1+0x260], R22 ;  /* 0x0002601601007387 */ /* 0x0001e80000100a00 */
[----:B------:R1:W2:Y:S04]  /*8660*/  @!P5 LDG.E.U16 R60, desc[UR22][R26.64] ;  /* 0x000000161a3cd981 */ /* 0x0002a8000c1e1500 */
[----:B0-----:R-:W2:Y:S04]  /*8670*/  LDL.LU.64 R22, [R1+0x9a0] ;  /* 0x0009a00001167983 */ /* 0x001ea80000300a00 */
[----:B------:R0:W-:Y:S04]  /*8680*/  STL.64 [R1+0x258], R26 ;  /* 0x0002581a01007387 */ /* 0x0001e80000100a00 */
[----:B0-----:R-:W3:Y:S01]  /*8690*/  LDL.LU.64 R26, [R1+0x998] ;  /* 0x00099800011a7983 */ /* 0x001ee20000300a00 */
[----:B------:R-:W-:-:S02]  /*86a0*/  IMAD.MOV.U32 R53, RZ, RZ, R40 ;  /* 0x000000ffff357224 */ /* 0x000fc400078e0028 */
[----:B------:R-:W-:Y:S01]  /*86b0*/  IMAD R40, R90, 0x3c, RZ ;  /* 0x0000003c5a287824 */ /* 0x000fe200078e02ff */
[----:B------:R0:W-:Y:S01]  /*86c0*/  STS.U16 [R2+UR7+0x4000], R9 ;  /* 0x0040000902007988 */ /* 0x0001e20008000407 */
[----:B------:R-:W-:Y:S01]  /*86d0*/  @P2 IMAD.MOV.U32 R8, RZ, RZ, R43 ;  /* 0x000000ffff082224 */ /* 0x000fe200078e002b */
[----:B------:R-:W-:Y:S01]  /*86e0*/  PRMT R62, RZ, 0x7610, R62 ;  /* 0x00007610ff3e7816 */ /* 0x000fe2000000003e */
[----:B------:R-:W-:Y:S01]  /*86f0*/  IMAD.MOV.U32 R54, RZ, RZ, R41 ;  /* 0x000000ffff367224 */ /* 0x000fe200078e0029 */
[----:B------:R1:W-:Y:S01]  /*8700*/  STS.U16 [R2+UR7+0x400], R16 ;  /* 0x0004001002007988 */ /* 0x0003e20008000407 */
[----:B------:R-:W-:Y:S01]  /*8710*/  VIADD R5, R4, 0xfffffff2 ;  /* 0xfffffff204057836 */ /* 0x000fe20000000000 */
[----:B------:R-:W-:Y:S01]  /*8720*/  SHF.R.U32.HI R3, RZ, 0x2, R7 ;  /* 0x00000002ff037819 */ /* 0x000fe20000011607 */
[----:B0-----:R-:W-:Y:S02]  /*8730*/  @P2 IMAD.MOV.U32 R9, RZ, RZ, R42 ;  /* 0x000000ffff092224 */ /* 0x001fe400078e002a */
[----:B------:R-:W-:Y:S01]  /*8740*/  IMAD.WIDE R42, R40, 0x2, R88 ;  /* 0x00000002282a7825 */ /* 0x000fe200078e0258 */
[----:B-1----:R-:W-:-:S03]  /*8750*/  PRMT R16, RZ, 0x7610, R16 ;  /* 0x00007610ff107816 */ /* 0x002fc60000000010 */
[----:B------:R-:W-:Y:S01]  /*8760*/  IMAD.WIDE R40, R40, 0x2, R86 ;  /* 0x0000000228287825 */ /* 0x000fe200078e0256 */
[----:B------:R-:W4:Y:S01]  /*8770*/  @P6 LDG.E.U16 R62, desc[UR22][R42.64] ;  /* 0x000000162a3e6981 */ /* 0x000f22000c1e1500 */
[----:B------:R-:W-:-:S03]  /*8780*/  LOP3.LUT P5, RZ, R3, 0x1, RZ, 0xc0, !PT ;  /* 0x0000000103ff7812 */ /* 0x000fc600078ac0ff */
[----:B------:R-:W4:Y:S01]  /*8790*/  @P6 LDG.E.U16 R16, desc[UR22][R40.64] ;  /* 0x0000001628106981 */ /* 0x000f22000c1e1500 */
[----:B------:R-:W-:Y:S01]  /*87a0*/  ISETP.GE.U32.AND P6, PT, R5, 0x7fffffb3, PT ;  /* 0x7fffffb30500780c */ /* 0x000fe20003fc6070 */
[----:B------:R-:W-:Y:S01]  /*87b0*/  IMAD R3, R90, 0xd, RZ ;  /* 0x0000000d5a037824 */ /* 0x000fe200078e02ff */
[----:B------:R-:W-:Y:S02]  /*87c0*/  PRMT R68, RZ, 0x7610, R68 ;  /* 0x00007610ff447816 */ /* 0x000fe40000000044 */
[----:B------:R-:W-:Y:S01]  /*87d0*/  PRMT R0, RZ, 0x7610, R0 ;  /* 0x00007610ff007816 */ /* 0x000fe20000000000 */
[----:B------:R-:W-:Y:S04]  /*87e0*/  STS.U16 [R2+UR7+0x1c00], R32 ;  /* 0x001c002002007988 */ /* 0x000fe80008000407 */
[----:B------:R0:W-:Y:S04]  /*87f0*/  STS.U16 [R2+UR7+0x1800], R19 ;  /* 0x0018001302007988 */ /* 0x0001e80008000407 */
[----:B------:R-:W-:Y:S01]  /*8800*/  STS.U16 [R2+UR7+0x5800], R18 ;  /* 0x0058001202007988 */ /* 0x000fe20008000407 */
[----:B0-----:R-:W-:-:S03]  /*8810*/  LOP3.LUT R19, R2, 0x10, RZ, 0x3c, !PT ;  /* 0x0000001002137812 */ /* 0x001fc600078e3cff */
[----:B------:R-:W-:Y:S04]  /*8820*/  STS.U16 [R2+UR7+0x4400], R15 ;  /* 0x0044000f02007988 */ /* 0x000fe80008000407 */
[----:B------:R-:W-:Y:S04]  /*8830*/  STS.U16 [R2+UR7+0x800], R14 ;  /* 0x0008000e02007988 */ /* 0x000fe80008000407 */
[----:B------:R-:W-:Y:S04]  /*8840*/  STS.U16 [R2+UR7+0x4800], R13 ;  /* 0x0048000d02007988 */ /* 0x000fe80008000407 */
[----:B------:R-:W-:Y:S04]  /*8850*/  STS.U16 [R2+UR7+0xc00], R12 ;  /* 0x000c000c02007988 */ /* 0x000fe80008000407 */
[----:B------:R-:W-:Y:S04]  /*8860*/  STS.U16 [R2+UR7+0x4c00], R11 ;  /* 0x004c000b02007988 */ /* 0x000fe80008000407 */
[----:B------:R-:W-:Y:S04]  /*8870*/  STS.U16 [R2+UR7+0x5c00], R33 ;  /* 0x005c002102007988 */ /* 0x000fe80008000407 */
[----:B--2---:R-:W-:Y:S04]  /*8880*/  STS.U16 [R2+UR7+0x1400], R23 ;  /* 0x0014001702007988 */ /* 0x004fe80008000407 */
[----:B------:R0:W-:Y:S02]  /*8890*/  STS.U16 [R2+UR7+0x5400], R22 ;  /* 0x0054001602007988 */ /* 0x0001e40008000407 */
[----:B0-----:R-:W-:-:S02]  /*88a0*/  IMAD.WIDE R22, R3, 0x2, R88 ;  /* 0x0000000203167825 */ /* 0x001fc400078e0258 */
[----:B---3--:R-:W-:Y:S04]  /*88b0*/  STS.U16 [R2+UR7+0x1000], R27 ;  /* 0x0010001b02007988 */ /* 0x008fe80008000407 */
[----:B------:R0:W-:Y:S04]  /*88c0*/  STS.U16 [R2+UR7+0x5000], R26 ;  /* 0x0050001a02007988 */ /* 0x0001e80008000407 */
[----:B------:R1:W-:Y:S04]  /*88d0*/  STL.64 [R1+0x1e0], R22 ;  /* 0x0001e01601007387 */ /* 0x0003e80000100a00 */
[----:B------:R-:W2:Y:S01]  /*88e0*/  @!P6 LDG.E.U16 R68, desc[UR22][R22.64] ;  /* 0x000000161644e981 */ /* 0x000ea2000c1e1500 */
[----:B0-----:R-:W-:-:S05]  /*88f0*/  IMAD.WIDE R26, R3, 0x2, R86 ;  /* 0x00000002031a7825 */ /* 0x001fca00078e0256 */
[----:B------:R0:W-:Y:S04]  /*8900*/  STL.64 [R1+0x1d8], R26 ;  /* 0x0001d81a01007387 */ /* 0x0001e80000100a00 */
[----:B------:R-:W3:Y:S04]  /*8910*/  LDL.LU R32, [R1+0x40] ;  /* 0x0000400001207983 */ /* 0x000ee80000300800 */
[----:B------:R-:W2:Y:S04]  /*8920*/  LDL.LU R18, [R1+0x54] ;  /* 0x0000540001127983 */ /* 0x000ea80000300800 */
[----:B-1----:R-:W2:Y:S04]  /*8930*/  LDL.LU R22, [R1+0x50] ;  /* 0x0000500001167983 */ /* 0x002ea80000300800 */
[----:B------:R-:W2:Y:S04]  /*8940*/  @!P6 LDG.E.U16 R0, desc[UR22][R26.64] ;  /* 0x000000161a00e981 */ /* 0x000ea8000c1e1500 */
[----:B------:R-:W2:Y:S04]  /*8950*/  LDL.LU R23, [R1+0x4c] ;  /* 0x00004c0001177983 */ /* 0x000ea80000300800 */
[----:B------:R1:W-:Y:S04]  /*8960*/  STS.U16 [R19+UR7+0x480], R35 ;  /* 0x0004802313007988 */ /* 0x0003e80008000407 */
[----:B0-----:R-:W2:Y:S04]  /*8970*/  LDL.LU R26, [R1+0x48] ;  /* 0x00004800011a7983 */ /* 0x001ea80000300800 */
[----:B------:R-:W2:Y:S04]  /*8980*/  LDL.LU R27, [R1+0x38] ;  /* 0x00003800011b7983 */ /* 0x000ea80000300800 */
[----:B------:R-:W2:Y:S04]  /*8990*/  LDL.LU R33, [R1+0x44] ;  /* 0x0000440001217983 */ /* 0x000ea80000300800 */
[----:B-1----:R-:W2:Y:S01]  /*89a0*/  LDL.LU R35, [R1+0x3c] ;  /* 0x00003c0001237983 */ /* 0x002ea20000300800 */
[----:B------:R-:W-:-:S03]  /*89b0*/  SHF.R.U32.HI R3, RZ, 0xa, R7 ;  /* 0x0000000aff037819 */ /* 0x000fc60000011607 */
[----:B------:R-:W-:Y:S01]  /*89c0*/  STS.U16 [R19+UR7+0x4480], R34 ;  /* 0x0044802213007988 */ /* 0x000fe20008000407 */
[----:B------:R-:W-:Y:S01]  /*89d0*/  LOP3.LUT P6, RZ, R3, 0x1, RZ, 0xc0, !PT ;  /* 0x0000000103ff7812 */ /* 0x000fe200078cc0ff */
[----:B------:R-:W-:Y:S02]  /*89e0*/  IMAD R3, R90, 0x15, RZ ;  /* 0x000000155a037824 */ /* 0x000fe400078e02ff */
[----:B------:R-:W-:Y:S04]  /*89f0*/  STS.U16 [R19+UR7+0x880], R31 ;  /* 0x0008801f13007988 */ /* 0x000fe80008000407 */
[----:B------:R-:W-:Y:S01]  /*8a00*/  STS.U16 [R19+UR7+0x4880], R30 ;  /* 0x0048801e13007988 */ /* 0x000fe20008000407 */
[----:B------:R-:W-:-:S03]  /*8a10*/  PRMT R75, RZ, 0x7610, R75 ;  /* 0x00007610ff4b7816 */ /* 0x000fc6000000004b */
[----:B------:R-:W-:Y:S01]  /*8a20*/  STS.U16 [R19+UR7+0xc80], R29 ;  /* 0x000c801d13007988 */ /* 0x000fe20008000407 */
[----:B------:R-:W-:-:S03]  /*8a30*/  PRMT R91, RZ, 0x7610, R91 ;  /* 0x00007610ff5b7816 */ /* 0x000fc6000000005b */
[----:B------:R0:W-:Y:S01]  /*8a40*/  STS.U16 [R19+UR7+0x4c80], R28 ;  /* 0x004c801c13007988 */ /* 0x0001e20008000407 */
[----:B------:R-:W-:-:S03]  /*8a50*/  IMAD R5, R90, 0x1d, RZ ;  /* 0x0000001d5a057824 */ /* 0x000fc600078e02ff */
[----:B------:R-:W-:Y:S04]  /*8a60*/  STS.U16 [R19+UR7+0x1080], R25 ;  /* 0x0010801913007988 */ /* 0x000fe80008000407 */
[----:B------:R1:W-:Y:S01]  /*8a70*/  STS.U16 [R19+UR7+0x5080], R24 ;  /* 0x0050801813007988 */ /* 0x0003e20008000407 */
[C---:B0-----:R-:W-:Y:S01]  /*8a80*/  IMAD.WIDE R28, R3.reuse, 0x2, R86 ;  /* 0x00000002031c7825 */ /* 0x041fe200078e0256 */
[----:B------:R-:W-:Y:S02]  /*8a90*/  PRMT R85, RZ, 0x7610, R85 ;  /* 0x00007610ff557816 */ /* 0x000fe40000000055 */
[----:B------:R-:W-:Y:S01]  /*8aa0*/  STS.U16 [R19+UR7+0x1480], R21 ;  /* 0x0014801513007988 */ /* 0x000fe20008000407 */
[----:B------:R-:W-:Y:S01]  /*8ab0*/  PRMT R65, RZ, 0x7610, R65 ;  /* 0x00007610ff417816 */ /* 0x000fe20000000041 */
[--C-:B-1----:R-:W-:Y:S01]  /*8ac0*/  IMAD.WIDE R24, R3, 0x2, R88.reuse ;  /* 0x0000000203187825 */ /* 0x102fe200078e0258 */
[----:B------:R-:W-:Y:S01]  /*8ad0*/  SHF.R.U64 R3, R6, 0x1a, RZ ;  /* 0x0000001a06037819 */ /* 0x000fe200000012ff */
[----:B------:R0:W-:Y:S02]  /*8ae0*/  STS.U16 [R19+UR7+0x5480], R20 ;  /* 0x0054801413007988 */ /* 0x0001e40008000407 */
[----:B------:R-:W-:-:S02]  /*8af0*/  IMAD.WIDE R30, R5, 0x2, R88 ;  /* 0x00000002051e7825 */ /* 0x000fc400078e0258 */
[----:B------:R-:W4:Y:S04]  /*8b00*/  @P6 LDG.E.U16 R75, desc[UR22][R24.64] ;  /* 0x00000016184b6981 */ /* 0x000f28000c1e1500 */
[----:B------:R-:W4:Y:S01]  /*8b10*/  @P6 LDG.E.U16 R91, desc[UR22][R28.64] ;  /* 0x000000161c5b6981 */ /* 0x000f22000c1e1500 */
[----:B------:R-:W-:Y:S01]  /*8b20*/  LOP3.LUT P6, RZ, R3, 0x1, RZ, 0xc0, !PT ;  /* 0x0000000103ff7812 */ /* 0x000fe200078cc0ff */
[----:B0-----:R-:W-:Y:S01]  /*8b30*/  IMAD.WIDE R20, R5, 0x2, R86 ;  /* 0x0000000205147825 */ /* 0x001fe200078e0256 */
[----:B------:R-:W-:Y:S01]  /*8b40*/  SHF.R.U64 R3, R6, 0x12, RZ ;  /* 0x0000001206037819 */ /* 0x000fe200000012ff */
[----:B------:R0:W-:Y:S04]  /*8b50*/  STS.U16 [R19+UR7+0x1880], R17 ;  /* 0x0018801113007988 */ /* 0x0001e80008000407 */
[----:B------:R-:W4:Y:S04]  /*8b60*/  @P5 LDG.E.U16 R85, desc[UR22][R30.64] ;  /* 0x000000161e555981 */ /* 0x000f28000c1e1500 */
[----:B------:R1:W4:Y:S01]  /*8b70*/  @P5 LDG.E.U16 R65, desc[UR22][R20.64] ;  /* 0x0000001614415981 */ /* 0x000322000c1e1500 */
[----:B0-----:R-:W-:-:S02]  /*8b80*/  LOP3.LUT R17, R2, 0x20, RZ, 0x3c, !PT ;  /* 0x0000002002117812 */ /* 0x001fc400078e3cff */
[----:B------:R-:W-:Y:S01]  /*8b90*/  LOP3.LUT P5, RZ, R3, 0x1, RZ, 0xc0, !PT ;  /* 0x0000000103ff7812 */ /* 0x000fe200078ac0ff */
[----:B------:R-:W-:Y:S01]  /*8ba0*/  STL.64 [R1+0x160], R24 ;  /* 0x0001601801007387 */ /* 0x000fe20000100a00 */
[----:B------:R-:W-:-:S03]  /*8bb0*/  IMAD R3, R90, 0x25, RZ ;  /* 0x000000255a037824 */ /* 0x000fc600078e02ff */
[----:B------:R-:W-:Y:S04]  /*8bc0*/  STL.64 [R1+0x158], R28 ;  /* 0x0001581c01007387 */ /* 0x000fe80000100a00 */
[----:B------:R-:W-:Y:S04]  /*8bd0*/  STL.64 [R1+0xe0], R30 ;  /* 0x0000e01e01007387 */ /* 0x000fe80000100a00 */
[----:B------:R1:W-:Y:S02]  /*8be0*/  STL.64 [R1+0xd8], R20 ;  /* 0x0000d81401007387 */ /* 0x0003e40000100a00 */
[----:B-1----:R-:W-:-:S05]  /*8bf0*/  IMAD.WIDE R20, R3, 0x2, R88 ;  /* 0x0000000203147825 */ /* 0x002fca00078e0258 */
[----:B------:R-:W-:Y:S04]  /*8c00*/  STL.64 [R1+0x60], R20 ;  /* 0x0000601401007387 */ /* 0x000fe80000100a00 */
[----:B--2---:R-:W-:Y:S04]  /*8c10*/  STS.U16 [R19+UR7+0x5880], R35 ;  /* 0x0058802313007988 */ /* 0x004fe80008000407 */
[----:B------:R-:W-:Y:S04]  /*8c20*/  STS.U16 [R19+UR7+0x1c80], R33 ;  /* 0x001c802113007988 */ /* 0x000fe80008000407 */
[----:B---3--:R-:W-:Y:S04]  /*8c30*/  STS.U16 [R19+UR7+0x5c80], R32 ;  /* 0x005c802013007988 */ /* 0x008fe80008000407 */
[----:B------:R-:W-:Y:S04]  /*8c40*/  STS.U16 [R19+UR7+0x80], R18 ;  /* 0x0000801213007988 */ /* 0x000fe80008000407 */
[----:B------:R0:W-:Y:S04]  /*8c50*/  STS.U16 [R19+UR7+0x4080], R22 ;  /* 0x0040801613007988 */ /* 0x0001e80008000407 */
[----:B------:R-:W-:Y:S04]  /*8c60*/  STS.U16 [R17+UR7+0x100], R23 ;  /* 0x0001001711007988 */ /* 0x000fe80008000407 */
[----:B------:R-:W-:Y:S01]  /*8c70*/  STS.U16 [R17+UR7+0x4100], R26 ;  /* 0x0041001a11007988 */ /* 0x000fe20008000407 */
[----:B0-----:R-:W-:-:S03]  /*8c80*/  IMAD.WIDE R18, R3, 0x2, R86 ;  /* 0x0000000203127825 */ /* 0x001fc600078e0256 */
[----:B------:R-:W-:Y:S04]  /*8c90*/  STS.U16 [R17+UR7+0x500], R27 ;  /* 0x0005001b11007988 */ /* 0x000fe80008000407 */
[----:B------:R-:W-:Y:S04]  /*8ca0*/  STS.U16 [R17+UR7+0x4500], R92 ;  /* 0x0045005c11007988 */ /* 0x000fe80008000407 */
[----:B------:R-:W-:Y:S04]  /*8cb0*/  STS.U16 [R17+UR7+0x900], R39 ;  /* 0x0009002711007988 */ /* 0x000fe80008000407 */
[----:B------:R-:W-:Y:S04]  /*8cc0*/  STS.U16 [R17+UR7+0x4900], R38 ;  /* 0x0049002611007988 */ /* 0x000fe80008000407 */
[----:B------:R-:W-:Y:S04]  /*8cd0*/  STS.U16 [R17+UR7+0xd00], R37 ;  /* 0x000d002511007988 */ /* 0x000fe80008000407 */
[----:B------:R-:W-:Y:S04]  /*8ce0*/  STS.U16 [R17+UR7+0x4d00], R36 ;  /* 0x004d002411007988 */ /* 0x000fe80008000407 */
[----:B------:R-:W-:Y:S04]  /*8cf0*/  STL.64 [R1+0x58], R18 ;  /* 0x0000581201007387 */ /* 0x000fe80000100a00 */
[----:B------:R0:W-:Y:S04]  /*8d00*/  STS.U16 [R17+UR7+0x1100], R79 ;  /* 0x0011004f11007988 */ /* 0x0001e80008000407 */
[----:B------:R1:W-:Y:S04]  /*8d10*/  STS.U16 [R17+UR7+0x5100], R80 ;  /* 0x0051005011007988 */ /* 0x0003e80008000407 */
[----:B------:R2:W-:Y:S04]  /*8d20*/  STS.U16 [R17+UR7+0x1500], R81 ;  /* 0x0015005111007988 */ /* 0x0005e80008000407 */
[----:B0-----:R-:W3:Y:S04]  /*8d30*/  LDL.LU R79, [R1+0x990] ;  /* 0x00099000014f7983 */ /* 0x001ee80000300800 */
[----:B-1----:R-:W3:Y:S04]  /*8d40*/  LDL.LU R80, [R1+0x98c] ;  /* 0x00098c0001507983 */ /* 0x002ee80000300800 */
[----:B--2---:R-:W2:Y:S01]  /*8d50*/  LDL.LU R81, [R1+0x988] ;  /* 0x0009880001517983 */ /* 0x004ea20000300800 */
[----:B------:R-:W-:-:S02]  /*8d60*/  PRMT R92, RZ, 0x7610, R92 ;  /* 0x00007610ff5c7816 */ /* 0x000fc4000000005c */
[----:B------:R-:W-:Y:S01]  /*8d70*/  PRMT R15, RZ, 0x7610, R15 ;  /* 0x00007610ff0f7816 */ /* 0x000fe2000000000f */
[----:B------:R-:W-:Y:S01]  /*8d80*/  IMAD R36, R90, 0x2d, RZ ;  /* 0x0000002d5a247824 */ /* 0x000fe200078e02ff */
[----:B------:R-:W-:Y:S02]  /*8d90*/  SHF.R.U64 R3, R6, 0xa, RZ ;  /* 0x0000000a06037819 */ /* 0x000fe400000012ff */
[----:B------:R-:W4:Y:S01]  /*8da0*/  @P6 LDG.E.U16 R92, desc[UR22][R20.64] ;  /* 0x00000016145c6981 */ /* 0x000f22000c1e1500 */
[----:B------:R-:W-:Y:S01]  /*8db0*/  PRMT R69, RZ, 0x7610, R69 ;  /* 0x00007610ff457816 */ /* 0x000fe20000000045 */
[C---:B------:R-:W-:Y:S02]  /*8dc0*/  IMAD.WIDE R38, R36.reuse, 0x2, R88 ;  /* 0x0000000224267825 */ /* 0x040fe400078e0258 */
[----:B------:R-:W4:Y:S01]  /*8dd0*/  @P6 LDG.E.U16 R15, desc[UR22][R18.64] ;  /* 0x00000016120f6981 */ /* 0x000f22000c1e1500 */
[----:B------:R-:W-:Y:S01]  /*8de0*/  LOP3.LUT P6, RZ, R3, 0x1, RZ, 0xc0, !PT ;  /* 0x0000000103ff7812 */ /* 0x000fe200078cc0ff */
[----:B------:R-:W-:Y:S01]  /*8df0*/  IMAD.WIDE R36, R36, 0x2, R86 ;  /* 0x0000000224247825 */ /* 0x000fe200078e0256 */
[----:B------:R-:W-:Y:S01]  /*8e00*/  PRMT R14, RZ, 0x7610, R14 ;  /* 0x00007610ff0e7816 */ /* 0x000fe2000000000e */
[----:B------:R0:W4:Y:S01]  /*8e10*/  @P2 LDG.E.U16 R69, desc[UR22][R8.64] ;  /* 0x0000001608452981 */ /* 0x000122000c1e1500 */
[----:B------:R-:W-:Y:S01]  /*8e20*/  PRMT R13, RZ, 0x7610, R13 ;  /* 0x00007610ff0d7816 */ /* 0x000fe2000000000d */
[----:B------:R-:W-:Y:S01]  /*8e30*/  IMAD R32, R90, 0x35, RZ ;  /* 0x000000355a207824 */ /* 0x000fe200078e02ff */
[----:B------:R-:W-:-:S02]  /*8e40*/  SHF.R.U64 R3, R6, 0x2, RZ ;  /* 0x0000000206037819 */ /* 0x000fc400000012ff */
[----:B------:R-:W4:Y:S01]  /*8e50*/  @P5 LDG.E.U16 R14, desc[UR22][R38.64] ;  /* 0x00000016260e5981 */ /* 0x000f22000c1e1500 */
[----:B------:R-:W-:-:S03]  /*8e60*/  IMAD.WIDE R34, R32, 0x2, R88 ;  /* 0x0000000220227825 */ /* 0x000fc600078e0258 */
[----:B------:R-:W4:Y:S01]  /*8e70*/  @P5 LDG.E.U16 R13, desc[UR22][R36.64] ;  /* 0x00000016240d5981 */ /* 0x000f22000c1e1500 */
[----:B0-----:R-:W-:Y:S01]  /*8e80*/  PRMT R9, RZ, 0x7610, R9 ;  /* 0x00007610ff097816 */ /* 0x001fe20000000009 */
[----:B------:R-:W-:Y:S01]  /*8e90*/  IMAD.WIDE R32, R32, 0x2, R86 ;  /* 0x0000000220207825 */ /* 0x000fe200078e0256 */
[----:B------:R-:W-:Y:S02]  /*8ea0*/  PRMT R8, RZ, 0x7610, R8 ;  /* 0x00007610ff087816 */ /* 0x000fe40000000008 */
[----:B------:R-:W-:Y:S01]  /*8eb0*/  LOP3.LUT P5, RZ, R3, 0x1, RZ, 0xc0, !PT ;  /* 0x0000000103ff7812 */ /* 0x000fe200078ac0ff */
[----:B------:R-:W-:Y:S01]  /*8ec0*/  VIADD R3, R4, 0xfffffff9 ;  /* 0xfffffff904037836 */ /* 0x000fe20000000000 */
[----:B------:R-:W4:Y:S01]  /*8ed0*/  @P6 LDG.E.U16 R9, desc[UR22][R34.64] ;  /* 0x0000001622096981 */ /* 0x000f22000c1e1500 */
[----:B------:R-:W-:Y:S02]  /*8ee0*/  IMAD.MOV.U32 R27, RZ, RZ, R56 ;  /* 0x000000ffff1b7224 */ /* 0x000fe400078e0038 */
[----:B------:R-:W-:Y:S01]  /*8ef0*/  IMAD R28, R90, 0x3d, RZ ;  /* 0x0000003d5a1c7824 */ /* 0x000fe200078e02ff */
[----:B------:R-:W4:Y:S01]  /*8f00*/  @P6 LDG.E.U16 R8, desc[UR22][R32.64] ;  /* 0x0000001620086981 */ /* 0x000f22000c1e1500 */
[----:B------:R-:W-:Y:S01]  /*8f10*/  IMAD.MOV.U32 R56, RZ, RZ, R57 ;  /* 0x000000ffff387224 */ /* 0x000fe200078e0039 */
[----:B------:R-:W-:Y:S01]  /*8f20*/  ISETP.GE.U32.AND P6, PT, R3, 0x7fffffba, PT ;  /* 0x7fffffba0300780c */ /* 0x000fe20003fc6070 */
[----:B------:R-:W-:Y:S01]  /*8f30*/  IMAD.MOV.U32 R57, RZ, RZ, R52 ;  /* 0x000000ffff397224 */ /* 0x000fe200078e0034 */
[----:B------:R-:W-:Y:S01]  /*8f40*/  PRMT R5, RZ, 0x7610, R5 ;  /* 0x00007610ff057816 */ /* 0x000fe20000000005 */
[----:B------:R-:W-:Y:S01]  /*8f50*/  IMAD.MOV.U32 R52, RZ, RZ, R53 ;  /* 0x000000ffff347224 */ /* 0x000fe200078e0035 */
[----:B------:R-:W-:Y:S01]  /*8f60*/  PRMT R3, RZ, 0x7610, R3 ;  /* 0x00007610ff037816 */ /* 0x000fe20000000003 */
[----:B------:R-:W-:-:S02]  /*8f70*/  IMAD.MOV.U32 R53, RZ, RZ, R54 ;  /* 0x000000ffff357224 */ /* 0x000fc400078e0036 */
[----:B------:R-:W-:-:S04]  /*8f80*/  IMAD.WIDE R30, R28, 0x2, R88 ;  /* 0x000000021c1e7825 */ /* 0x000fc800078e0258 */
[----:B------:R-:W-:Y:S01]  /*8f90*/  IMAD.MOV.U32 R54, RZ, RZ, R10 ;  /* 0x000000ffff367224 */ /* 0x000fe200078e000a */
[----:B------:R-:W4:Y:S01]  /*8fa0*/  @P5 LDG.E.U16 R5, desc[UR22][R30.64] ;  /* 0x000000161e055981 */ /* 0x000f22000c1e1500 */
[----:B------:R-:W-:-:S04]  /*8fb0*/  IMAD.WIDE R28, R28, 0x2, R86 ;  /* 0x000000021c1c7825 */ /* 0x000fc800078e0256 */
[----:B------:R-:W-:Y:S01]  /*8fc0*/  VIADD R10, R4, 0xfffffff1 ;  /* 0xfffffff1040a7836 */ /* 0x000fe20000000000 */
[----:B------:R-:W4:Y:S04]  /*8fd0*/  @P5 LDG.E.U16 R3, desc[UR22][R28.64] ;  /* 0x000000161c035981 */ /* 0x000f28000c1e1500 */
[----:B------:R-:W-:Y:S01]  /*8fe0*/  ISETP.GE.U32.AND P5, PT, R10, 0x7fffffb2, PT ;  /* 0x7fffffb20a00780c */ /* 0x000fe20003fa6070 */
[----:B------:R-:W-:Y:S01]  /*8ff0*/  IMAD R10, R90, 0x6, RZ ;  /* 0x000000065a0a7824 */ /* 0x000fe200078e02ff */
[----:B------:R-:W-:Y:S02]  /*9000*/  PRMT R12, RZ, 0x7610, R12 ;  /* 0x00007610ff0c7816 */ /* 0x000fe4000000000c */
[----:B------:R-:W-:Y:S01]  /*9010*/  PRMT R11, RZ, 0x7610, R11 ;  /* 0x00007610ff0b7816 */ /* 0x000fe2000000000b */
[----:B------:R-:W-:-:S04]  /*9020*/  IMAD.WIDE R20, R10, 0x2, R88 ;  /* 0x000000020a147825 */ /* 0x000fc800078e0258 */
[----:B------:R-:W-:Y:S01]  /*9030*/  IMAD.WIDE R18, R10, 0x2, R86 ;  /* 0x000000020a127825 */ /* 0x000fe200078e0256 */
[----:B------:R-:W-:Y:S01]  /*9040*/  SHF.R.U32.HI R10, RZ, 0x9, R7 ;  /* 0x00000009ff0a7819 */ /* 0x000fe20000011607 */
[----:B------:R0:W4:Y:S02]  /*9050*/  @!P6 LDG.E.U16 R12, desc[UR22][R20.64] ;  /* 0x00000016140ce981 */ /* 0x000124000c1e1500 */
[----:B------:R-:W-:Y:S02]  /*9060*/  IMAD R17, R90, 0xe, RZ ;  /* 0x0000000e5a117824 */ /* 0x000fe400078e02ff */
[----:B------:R1:W4:Y:S01]  /*9070*/  @!P6 LDG.E.U16 R11, desc[UR22][R18.64] ;  /* 0x00000016120be981 */ /* 0x000322000c1e1500 */
[----:B------:R-:W-:Y:S02]  /*9080*/  LOP3.LUT P6, RZ, R10, 0x1, RZ, 0xc0, !PT ;  /* 0x000000010aff7812 */ /* 0x000fe400078cc0ff */
[----:B------:R-:W-:Y:S01]  /*9090*/  PRMT R10, RZ, 0x7610, R10 ;  /* 0x00007610ff0a7816 */ /* 0x000fe2000000000a */
[----:B------:R0:W-:Y:S01]  /*90a0*/  STL.64 [R1+0x250], R20 ;  /* 0x0002501401007387 */ /* 0x0001e20000100a00 */
[----:B------:R-:W-:Y:S01]  /*90b0*/  PRMT R83, RZ, 0x7610, R83 ;  /* 0x00007610ff537816 */ /* 0x000fe20000000053 */
[----:B------:R-:W-:-:S02]  /*90c0*/  IMAD.MOV.U32 R23, RZ, RZ, R56 ;  /* 0x000000ffff177224 */ /* 0x000fc400078e0038 */
[----:B------:R1:W-:Y:S01]  /*90d0*/  STL.64 [R1+0x248], R18 ;  /* 0x0002481201007387 */ /* 0x0003e20000100a00 */
[----:B------:R-:W-:Y:S02]  /*90e0*/  IMAD.MOV.U32 R56, RZ, RZ, R53 ;  /* 0x000000ffff387224 */ /* 0x000fe400078e0035 */
[----:B------:R-:W-:Y:S01]  /*90f0*/  IMAD.MOV.U32 R53, RZ, RZ, R84 ;  /* 0x000000ffff357224 */ /* 0x000fe200078e0054 */
[----:B------:R-:W-:Y:S01]  /*9100*/  SHF.R.U32.HI R84, RZ, 0x8, R7 ;  /* 0x00000008ff547819 */ /* 0x000fe20000011607 */
[----:B0-----:R-:W-:-:S04]  /*9110*/  IMAD.WIDE R20, R17, 0x2, R88 ;  /* 0x0000000211147825 */ /* 0x001fc800078e0258 */
[----:B-1----:R-:W-:Y:S01]  /*9120*/  IMAD.WIDE R18, R17, 0x2, R86 ;  /* 0x0000000211127825 */ /* 0x002fe200078e0256 */
[----:B------:R-:W-:Y:S01]  /*9130*/  SHF.R.U32.HI R17, RZ, 0x1, R7 ;  /* 0x00000001ff117819 */ /* 0x000fe20000011607 */
[----:B------:R0:W4:Y:S02]  /*9140*/  @!P5 LDG.E.U16 R10, desc[UR22][R20.64] ;  /* 0x00000016140ad981 */ /* 0x000124000c1e1500 */
[----:B------:R-:W-:Y:S02]  /*9150*/  IMAD R7, R90, 0x16, RZ ;  /* 0x000000165a077824 */ /* 0x000fe400078e02ff */
[----:B------:R1:W4:Y:S01]  /*9160*/  @!P5 LDG.E.U16 R83, desc[UR22][R18.64] ;  /* 0x000000161253d981 */ /* 0x000322000c1e1500 */
[----:B------:R-:W-:Y:S01]  /*9170*/  LOP3.LUT P5, RZ, R17, 0x1, RZ, 0xc0, !PT ;  /* 0x0000000111ff7812 */ /* 0x000fe200078ac0ff */
[----:B------:R-:W-:Y:S01]  /*9180*/  IMAD.MOV.U32 R22, RZ, RZ, R27 ;  /* 0x000000ffff167224 */ /* 0x000fe200078e001b */
[----:B------:R-:W-:Y:S01]  /*9190*/  LOP3.LUT R17, R2, 0x20, RZ, 0x3c, !PT ;  /* 0x0000002002117812 */ /* 0x000fe200078e3cff */
[----:B------:R0:W-:Y:S01]  /*91a0*/  STL.64 [R1+0x1d0], R20 ;  /* 0x0001d01401007387 */ /* 0x0001e20000100a00 */
[----:B------:R-:W-:Y:S01]  /*91b0*/  IMAD.MOV.U32 R26, RZ, RZ, R57 ;  /* 0x000000ffff1a7224 */ /* 0x000fe200078e0039 */
[----:B------:R-:W-:Y:S01]  /*91c0*/  PRMT R82, RZ, 0x7610, R82 ;  /* 0x00007610ff527816 */ /* 0x000fe20000000052 */
[----:B------:R-:W-:Y:S01]  /*91d0*/  IMAD.MOV.U32 R27, RZ, RZ, R52 ;  /* 0x000000ffff1b7224 */ /* 0x000fe200078e0034 */
[----:B------:R1:W-:Y:S04]  /*91e0*/  STL.64 [R1+0x1c8], R18 ;  /* 0x0001c81201007387 */ /* 0x0003e80000100a00 */
[----:B------:R-:W-:Y:S01]  /*91f0*/  STS.U16 [R17+UR7+0x5500], R22 ;  /* 0x0055001611007988 */ /* 0x000fe20008000407 */
[----:B0-----:R-:W-:-:S03]  /*9200*/  IMAD.WIDE R20, R7, 0x2, R88 ;  /* 0x0000000207147825 */ /* 0x001fc600078e0258 */
[----:B------:R-:W-:Y:S01]  /*9210*/  STS.U16 [R17+UR7+0x1900], R23 ;  /* 0x0019001711007988 */ /* 0x000fe20008000407 */
[----:B-1----:R-:W-:-:S03]  /*9220*/  IMAD.WIDE R18, R7, 0x2, R86 ;  /* 0x0000000207127825 */ /* 0x002fc600078e0256 */
[----:B------:R0:W-:Y:S04]  /*9230*/  STL.64 [R1+0x150], R20 ;  /* 0x0001501401007387 */ /* 0x0001e80000100a00 */
[----:B------:R-:W-:Y:S01]  /*9240*/  STS.U16 [R17+UR7+0x5900], R26 ;  /* 0x0059001a11007988 */ /* 0x000fe20008000407 */
[----:B------:R-:W-:-:S03]  /*9250*/  IMAD.MOV.U32 R57, RZ, RZ, R54 ;  /* 0x000000ffff397224 */ /* 0x000fc600078e0036 */
[----:B------:R-:W4:Y:S01]  /*9260*/  @P6 LDG.E.U16 R82, desc[UR22][R20.64] ;  /* 0x0000001614526981 */ /* 0x000f22000c1e1500 */
[----:B------:R-:W-:-:S03]  /*9270*/  IMAD.MOV.U32 R52, RZ, RZ, R55 ;  /* 0x000000ffff347224 */ /* 0x000fc600078e0037 */
[----:B------:R-:W-:Y:S04]  /*9280*/  STL.64 [R1+0x148], R18 ;  /* 0x0001481201007387 */ /* 0x000fe80000100a00 */
[----:B------:R-:W-:Y:S01]  /*9290*/  STS.U16 [R17+UR7+0x1d00], R27 ;  /* 0x001d001b11007988 */ /* 0x000fe20008000407 */
[----:B------:R-:W-:-:S03]  /*92a0*/  IMAD R7, R90, 0x1e, RZ ;  /* 0x0000001e5a077824 */ /* 0x000fc600078e02ff */
[----:B0-----:R-:W4:Y:S04]  /*92b0*/  LDL.LU R20, [R1+0x1bc] ;  /* 0x0001bc0001147983 */ /* 0x001f280000300800 */
[----:B------:R0:W-:Y:S04]  /*92c0*/  STS.U16 [R17+UR7+0x5d00], R56 ;  /* 0x005d003811007988 */ /* 0x0001e80008000407 */
[----:B------:R-:W4:Y:S04]  /*92d0*/  LDL.LU R54, [R1+0x1b8] ;  /* 0x0001b80001367983 */ /* 0x000f280000300800 */
[----:B------:R-:W4:Y:S01]  /*92e0*/  LDL.LU R55, [R1+0x144] ;  /* 0x0001440001377983 */ /* 0x000f220000300800 */
[----:B0-----:R-:W-:-:S03]  /*92f0*/  LOP3.LUT R17, R2, 0x30, RZ, 0x3c, !PT ;  /* 0x0000003002117812 */ /* 0x001fc600078e3cff */
[----:B------:R-:W4:Y:S04]  /*9300*/  LDL.LU R21, [R1+0x2b4] ;  /* 0x0002b40001157983 */ /* 0x000f280000300800 */
[----:B------:R-:W4:Y:S04]  /*9310*/  LDL.LU R24, [R1+0x2b0] ;  /* 0x0002b00001187983 */ /* 0x000f280000300800 */
[----:B------:R-:W4:Y:S04]  /*9320*/  LDL.LU R25, [R1+0x2ac] ;  /* 0x0002ac0001197983 */ /* 0x000f280000300800 */
[----:B------:R0:W-:Y:S02]  /*9330*/  STS.U16 [R17+UR7+0x180], R57 ;  /* 0x0001803911007988 */ /* 0x0001e40008000407 */
[----:B0-----:R-:W-:Y:S01]  /*9340*/  IMAD.WIDE R56, R7, 0x2, R88 ;  /* 0x0000000207387825 */ /* 0x001fe200078e0258 */
[----:B--2---:R-:W-:-:S02]  /*9350*/  PRMT R81, RZ, 0x7610, R81 ;  /* 0x00007610ff517816 */ /* 0x004fc40000000051 */
[----:B---3--:R-:W-:-:S04]  /*9360*/  PRMT R80, RZ, 0x7610, R80 ;  /* 0x00007610ff507816 */ /* 0x008fc80000000050 */
[----:B------:R0:W2:Y:S04]  /*9370*/  @P6 LDG.E.U16 R81, desc[UR22][R18.64] ;  /* 0x0000001612516981 */ /* 0x0000a8000c1e1500 */
[----:B------:R-:W3:Y:S04]  /*9380*/  @P5 LDG.E.U16 R80, desc[UR22][R56.64] ;  /* 0x0000001638505981 */ /* 0x000ee8000c1e1500 */
[----:B------:R-:W2:Y:S04]  /*9390*/  LDL.LU R18, [R1+0x2a8] ;  /* 0x0002a80001127983 */ /* 0x000ea80000300800 */
[----:B------:R-:W3:Y:S04]  /*93a0*/  LDL.LU R19, [R1+0x244] ;  /* 0x0002440001137983 */ /* 0x000ee80000300800 */
[----:B------:R-:W3:Y:S04]  /*93b0*/  LDL.LU R22, [R1+0x240] ;  /* 0x0002400001167983 */ /* 0x000ee80000300800 */
[----:B------:R-:W3:Y:S04]  /*93c0*/  LDL.LU R23, [R1+0x23c] ;  /* 0x00023c0001177983 */ /* 0x000ee80000300800 */
[----:B------:R-:W3:Y:S04]  /*93d0*/  LDL.LU R26, [R1+0x238] ;  /* 0x00023800011a7983 */ /* 0x000ee80000300800 */
[----:B------:R-:W3:Y:S04]  /*93e0*/  LDL.LU R27, [R1+0x1c4] ;  /* 0x0001c400011b7983 */ /* 0x000ee80000300800 */
[----:B------:R1:W-:Y:S04]  /*93f0*/  STL.64 [R1+0xd0], R56 ;  /* 0x0000d03801007387 */ /* 0x0003e80000100a00 */
[----:B-1----:R-:W3:Y:S01]  /*9400*/  LDL.LU.64 R56, [R1+0x980] ;  /* 0x0009800001387983 */ /* 0x002ee20000300a00 */
[----:B------:R-:W-:-:S03]  /*9410*/  PRMT R79, RZ, 0x7610, R79 ;  /* 0x00007610ff4f7816 */ /* 0x000fc6000000004f */
[----:B------:R-:W-:Y:S04]  /*9420*/  STS.U16 [R17+UR7+0x4180], R52 ;  /* 0x0041803411007988 */ /* 0x000fe80008000407 */
[----:B------:R1:W-:Y:S02]  /*9430*/  STS.U16 [R17+UR7+0x580], R53 ;  /* 0x0005803511007988 */ /* 0x0003e40008000407 */
[----:B-1----:R-:W-:Y:S01]  /*9440*/  IMAD.WIDE R52, R7, 0x2, R86 ;  /* 0x0000000207347825 */ /* 0x002fe200078e0256 */
[----:B------:R-:W-:-:S04]  /*9450*/  SHF.R.U64 R7, R6, 0x19, RZ ;  /* 0x0000001906077819 */ /* 0x000fc800000012ff */
[----:B------:R-:W3:Y:S01]  /*9460*/  @P5 LDG.E.U16 R79, desc[UR22][R52.64] ;  /* 0x00000016344f5981 */ /* 0x000ee2000c1e1500 */
[----:B------:R-:W-:Y:S01]  /*9470*/  LOP3.LUT P5, RZ, R7, 0x1, RZ, 0xc0, !PT ;  /* 0x0000000107ff7812 */ /* 0x000fe200078ac0ff */
[----:B------:R-:W-:Y:S01]  /*9480*/  IMAD R7, R90, 0x26, RZ ;  /* 0x000000265a077824 */ /* 0x000fe200078e02ff */
[----:B------:R-:W-:Y:S01]  /*9490*/  PRMT R78, RZ, 0x7610, R78 ;  /* 0x00007610ff4e7816 */ /* 0x000fe2000000004e */
[----:B------:R1:W-:Y:S04]  /*94a0*/  STL.64 [R1+0xc8], R52 ;  /* 0x0000c83401007387 */ /* 0x0003e80000100a00 */
[----:B-1----:R-:W5:Y:S04]  /*94b0*/  LDL.LU.64 R52, [R1+0x978] ;  /* 0x0009780001347983 */ /* 0x002f680000300a00 */
[----:B----4-:R-:W-:Y:S04]  /*94c0*/  STS.U16 [R17+UR7+0x4580], R20 ;  /* 0x0045801411007988 */ /* 0x010fe80008000407 */
[----:B------:R-:W-:Y:S04]  /*94d0*/  STS.U16 [R17+UR7+0x980], R54 ;  /* 0x0009803611007988 */ /* 0x000fe80008000407 */
[----:B------:R1:W-:Y:S04]  /*94e0*/  STS.U16 [R17+UR7+0x4980], R55 ;  /* 0x0049803711007988 */ /* 0x0003e80008000407 */
[----:B------:R-:W-:Y:S04]  /*94f0*/  STS.U16 [R17+UR7+0xd80], R21 ;  /* 0x000d801511007988 */ /* 0x000fe80008000407 */
[----:B------:R-:W-:Y:S04]  /*9500*/  STS.U16 [R17+UR7+0x4d80], R24 ;  /* 0x004d801811007988 */ /* 0x000fe80008000407 */
[----:B------:R-:W-:Y:S01]  /*9510*/  STS.U16 [R17+UR7+0x1180], R25 ;  /* 0x0011801911007988 */ /* 0x000fe20008000407 */
[----:B-1----:R-:W-:-:S05]  /*9520*/  IMAD.WIDE R54, R7, 0x2, R88 ;  /* 0x0000000207367825 */ /* 0x002fca00078e0258 */
[----:B------:R1:W-:Y:S04]  /*9530*/  STL.64 [R1+0x50], R54 ;  /* 0x0000503601007387 */ /* 0x0003e80000100a00 */
[----:B------:R-:W4:Y:S04]  /*9540*/  @P5 LDG.E.U16 R78, desc[UR22][R54.64] ;  /* 0x00000016364e5981 */ /* 0x000f28000c1e1500 */
[----:B-1----:R-:W5:Y:S04]  /*9550*/  LDL.LU.64 R54, [R1+0x970] ;  /* 0x0009700001367983 */ /* 0x002f680000300a00 */
[----:B--2---:R-:W-:Y:S04]  /*9560*/  STS.U16 [R17+UR7+0x5180], R18 ;  /* 0x0051801211007988 */ /* 0x004fe80008000407 */
[----:B---3--:R-:W-:Y:S04]  /*9570*/  STS.U16 [R17+UR7+0x1580], R19 ;  /* 0x0015801311007988 */ /* 0x008fe80008000407 */
[----:B------:R-:W-:Y:S04]  /*9580*/  STS.U16 [R17+UR7+0x5580], R22 ;  /* 0x0055801611007988 */ /* 0x000fe80008000407 */
[----:B------:R-:W-:Y:S04]  /*9590*/  STS.U16 [R17+UR7+0x1980], R23 ;  /* 0x0019801711007988 */ /* 0x000fe80008000407 */
[----:B------:R-:W-:Y:S04]  /*95a0*/  STS.U16 [R17+UR7+0x5980], R26 ;  /* 0x0059801a11007988 */ /* 0x000fe80008000407 */
[----:B------:R-:W-:Y:S04]  /*95b0*/  STS.U16 [R17+UR7+0x1d80], R27 ;  /* 0x001d801b11007988 */ /* 0x000fe80008000407 */
[----:B------:R1:W-:Y:S02]  /*95c0*/  STS.U16 [R17+UR7+0x5d80], R56 ;  /* 0x005d803811007988 */ /* 0x0003e40008000407 */
[----:B-1----:R-:W-:-:S02]  /*95d0*/  LOP3.LUT R17, R2, 0x40, RZ, 0x3c, !PT ;  /* 0x0000004002117812 */ /* 0x002fc400078e3cff */
[----:B------:R-:W5:Y:S04]  /*95e0*/  LDL.LU R56, [R1+0x968] ;  /* 0x0009680001387983 */ /* 0x000f680000300800 */
[----:B------:R1:W-:Y:S04]  /*95f0*/  STS.U16 [R17+UR7+0x200], R57 ;  /* 0x0002003911007988 */ /* 0x0003e80008000407 */
[----:B------:R2:W-:Y:S04]  /*9600*/  STS.U16 [R17+UR7+0x4200], R77 ;  /* 0x0042004d11007988 */ /* 0x0005e80008000407 */
[----:B-1----:R-:W5:Y:S04]  /*9610*/  LDL.LU R57, [R1+0x964] ;  /* 0x0009640001397983 */ /* 0x002f680000300800 */
[----:B--2---:R-:W2:Y:S04]  /*9620*/  LDL.LU R77, [R1+0x960] ;  /* 0x00096000014d7983 */ /* 0x004ea80000300800 */
[----:B------:R1:W-:Y:S04]  /*9630*/  STS.U16 [R17+UR7+0x600], R58 ;  /* 0x0006003a11007988 */ /* 0x0003e80008000407 */
[----:B------:R3:W-:Y:S04]  /*9640*/  STS.U16 [R17+UR7+0x4600], R59 ;  /* 0x0046003b11007988 */ /* 0x0007e80008000407 */
[----:B------:R0:W-:Y:S04]  /*9650*/  STS.U16 [R17+UR7+0xa00], R66 ;  /* 0x000a004211007988 */ /* 0x0001e80008000407 */
[----:B-1----:R-:W5:Y:S04]  /*9660*/  LDL.LU R58, [R1+0x95c] ;  /* 0x00095c00013a7983 */ /* 0x002f680000300800 */
[----:B---3--:R-:W5:Y:S04]  /*9670*/  LDL.LU R59, [R1+0x958] ;  /* 0x00095800013b7983 */ /* 0x008f680000300800 */
[----:B0-----:R-:W3:Y:S04]  /*9680*/  LDL.LU R66, [R1+0x954] ;  /* 0x0009540001427983 */ /* 0x001ee80000300800 */
[----:B------:R0:W-:Y:S04]  /*9690*/  STS.U16 [R17+UR7+0x4a00], R76 ;  /* 0x004a004c11007988 */ /* 0x0001e80008000407 */
[----:B------:R1:W-:Y:S04]  /*96a0*/  STS.U16 [R17+UR7+0xe00], R74 ;  /* 0x000e004a11007988 */ /* 0x0003e80008000407 */
[----:B0-----:R-:W3:Y:S04]  /*96b0*/  LDL.LU R76, [R1+0x950] ;  /* 0x00095000014c7983 */ /* 0x001ee80000300800 */
[----:B-1----:R-:W4:Y:S01]  /*96c0*/  LDL.LU R74, [R1+0x94c] ;  /* 0x00094c00014a7983 */ /* 0x002f220000300800 */
[----:B------:R-:W-:-:S03]  /*96d0*/  IMAD.WIDE R18, R7, 0x2, R86 ;  /* 0x0000000207127825 */ /* 0x000fc600078e0256 */
[----:B------:R0:W-:Y:S04]  /*96e0*/  STS.U16 [R17+UR7+0x4e00], R67 ;  /* 0x004e004311007988 */ /* 0x0001e80008000407 */
[----:B------:R-:W-:Y:S04]  /*96f0*/  STL.64 [R1+0x48], R18 ;  /* 0x0000481201007387 */ /* 0x000fe80000100a00 */
[----:B------:R1:W-:Y:S04]  /*9700*/  STS.U16 [R17+UR7+0x1200], R72 ;  /* 0x0012004811007988 */ /* 0x0003e80008000407 */
[----:B0-----:R-:W4:Y:S04]  /*9710*/  LDL.LU R67, [R1+0x948] ;  /* 0x0009480001437983 */ /* 0x001f280000300800 */
[----:B------:R0:W-:Y:S04]  /*9720*/  STS.U16 [R17+UR7+0x5200], R73 ;  /* 0x0052004911007988 */ /* 0x0001e80008000407 */
[----:B-1----:R-:W4:Y:S04]  /*9730*/  LDL.LU R72, [R1+0x944] ;  /* 0x0009440001487983 */ /* 0x002f280000300800 */
[----:B0-----:R-:W4:Y:S04]  /*9740*/  LDL.LU R73, [R1+0x940] ;  /* 0x0009400001497983 */ /* 0x001f280000300800 */
[----:B------:R0:W-:Y:S04]  /*9750*/  STS.U16 [R17+UR7+0x1600], R70 ;  /* 0x0016004611007988 */ /* 0x0001e80008000407 */
[----:B------:R1:W-:Y:S04]  /*9760*/  STS.U16 [R17+UR7+0x5600], R71 ;  /* 0x0056004711007988 */ /* 0x0003e80008000407 */
[----:B0-----:R-:W4:Y:S04]  /*9770*/  LDL.LU R70, [R1+0x93c] ;  /* 0x00093c0001467983 */ /* 0x001f280000300800 */
[----:B-1----:R-:W4:Y:S01]  /*9780*/  LDL.LU R71, [R1+0x938] ;  /* 0x0009380001477983 */ /* 0x002f220000300800 */
[----:B------:R-:W-:Y:S01]  /*9790*/  SHF.R.U64 R7, R6, 0x11, RZ ;  /* 0x0000001106077819 */ /* 0x000fe200000012ff */
[----:B------:R-:W-:-:S04]  /*97a0*/  IMAD R24, R90, 0x2e, RZ ;  /* 0x0000002e5a187824 */ /* 0x000fc800078e02ff */
[----:B------:R-:W-:-:S04]  /*97b0*/  IMAD.WIDE R26, R24, 0x2, R88 ;  /* 0x00000002181a7825 */ /* 0x000fc800078e0258 */
[----:B------:R-:W-:-:S04]  /*97c0*/  IMAD.WIDE R24, R24, 0x2, R86 ;  /* 0x0000000218187825 */ /* 0x000fc800078e0256 */
[----:B------:R-:W-:-:S04]  /*97d0*/  IMAD R20, R90, 0x36, RZ ;  /* 0x000000365a147824 */ /* 0x000fc800078e02ff */
[----:B------:R-:W-:-:S04]  /*97e0*/  IMAD.WIDE R22, R20, 0x2, R88 ;  /* 0x0000000214167825 */ /* 0x000fc800078e0258 */
[----:B------:R-:W-:Y:S01]  /*97f0*/  IMAD.WIDE R20, R20, 0x2, R86 ;  /* 0x0000000214147825 */ /* 0x000fe200078e0256 */
[----:B------:R0:W-:Y:S04]  /*9800*/  STS.U16 [R17+UR7+0x1a00], R64 ;  /* 0x001a004011007988 */ /* 0x0001e80008000407 */
[----:B------:R-:W-:Y:S04]  /*9810*/  STS.U16 [R17+UR7+0x5a00], R63 ;  /* 0x005a003f11007988 */ /* 0x000fe80008000407 */
[----:B------:R-:W-:Y:S04]  /*9820*/  STS.U16 [R17+UR7+0x1e00], R62 ;  /* 0x001e003e11007988 */ /* 0x000fe80008000407 */
[----:B------:R1:W-:Y:S01]  /*9830*/  STS.U16 [R17+UR7+0x5e00], R16 ;  /* 0x005e001011007988 */ /* 0x0003e20008000407 */
[----:B0-----:R-:W-:Y:S01]  /*9840*/  LOP3.LUT R64, R2, 0x50, RZ, 0x3c, !PT ;  /* 0x0000005002407812 */ /* 0x001fe200078e3cff */
[----:B-1----:R-:W-:-:S04]  /*9850*/  IMAD R16, R90, 0x3e, RZ ;  /* 0x0000003e5a107824 */ /* 0x002fc800078e02ff */
[----:B------:R-:W-:Y:S04]  /*9860*/  STS.U16 [R64+UR7+0x280], R61 ;  /* 0x0002803d40007988 */ /* 0x000fe80008000407 */
        /* <DEDUP_REMOVED lines=10> */
[----:B------:R0:W-:Y:S04]  /*9910*/  STS.U16 [R64+UR7+0x5680], R13 ;  /* 0x0056800d40007988 */ /* 0x0001e80008000407 */
[----:B------:R-:W-:Y:S04]  /*9920*/  STS.U16 [R64+UR7+0x1a80], R9 ;  /* 0x001a800940007988 */ /* 0x000fe80008000407 */
[----:B------:R-:W-:Y:S01]  /*9930*/  STS.U16 [R64+UR7+0x5a80], R8 ;  /* 0x005a800840007988 */ /* 0x000fe20008000407 */
[----:B0-----:R-:W-:-:S03]  /*9940*/  LOP3.LUT R13, R2, 0x60, RZ, 0x3c, !PT ;  /* 0x00000060020d7812 */ /* 0x001fc600078e3cff */
[----:B------:R-:W-:Y:S04]  /*9950*/  STS.U16 [R64+UR7+0x1e80], R5 ;  /* 0x001e800540007988 */ /* 0x000fe80008000407 */
[----:B------:R0:W-:Y:S04]  /*9960*/  STS.U16 [R64+UR7+0x5e80], R3 ;  /* 0x005e800340007988 */ /* 0x0001e80008000407 */
[----:B------:R-:W-:Y:S04]  /*9970*/  STS.U16 [R13+UR7+0x300], R12 ;  /* 0x0003000c0d007988 */ /* 0x000fe80008000407 */
[----:B------:R-:W-:Y:S01]  /*9980*/  STS.U16 [R13+UR7+0x4300], R11 ;  /* 0x0043000b0d007988 */ /* 0x000fe20008000407 */
[----:B0-----:R-:W-:-:S03]  /*9990*/  IMAD R3, R90, 0xf, RZ ;  /* 0x0000000f5a037824 */ /* 0x001fc600078e02ff */
[----:B------:R0:W-:Y:S01]  /*99a0*/  STS.U16 [R13+UR7+0x700], R10 ;  /* 0x0007000a0d007988 */ /* 0x0001e20008000407 */
[----:B------:R-:W-:Y:S01]  /*99b0*/  PRMT R9, RZ, 0x7610, R9 ;  /* 0x00007610ff097816 */ /* 0x000fe20000000009 */
[----:B------:R-:W-:Y:S01]  /*99c0*/  IMAD.WIDE R64, R3, 0x2, R88 ;  /* 0x0000000203407825 */ /* 0x000fe200078e0258 */
[----:B------:R-:W-:-:S03]  /*99d0*/  LOP3.LUT P6, RZ, R84, 0x1, RZ, 0xc0, !PT ;  /* 0x0000000154ff7812 */ /* 0x000fc600078cc0ff */
[----:B------:R-:W-:Y:S01]  /*99e0*/  IMAD.WIDE R14, R3, 0x2, R86 ;  /* 0x00000002030e7825 */ /* 0x000fe200078e0256 */
[----:B0-----:R-:W-:-:S03]  /*99f0*/  PRMT R10, RZ, 0x7610, R10 ;  /* 0x00007610ff0a7816 */ /* 0x001fc6000000000a */
[----:B------:R-:W-:Y:S01]  /*9a00*/  IMAD R3, R90, 0x17, RZ ;  /* 0x000000175a037824 */ /* 0x000fe200078e02ff */
[----:B------:R-:W-:Y:S02]  /*9a10*/  PRMT R8, RZ, 0x7610, R8 ;  /* 0x00007610ff087816 */ /* 0x000fe40000000008 */
[----:B--2---:R-:W-:-:S06]  /*9a20*/  PRMT R77, RZ, 0x7610, R77 ;  /* 0x00007610ff4d7816 */ /* 0x004fcc000000004d */
[----:B------:R0:W2:Y:S01]  /*9a30*/  @P5 LDG.E.U16 R77, desc[UR22][R18.64] ;  /* 0x00000016124d5981 */ /* 0x0000a2000c1e1500 */
[----:B------:R-:W-:Y:S02]  /*9a40*/  LOP3.LUT P5, RZ, R7, 0x1, RZ, 0xc0, !PT ;  /* 0x0000000107ff7812 */ /* 0x000fe400078ac0ff */
[----:B------:R-:W-:Y:S02]  /*9a50*/  SHF.R.U64 R7, R6, 0x9, RZ ;  /* 0x0000000906077819 */ /* 0x000fe400000012ff */
[----:B---3--:R-:W-:Y:S02]  /*9a60*/  PRMT R76, RZ, 0x7610, R76 ;  /* 0x00007610ff4c7816 */ /* 0x008fe4000000004c */
[----:B----4-:R-:W-:-:S07]  /*9a70*/  PRMT R74, RZ, 0x7610, R74 ;  /* 0x00007610ff4a7816 */ /* 0x010fce000000004a */
[----:B------:R-:W3:Y:S04]  /*9a80*/  @P5 LDG.E.U16 R76, desc[UR22][R26.64] ;  /* 0x000000161a4c5981 */ /* 0x000ee8000c1e1500 */
[----:B------:R-:W4:Y:S01]  /*9a90*/  @P5 LDG.E.U16 R74, desc[UR22][R24.64] ;  /* 0x00000016184a5981 */ /* 0x000f22000c1e1500 */
[----:B------:R-:W-:Y:S02]  /*9aa0*/  LOP3.LUT P5, RZ, R7, 0x1, RZ, 0xc0, !PT ;  /* 0x0000000107ff7812 */ /* 0x000fe400078ac0ff */
[----:B------:R-:W-:Y:S01]  /*9ab0*/  SHF.R.U64 R7, R6, 0x1, RZ ;  /* 0x0000000106077819 */ /* 0x000fe200000012ff */
[----:B0-----:R-:W-:Y:S01]  /*9ac0*/  IMAD.WIDE R18, R16, 0x2, R88 ;  /* 0x0000000210127825 */ /* 0x001fe200078e0258 */
[----:B------:R-:W-:Y:S02]  /*9ad0*/  PRMT R72, RZ, 0x7610, R72 ;  /* 0x00007610ff487816 */ /* 0x000fe40000000048 */
[----:B------:R-:W-:-:S07]  /*9ae0*/  PRMT R73, RZ, 0x7610, R73 ;  /* 0x00007610ff497816 */ /* 0x000fce0000000049 */
[----:B------:R-:W4:Y:S04]  /*9af0*/  @P5 LDG.E.U16 R72, desc[UR22][R20.64] ;  /* 0x0000001614485981 */ /* 0x000f28000c1e1500 */
[----:B------:R-:W4:Y:S01]  /*9b00*/  @P5 LDG.E.U16 R73, desc[UR22][R22.64] ;  /* 0x0000001616495981 */ /* 0x000f22000c1e1500 */
[----:B------:R-:W-:Y:S01]  /*9b10*/  LOP3.LUT P5, RZ, R7, 0x1, RZ, 0xc0, !PT ;  /* 0x0000000107ff7812 */ /* 0x000fe200078ac0ff */
[----:B------:R-:W-:Y:S01]  /*9b20*/  IMAD.WIDE R16, R16, 0x2, R86 ;  /* 0x0000000210107825 */ /* 0x000fe200078e0256 */
[----:B------:R-:W-:-:S03]  /*9b30*/  PRMT R66, RZ, 0x7610, R66 ;  /* 0x00007610ff427816 */ /* 0x000fc60000000042 */
[----:B------:R-:W-:Y:S01]  /*9b40*/  VIADD R7, R4, 0xfffffff8 ;  /* 0xfffffff804077836 */ /* 0x000fe20000000000 */
[----:B------:R-:W-:-:S07]  /*9b50*/  PRMT R71, RZ, 0x7610, R71 ;  /* 0x00007610ff477816 */ /* 0x000fce0000000047 */
[----:B------:R-:W4:Y:S04]  /*9b60*/  @P5 LDG.E.U16 R66, desc[UR22][R16.64] ;  /* 0x0000001610425981 */ /* 0x000f28000c1e1500 */
[----:B------:R-:W4:Y:S01]  /*9b70*/  @P5 LDG.E.U16 R71, desc[UR22][R18.64] ;  /* 0x0000001612475981 */ /* 0x000f22000c1e1500 */
[----:B------:R-:W-:Y:S01]  /*9b80*/  ISETP.GE.U32.AND P5, PT, R7, 0x7fffffb9, PT ;  /* 0x7fffffb90700780c */ /* 0x000fe20003fa6070 */
[----:B------:R-:W-:Y:S01]  /*9b90*/  IMAD R7, R90, 0x7, RZ ;  /* 0x000000075a077824 */ /* 0x000fe200078e02ff */
[----:B------:R-:W-:Y:S02]  /*9ba0*/  PRMT R70, RZ, 0x7610, R70 ;  /* 0x00007610ff467816 */ /* 0x000fe40000000046 */
[----:B------:R-:W-:Y:S01]  /*9bb0*/  PRMT R67, RZ, 0x7610, R67 ;  /* 0x00007610ff437816 */ /* 0x000fe20000000043 */
[----:B------:R-:W-:-:S04]  /*9bc0*/  IMAD.WIDE R60, R7, 0x2, R88 ;  /* 0x00000002073c7825 */ /* 0x000fc800078e0258 */
[----:B------:R-:W-:-:S04]  /*9bd0*/  IMAD.WIDE R62, R7, 0x2, R86 ;  /* 0x00000002073e7825 */ /* 0x000fc800078e0256 */
[----:B------:R-:W-:Y:S01]  /*9be0*/  VIADD R4, R4, 0xfffffff0 ;  /* 0xfffffff004047836 */ /* 0x000fe20000000000 */
[----:B------:R-:W4:Y:S04]  /*9bf0*/  @!P5 LDG.E.U16 R70, desc[UR22][R60.64] ;  /* 0x000000163c46d981 */ /* 0x000f28000c1e1500 */
[----:B------:R-:W4:Y:S01]  /*9c00*/  @!P5 LDG.E.U16 R67, desc[UR22][R62.64] ;  /* 0x000000163e43d981 */ /* 0x000f22000c1e1500 */
[----:B------:R-:W-:-:S03]  /*9c10*/  ISETP.GE.U32.AND P5, PT, R4, 0x7fffffb1, PT ;  /* 0x7fffffb10400780c */ /* 0x000fc60003fa6070 */
[----:B------:R0:W-:Y:S01]  /*9c20*/  STL.64 [R1+0x240], R60 ;  /* 0x0002403c01007387 */ /* 0x0001e20000100a00 */
[----:B------:R-:W-:Y:S01]  /*9c30*/  IMAD.WIDE R84, R3, 0x2, R88 ;  /* 0x0000000203547825 */ /* 0x000fe200078e0258 */
[----:B------:R-:W-:-:S03]  /*9c40*/  PRMT R7, RZ, 0x7610, R7 ;  /* 0x00007610ff077816 */ /* 0x000fc60000000007 */
[----:B------:R-:W-:Y:S01]  /*9c50*/  IMAD R4, R90, 0x1f, RZ ;  /* 0x0000001f5a047824 */ /* 0x000fe200078e02ff */
[----:B------:R-:W-:Y:S01]  /*9c60*/  SHF.R.U64 R11, R6, 0x18, RZ ;  /* 0x00000018060b7819 */ /* 0x000fe200000012ff */
[----:B------:R-:W4:Y:S04]  /*9c70*/  @P6 LDG.E.U16 R8, desc[UR22][R84.64] ;  /* 0x0000001654086981 */ /* 0x000f28000c1e1500 */
[----:B------:R-:W4:Y:S04]  /*9c80*/  @!P5 LDG.E.U16 R10, desc[UR22][R64.64] ;  /* 0x00000016400ad981 */ /* 0x000f28000c1e1500 */
[----:B0-----:R-:W5:Y:S04]  /*9c90*/  LDL.LU.64 R60, [R1+0x930] ;  /* 0x00093000013c7983 */ /* 0x001f680000300a00 */
[----:B------:R0:W-:Y:S04]  /*9ca0*/  STL.64 [R1+0x238], R62 ;  /* 0x0002383e01007387 */ /* 0x0001e80000100a00 */
[----:B------:R1:W4:Y:S04]  /*9cb0*/  @!P5 LDG.E.U16 R9, desc[UR22][R14.64] ;  /* 0x000000160e09d981 */ /* 0x000328000c1e1500 */
[----:B0-----:R-:W5:Y:S04]  /*9cc0*/  LDL.LU.64 R62, [R1+0x928] ;  /* 0x00092800013e7983 */ /* 0x001f680000300a00 */
[----:B------:R-:W4:Y:S04]  /*9cd0*/  LDL.LU R68, [R1+0x924] ;  /* 0x0009240001447983 */ /* 0x000f280000300800 */
[----:B------:R-:W4:Y:S04]  /*9ce0*/  LDL.LU R0, [R1+0x920] ;  /* 0x0009200001007983 */ /* 0x000f280000300800 */
[----:B------:R-:W4:Y:S04]  /*9cf0*/  LDL.LU R75, [R1+0x91c] ;  /* 0x00091c00014b7983 */ /* 0x000f280000300800 */
[----:B------:R-:W4:Y:S04]  /*9d00*/  LDL.LU R91, [R1+0x918] ;  /* 0x00091800015b7983 */ /* 0x000f280000300800 */
[----:B------:R0:W-:Y:S01]  /*9d10*/  STL.64 [R1+0x1c0], R64 ;  /* 0x0001c04001007387 */ /* 0x0001e20000100a00 */
[----:B------:R-:W-:-:S03]  /*9d20*/  PRMT R5, RZ, 0x7610, R5 ;  /* 0x00007610ff057816 */ /* 0x000fc60000000005 */
[----:B0-----:R-:W5:Y:S04]  /*9d30*/  LDL.LU.64 R64, [R1+0x910] ;  /* 0x0009100001407983 */ /* 0x001f680000300a00 */
[----:B------:R1:W-:Y:S04]  /*9d40*/  STL.64 [R1+0x1b8], R14 ;  /* 0x0001b80e01007387 */ /* 0x0003e80000100a00 */
[----:B------:R0:W-:Y:S01]  /*9d50*/  STL.64 [R1+0x140], R84 ;  /* 0x0001405401007387 */ /* 0x0001e20000100a00 */
[----:B-1----:R-:W-:Y:S01]  /*9d60*/  IMAD.WIDE R14, R3, 0x2, R86 ;  /* 0x00000002030e7825 */ /* 0x002fe200078e0256 */
[----:B------:R-:W-:-:S04]  /*9d70*/  SHF.R.U64 R3, R6, 0x10, RZ ;  /* 0x0000001006037819 */ /* 0x000fc800000012ff */
[----:B------:R-:W-:Y:S01]  /*9d80*/  LOP3.LUT P5, RZ, R3, 0x1, RZ, 0xc0, !PT ;  /* 0x0000000103ff7812 */ /* 0x000fe200078ac0ff */
[----:B------:R1:W-:Y:S01]  /*9d90*/  STL.64 [R1+0x138], R14 ;  /* 0x0001380e01007387 */ /* 0x0003e20000100a00 */
[----:B------:R-:W-:Y:S01]  /*9da0*/  SHF.R.U64 R3, R6, 0x8, RZ ;  /* 0x0000000806037819 */ /* 0x000fe200000012ff */
[C---:B0-----:R-:W-:Y:S01]  /*9db0*/  IMAD.WIDE R84, R4.reuse, 0x2, R88 ;  /* 0x0000000204547825 */ /* 0x041fe200078e0258 */
[----:B------:R-:W-:Y:S01]  /*9dc0*/  PRMT R6, RZ, 0x7610, R6 ;  /* 0x00007610ff067816 */ /* 0x000fe20000000006 */
[----:B------:R1:W4:Y:S05]  /*9dd0*/  @P6 LDG.E.U16 R7, desc[UR22][R14.64] ;  /* 0x000000160e076981 */ /* 0x00032a000c1e1500 */
[----:B------:R-:W4:Y:S01]  /*9de0*/  @!P4 LDG.E.U16 R6, desc[UR22][R84.64] ;  /* 0x000000165406c981 */ /* 0x000f22000c1e1500 */
[----:B-1----:R-:W-:-:S03]  /*9df0*/  IMAD.WIDE R14, R4, 0x2, R86 ;  /* 0x00000002040e7825 */ /* 0x002fc600078e0256 */
[----:B------:R-:W-:Y:S04]  /*9e00*/  STS.U16 [R13+UR7+0x4700], R83 ;  /* 0x004700530d007988 */ /* 0x000fe80008000407 */
[----:B------:R0:W4:Y:S01]  /*9e10*/  @!P4 LDG.E.U16 R5, desc[UR22][R14.64] ;  /* 0x000000160e05c981 */ /* 0x000122000c1e1500 */
[----:B------:R-:W-:Y:S01]  /*9e20*/  LOP3.LUT P4, RZ, R11, 0x1, RZ, 0xc0, !PT ;  /* 0x000000010bff7812 */ /* 0x000fe2000788c0ff */
[----:B------:R-:W-:Y:S02]  /*9e30*/  IMAD R12, R90, 0x27, RZ ;  /* 0x000000275a0c7824 */ /* 0x000fe400078e02ff */
[----:B------:R-:W-:Y:S01]  /*9e40*/  STS.U16 [R13+UR7+0xb00], R82 ;  /* 0x000b00520d007988 */ /* 0x000fe20008000407 */
[----:B------:R-:W-:-:S03]  /*9e50*/  LOP3.LUT P6, RZ, R3, 0x1, RZ, 0xc0, !PT ;  /* 0x0000000103ff7812 */ /* 0x000fc600078cc0ff */
[----:B------:R-:W-:Y:S01]  /*9e60*/  STS.U16 [R13+UR7+0x4b00], R81 ;  /* 0x004b00510d007988 */ /* 0x000fe20008000407 */
[----:B------:R-:W-:-:S03]  /*9e70*/  PRMT R4, RZ, 0x7610, R4 ;  /* 0x00007610ff047816 */ /* 0x000fc60000000004 */
[----:B------:R-:W-:Y:S01]  /*9e80*/  STS.U16 [R13+UR7+0xf00], R80 ;  /* 0x000f00500d007988 */ /* 0x000fe20008000407 */
[----:B------:R-:W-:-:S03]  /*9e90*/  PRMT R3, RZ, 0x7610, R3 ;  /* 0x00007610ff037816 */ /* 0x000fc60000000003 */
[----:B------:R-:W-:Y:S04]  /*9ea0*/  STS.U16 [R13+UR7+0x4f00], R79 ;  /* 0x004f004f0d007988 */ /* 0x000fe80008000407 */
[----:B------:R-:W-:Y:S04]  /*9eb0*/  STL.64 [R1+0xc0], R84 ;  /* 0x0000c05401007387 */ /* 0x000fe80000100a00 */
[----:B------:R1:W-:Y:S04]  /*9ec0*/  STS.U16 [R13+UR7+0x1300], R78 ;  /* 0x0013004e0d007988 */ /* 0x0003e80008000407 */
[----:B------:R0:W-:Y:S01]  /*9ed0*/  STL.64 [R1+0xb8], R14 ;  /* 0x0000b80e01007387 */ /* 0x0001e20000100a00 */
[----:B-1----:R-:W-:-:S05]  /*9ee0*/  IMAD.WIDE R78, R12, 0x2, R88 ;  /* 0x000000020c4e7825 */ /* 0x002fca00078e0258 */
[----:B------:R-:W4:Y:S01]  /*9ef0*/  @P4 LDG.E.U16 R4, desc[UR22][R78.64] ;  /* 0x000000164e044981 */ /* 0x000f22000c1e1500 */
[----:B0-----:R-:W-:-:S05]  /*9f00*/  IMAD.WIDE R14, R12, 0x2, R86 ;  /* 0x000000020c0e7825 */ /* 0x001fca00078e0256 */
[----:B------:R0:W4:Y:S01]  /*9f10*/  @P4 LDG.E.U16 R3, desc[UR22][R14.64] ;  /* 0x000000160e034981 */ /* 0x000122000c1e1500 */
[----:B------:R-:W-:Y:S01]  /*9f20*/  IMAD R12, R90, 0x2f, RZ ;  /* 0x0000002f5a0c7824 */ /* 0x000fe200078e02ff */
[----:B------:R-:W-:Y:S02]  /*9f30*/  PRMT R92, RZ, 0x7610, R92 ;  /* 0x00007610ff5c7816 */ /* 0x000fe4000000005c */
[----:B------:R-:W-:Y:S04]  /*9f40*/  STL.64 [R1+0x40], R78 ;  /* 0x0000404e01007387 */ /* 0x000fe80000100a00 */
[----:B------:R0:W-:Y:S04]  /*9f50*/  STL.64 [R1+0x38], R14 ;  /* 0x0000380e01007387 */ /* 0x0001e80000100a00 */
[----:B------:R-:W4:Y:S04]  /*9f60*/  LDL R81, [R1+0x464] ;  /* 0x0004640001517983 */ /* 0x000f280000100800 */
[----:B------:R-:W4:Y:S04]  /*9f70*/  LDL R82, [R1+0x484] ;  /* 0x0004840001527983 */ /* 0x000f280000100800 */
[----:B--2---:R1:W-:Y:S01]  /*9f80*/  STS.U16 [R13+UR7+0x5300], R77 ;  /* 0x0053004d0d007988 */ /* 0x0043e20008000407 */
[----:B0-----:R-:W-:-:S03]  /*9f90*/  IMAD.WIDE R14, R12, 0x2, R88 ;  /* 0x000000020c0e7825 */ /* 0x001fc600078e0258 */
[----:B------:R-:W2:Y:S04]  /*9fa0*/  LDL R78, [R1+0x4a0] ;  /* 0x0004a000014e7983 */ /* 0x000ea80000100800 */
[----:B------:R-:W2:Y:S04]  /*9fb0*/  LDL R79, [R1+0x4a4] ;  /* 0x0004a400014f7983 */ /* 0x000ea80000100800 */
[----:B-1----:R-:W2:Y:S04]  /*9fc0*/  LDL R77, [R1+0x460] ;  /* 0x00046000014d7983 */ /* 0x002ea80000100800 */
[----:B------:R-:W2:Y:S04]  /*9fd0*/  LDL R80, [R1+0x4c4] ;  /* 0x0004c40001507983 */ /* 0x000ea80000100800 */
[----:B------:R-:W2:Y:S04]  /*9fe0*/  LDL R84, [R1+0x4e0] ;  /* 0x0004e00001547983 */ /* 0x000ea80000100800 */
[----:B------:R-:W2:Y:S04]  /*9ff0*/  LDL R85, [R1+0x4e4] ;  /* 0x0004e40001557983 */ /* 0x000ea80000100800 */
[----:B---3--:R0:W-:Y:S04]  /*a000*/  STS.U16 [R13+UR7+0x1700], R76 ;  /* 0x0017004c0d007988 */ /* 0x0081e80008000407 */
[----:B----4-:R1:W-:Y:S04]  /*a010*/  STS.U16 [R13+UR7+0x5700], R74 ;  /* 0x0057004a0d007988 */ /* 0x0103e80008000407 */
[----:B0-----:R-:W3:Y:S04]  /*a020*/  LDL R76, [R1+0x480] ;  /* 0x00048000014c7983 */ /* 0x001ee80000100800 */
[----:B-1----:R-:W4:Y:S04]  /*a030*/  LDL R74, [R1+0x4c0] ;  /* 0x0004c000014a7983 */ /* 0x002f280000100800 */
[----:B------:R0:W-:Y:S04]  /*a040*/  STS.U16 [R13+UR7+0x1b00], R73 ;  /* 0x001b00490d007988 */ /* 0x0001e80008000407 */
[----:B------:R1:W-:Y:S04]  /*a050*/  STS.U16 [R13+UR7+0x5b00], R72 ;  /* 0x005b00480d007988 */ /* 0x0003e80008000407 */
[----:B0-----:R-:W2:Y:S04]  /*a060*/  LDL R73, [R1+0x5a4] ;  /* 0x0005a40001497983 */ /* 0x001ea80000100800 */
[----:B-1----:R-:W2:Y:S04]  /*a070*/  LDL R72, [R1+0x5a0] ;  /* 0x0005a00001487983 */ /* 0x002ea80000100800 */
[----:B------:R-:W-:Y:S04]  /*a080*/  STS.U16 [R13+UR7+0x1f00], R71 ;  /* 0x001f00470d007988 */ /* 0x000fe80008000407 */
[----:B------:R0:W-:Y:S02]  /*a090*/  STS.U16 [R13+UR7+0x5f00], R66 ;  /* 0x005f00420d007988 */ /* 0x0001e40008000407 */
[----:B0-----:R-:W-:-:S05]  /*a0a0*/  LOP3.LUT R66, R2, 0x70, RZ, 0x3c, !PT ;  /* 0x0000007002427812 */ /* 0x001fca00078e3cff */
[----:B------:R-:W-:Y:S04]  /*a0b0*/  STS.U16 [R66+UR7+0x380], R70 ;  /* 0x0003804642007988 */ /* 0x000fe80008000407 */
[----:B------:R0:W-:Y:S01]  /*a0c0*/  STS.U16 [R66+UR7+0x4380], R67 ;  /* 0x0043804342007988 */ /* 0x0001e20008000407 */
[----:B------:R-:W-:-:S05]  /*a0d0*/  IMAD.WIDE R12, R12, 0x2, R86 ;  /* 0x000000020c0c7825 */ /* 0x000fca00078e0256 */
[----:B------:R-:W2:Y:S04]  /*a0e0*/  @P5 LDG.E.U16 R92, desc[UR22][R12.64] ;  /* 0x000000160c5c5981 */ /* 0x000ea8000c1e1500 */
[----:B------:R-:W-:Y:S01]  /*a0f0*/  STS.U16 [R66+UR7+0x780], R10 ;  /* 0x0007800a42007988 */ /* 0x000fe20008000407 */
[----:B0-----:R-:W-:-:S03]  /*a100*/  IMAD R67, R90, 0x3f, RZ ;  /* 0x0000003f5a437824 */ /* 0x001fc600078e02ff */
[----:B------:R-:W-:Y:S04]  /*a110*/  STS.U16 [R66+UR7+0x4780], R9 ;  /* 0x0047800942007988 */ /* 0x000fe80008000407 */
[----:B------:R0:W-:Y:S01]  /*a120*/  STS.U16 [R66+UR7+0xb80], R8 ;  /* 0x000b800842007988 */ /* 0x0001e20008000407 */
[----:B------:R-:W-:Y:S01]  /*a130*/  PRMT R68, RZ, 0x7610, R68 ;  /* 0x00007610ff447816 */ /* 0x000fe20000000044 */
[----:B0-----:R-:W-:-:S04]  /*a140*/  IMAD R8, R90, 0x37, RZ ;  /* 0x000000375a087824 */ /* 0x001fc800078e02ff */
[C---:B------:R-:W-:Y:S01]  /*a150*/  IMAD.WIDE R10, R8.reuse, 0x2, R88 ;  /* 0x00000002080a7825 */ /* 0x040fe200078e0258 */
[----:B------:R-:W2:Y:S03]  /*a160*/  @P5 LDG.E.U16 R68, desc[UR22][R14.64] ;  /* 0x000000160e445981 */ /* 0x000ea6000c1e1500 */
[----:B------:R-:W-:Y:S01]  /*a170*/  IMAD.WIDE R8, R8, 0x2, R86 ;  /* 0x0000000208087825 */ /* 0x000fe200078e0256 */
[----:B------:R-:W-:Y:S04]  /*a180*/  STS.U16 [R66+UR7+0x4b80], R7 ;  /* 0x004b800742007988 */ /* 0x000fe80008000407 */
[----:B------:R0:W-:Y:S04]  /*a190*/  STS.U16 [R66+UR7+0xf80], R6 ;  /* 0x000f800642007988 */ /* 0x0001e80008000407 */
[----:B------:R1:W-:Y:S01]  /*a1a0*/  STS.U16 [R66+UR7+0x4f80], R5 ;  /* 0x004f800542007988 */ /* 0x0003e20008000407 */
[----:B0-----:R-:W-:Y:S01]  /*a1b0*/  IMAD.WIDE R6, R67, 0x2, R88 ;  /* 0x0000000243067825 */ /* 0x001fe200078e0258 */
[----:B-1----:R-:W-:-:S06]  /*a1c0*/  PRMT R5, RZ, 0x7610, R5 ;  /* 0x00007610ff057816 */ /* 0x002fcc0000000005 */
[----:B------:R-:W3:Y:S04]  /*a1d0*/  @P6 LDG.E.U16 R5, desc[UR22][R10.64] ;  /* 0x000000160a056981 */ /* 0x000ee8000c1e1500 */
[----:B------:R0:W-:Y:S04]  /*a1e0*/  STS.U16 [R66+UR7+0x1380], R4 ;  /* 0x0013800442007988 */ /* 0x0001e80008000407 */
[----:B------:R1:W-:Y:S01]  /*a1f0*/  STS.U16 [R66+UR7+0x5380], R3 ;  /* 0x0053800342007988 */ /* 0x0003e20008000407 */
[----:B0-----:R-:W-:Y:S02]  /*a200*/  PRMT R4, RZ, 0x7610, R4 ;  /* 0x00007610ff047816 */ /* 0x001fe40000000004 */
[----:B-1----:R-:W-:-:S04]  /*a210*/  PRMT R3, RZ, 0x7610, R3 ;  /* 0x00007610ff037816 */ /* 0x002fc80000000003 */
[----:B------:R-:W4:Y:S04]  /*a220*/  @P6 LDG.E.U16 R4, desc[UR22][R8.64] ;  /* 0x0000001608046981 */ /* 0x000f28000c1e1500 */
[----:B------:R-:W4:Y:S04]  /*a230*/  @!P3 LDG.E.U16 R3, desc[UR22][R6.64] ;  /* 0x000000160603b981 */ /* 0x000f28000c1e1500 */
[----:B--2---:R-:W-:Y:S04]  /*a240*/  STS.U16 [R66+UR7+0x1780], R68 ;  /* 0x0017804442007988 */ /* 0x004fe80008000407 */
[----:B------:R-:W-:Y:S04]  /*a250*/  STS.U16 [R66+UR7+0x5780], R92 ;  /* 0x0057805c42007988 */ /* 0x000fe80008000407 */
[----:B---3--:R-:W-:Y:S04]  /*a260*/  STS.U16 [R66+UR7+0x1b80], R5 ;  /* 0x001b800542007988 */ /* 0x008fe80008000407 */
[----:B----4-:R0:W-:Y:S04]  /*a270*/  STS.U16 [R66+UR7+0x5b80], R4 ;  /* 0x005b800442007988 */ /* 0x0101e80008000407 */
[----:B------:R1:W-:Y:S01]  /*a280*/  STS.U16 [R66+UR7+0x1f80], R3 ;  /* 0x001f800342007988 */ /* 0x0003e20008000407 */
[----:B0-----:R-:W-:Y:S01]  /*a290*/  IMAD.WIDE R4, R67, 0x2, R86 ;  /* 0x0000000243047825 */ /* 0x001fe200078e0256 */
[----:B-1----:R-:W-:-:S06]  /*a2a0*/  PRMT R3, RZ, 0x7610, R3 ;  /* 0x00007610ff037816 */ /* 0x002fcc0000000003 */
[----:B------:R-:W2:Y:S01]  /*a2b0*/  @!P3 LDG.E.U16 R3, desc[UR22][R4.64] ;  /* 0x000000160403b981 */ /* 0x000ea2000c1e1500 */
[----:B------:R-:W-:Y:S01]  /*a2c0*/  PRMT R92, RZ, 0x7610, R92 ;  /* 0x00007610ff5c7816 */ /* 0x000fe2000000005c */
[----:B------:R-:W-:Y:S02]  /*a2d0*/  @P2 IMAD.MOV.U32 R70, RZ, RZ, R81 ;  /* 0x000000ffff462224 */ /* 0x000fe400078e0051 */
[----:B------:R-:W-:Y:S01]  /*a2e0*/  @P2 IMAD.MOV.U32 R71, RZ, RZ, R77 ;  /* 0x000000ffff472224 */ /* 0x000fe200078e004d */
[----:B------:R-:W3:Y:S01]  /*a2f0*/  LDL R81, [R1+0x504] ;  /* 0x0005040001517983 */ /* 0x000ee20000100800 */
[----:B------:R-:W-:-:S03]  /*a300*/  @P2 IMAD.MOV.U32 R67, RZ, RZ, R76 ;  /* 0x000000ffff432224 */ /* 0x000fc600078e004c */
[----:B------:R-:W4:Y:S04]  /*a310*/  @P2 LDG.E.U16 R92, desc[UR22][R70.64] ;  /* 0x00000016465c2981 */ /* 0x000f28000c1e1500 */
[----:B------:R-:W3:Y:S04]  /*a320*/  LDL R77, [R1+0x500] ;  /* 0x00050000014d7983 */ /* 0x000ee80000100800 */
[----:B------:R-:W3:Y:S04]  /*a330*/  LDL R76, [R1+0x520] ;  /* 0x00052000014c7983 */ /* 0x000ee80000100800 */
[----:B------:R-:W3:Y:S04]  /*a340*/  LDL R70, [R1+0x560] ;  /* 0x0005600001467983 */ /* 0x000ee80000100800 */
[----:B------:R-:W3:Y:S04]  /*a350*/  LDL R71, [R1+0x564] ;  /* 0x0005640001477983 */ /* 0x000ee80000100800 */
[----:B--2---:R0:W-:Y:S02]  /*a360*/  STS.U16 [R66+UR7+0x5f80], R3 ;  /* 0x005f800342007988 */ /* 0x0041e40008000407 */
[----:B0-----:R-:W-:Y:S01]  /*a370*/  PRMT R3, RZ, 0x7610, R3 ;  /* 0x00007610ff037816 */ /* 0x001fe20000000003 */
[----:B------:R-:W-:Y:S01]  /*a380*/  @P2 IMAD.MOV.U32 R66, RZ, RZ, R82 ;  /* 0x000000ffff422224 */ /* 0x000fe200078e0052 */
[----:B----4-:R0:W-:Y:S04]  /*a390*/  STS.U16 [R0+UR7+0x10000], R92 ;  /* 0x0100005c00007988 */ /* 0x0101e80008000407 */
[----:B------:R1:W2:Y:S04]  /*a3a0*/  @P2 LDG.E.U16 R3, desc[UR22][R66.64] ;  /* 0x0000001642032981 */ /* 0x0002a8000c1e1500 */
[----:B------:R-:W4:Y:S01]  /*a3b0*/  LDL R82, [R1+0x524] ;  /* 0x0005240001527983 */ /* 0x000f220000100800 */
[----:B0-----:R-:W-:Y:S01]  /*a3c0*/  PRMT R92, RZ, 0x7610, R92 ;  /* 0x00007610ff5c7816 */ /* 0x001fe2000000005c */
[----:B-1----:R-:W-:-:S02]  /*a3d0*/  @P2 IMAD.MOV.U32 R66, RZ, RZ, R79 ;  /* 0x000000ffff422224 */ /* 0x002fc400078e004f */
[----:B------:R-:W-:Y:S01]  /*a3e0*/  @P2 IMAD.MOV.U32 R67, RZ, RZ, R78 ;  /* 0x000000ffff432224 */ /* 0x000fe200078e004e */
[----:B------:R-:W4:Y:S04]  /*a3f0*/  LDL R79, [R1+0x544] ;  /* 0x00054400014f7983 */ /* 0x000f280000100800 */
[----:B------:R0:W4:Y:S04]  /*a400*/  @P2 LDG.E.U16 R92, desc[UR22][R66.64] ;  /* 0x00000016425c2981 */ /* 0x000128000c1e1500 */
[----:B------:R-:W4:Y:S01]  /*a410*/  LDL R78, [R1+0x540] ;  /* 0x00054000014e7983 */ /* 0x000f220000100800 */
[----:B0-----:R-:W-:-:S02]  /*a420*/  @P2 IMAD.MOV.U32 R66, RZ, RZ, R80 ;  /* 0x000000ffff422224 */ /* 0x001fc400078e0050 */
[----:B------:R-:W-:Y:S01]  /*a430*/  @P2 IMAD.MOV.U32 R67, RZ, RZ, R74 ;  /* 0x000000ffff432224 */ /* 0x000fe200078e004a */
[----:B------:R-:W4:Y:S01]  /*a440*/  LDL R80, [R1+0x584] ;  /* 0x0005840001507983 */ /* 0x000f220000100800 */
[----:B---3--:R-:W-:-:S03]  /*a450*/  @P2 IMAD.MOV.U32 R83, RZ, RZ, R76 ;  /* 0x000000ffff532224 */ /* 0x008fc600078e004c */
[----:B------:R-:W3:Y:S04]  /*a460*/  LDL R74, [R1+0x580] ;  /* 0x00058000014a7983 */ /* 0x000ee80000100800 */
[----:B--2---:R0:W-:Y:S02]  /*a470*/  STS.U16 [R0+UR7+0x10400], R3 ;  /* 0x0104000300007988 */ /* 0x0041e40008000407 */
[----:B0-----:R-:W-:-:S06]  /*a480*/  PRMT R3, RZ, 0x7610, R3 ;  /* 0x00007610ff037816 */ /* 0x001fcc0000000003 */
[----:B------:R0:W2:Y:S04]  /*a490*/  @P2 LDG.E.U16 R3, desc[UR22][R66.64] ;  /* 0x0000001642032981 */ /* 0x0000a8000c1e1500 */
[----:B----4-:R1:W-:Y:S01]  /*a4a0*/  STS.U16 [R0+UR7+0x10800], R92 ;  /* 0x0108005c00007988 */ /* 0x0103e20008000407 */
[----:B0-----:R-:W-:Y:S02]  /*a4b0*/  @P2 IMAD.MOV.U32 R66, RZ, RZ, R85 ;  /* 0x000000ffff422224 */ /* 0x001fe400078e0055 */
[----:B------:R-:W-:Y:S01]  /*a4c0*/  @P2 IMAD.MOV.U32 R67, RZ, RZ, R84 ;  /* 0x000000ffff432224 */ /* 0x000fe200078e0054 */
[----:B------:R-:W-:Y:S01]  /*a4d0*/  @P2 LOP3.LUT R79, R79, R78, RZ, 0x3c, !PT ;  /* 0x0000004e4f4f2212 */ /* 0x000fe200078e3cff */
[----:B------:R-:W4:Y:S01]  /*a4e0*/  LDL R84, [R1+0x5c0] ;  /* 0x0005c00001547983 */ /* 0x000f220000100800 */
[----:B-1----:R-:W-:-:S02]  /*a4f0*/  PRMT R92, RZ, 0x7610, R92 ;  /* 0x00007610ff5c7816 */ /* 0x002fc4000000005c */
[----:B------:R-:W-:Y:S01]  /*a500*/  @P2 LOP3.LUT R71, R71, R70, RZ, 0x3c, !PT ;  /* 0x0000004647472212 */ /* 0x000fe200078e3cff */
[----:B------:R-:W3:Y:S04]  /*a510*/  LDL R85, [R1+0x5c4] ;  /* 0x0005c40001557983 */ /* 0x000ee80000100800 */
[----:B------:R0:W3:Y:S02]  /*a520*/  @P2 LDG.E.U16 R92, desc[UR22][R66.64] ;  /* 0x00000016425c2981 */ /* 0x0000e4000c1e1500 */
[----:B0-----:R-:W-:Y:S02]  /*a530*/  @P2 IMAD.MOV.U32 R66, RZ, RZ, R81 ;  /* 0x000000ffff422224 */ /* 0x001fe400078e0051 */
[----:B------:R-:W-:Y:S01]  /*a540*/  @P2 IMAD.MOV.U32 R67, RZ, RZ, R77 ;  /* 0x000000ffff432224 */ /* 0x000fe200078e004d */
[----:B--2---:R0:W-:Y:S02]  /*a550*/  STS.U16 [R0+UR7+0x10c00], R3 ;  /* 0x010c000300007988 */ /* 0x0041e40008000407 */
[----:B0-----:R-:W-:-:S06]  /*a560*/  PRMT R3, RZ, 0x7610, R3 ;  /* 0x00007610ff037816 */ /* 0x001fcc0000000003 */
[----:B------:R-:W2:Y:S01]  /*a570*/  @P2 LDG.E.U16 R3, desc[UR22][R66.64] ;  /* 0x0000001642032981 */ /* 0x000ea2000c1e1500 */
[----:B------:R-:W-:-:S03]  /*a580*/  @P2 LOP3.LUT R78, R79, R78, RZ, 0x3c, !PT ;  /* 0x0000004e4f4e2212 */ /* 0x000fc600078e3cff */
[----:B---3--:R0:W-:Y:S01]  /*a590*/  STS.U16 [R0+UR7+0x11000], R92 ;  /* 0x0110005c00007988 */ /* 0x0081e20008000407 */
[----:B------:R-:W-:Y:S02]  /*a5a0*/  @P2 LOP3.LUT R79, R79, R78, RZ, 0x3c, !PT ;  /* 0x0000004e4f4f2212 */ /* 0x000fe400078e3cff */
[----:B------:R-:W-:Y:S01]  /*a5b0*/  @P2 LOP3.LUT R70, R71, R70, RZ, 0x3c, !PT ;  /* 0x0000004647462212 */ /* 0x000fe200078e3cff */
[----:B------:R-:W5:Y:S01]  /*a5c0*/  LDL.LU.64 R66, [R1+0x908] ;  /* 0x0009080001427983 */ /* 0x000f620000300a00 */
[----:B0-----:R-:W-:-:S03]  /*a5d0*/  PRMT R92, RZ, 0x7610, R92 ;  /* 0x00007610ff5c7816 */ /* 0x001fc6000000005c */
[----:B------:R-:W3:Y:S04]  /*a5e0*/  LDL R77, [R1+0x5e0] ;  /* 0x0005e000014d7983 */ /* 0x000ee80000100800 */
[----:B--2---:R0:W-:Y:S04]  /*a5f0*/  STS.U16 [R0+UR7+0x11400], R3 ;  /* 0x0114000300007988 */ /* 0x0041e80008000407 */
[----:B------:R-:W2:Y:S01]  /*a600*/  @P2 LDG.E.U16 R92, desc[UR22][R82.64] ;  /* 0x00000016525c2981 */ /* 0x000ea2000c1e1500 */
[----:B------:R-:W-:-:S03]  /*a610*/  @P2 LOP3.LUT R71, R71, R70, RZ, 0x3c, !PT ;  /* 0x0000004647472212 */ /* 0x000fc600078e3cff */
[----:B------:R-:W3:Y:S01]  /*a620*/  LDL R81, [R1+0x5e4] ;  /* 0x0005e40001517983 */ /* 0x000ee20000100800 */
[----:B0-----:R-:W-:-:S03]  /*a630*/  PRMT R3, RZ, 0x7610, R3 ;  /* 0x00007610ff037816 */ /* 0x001fc60000000003 */
[----:B------:R-:W3:Y:S04]  /*a640*/  LDL.LU R83, [R1+0x900] ;  /* 0x0009000001537983 */ /* 0x000ee80000300800 */
[----:B------:R-:W3:Y:S04]  /*a650*/  @P2 LDG.E.U16 R3, desc[UR22][R78.64] ;  /* 0x000000164e032981 */ /* 0x000ee8000c1e1500 */
[----:B------:R-:W4:Y:S04]  /*a660*/  LDL R76, [R1+0x600] ;  /* 0x00060000014c7983 */ /* 0x000f280000100800 */
[----:B------:R-:W4:Y:S04]  /*a670*/  LDL R82, [R1+0x604] ;  /* 0x0006040001527983 */ /* 0x000f280000100800 */
[----:B------:R-:W4:Y:S04]  /*a680*/  LDL.LU.64 R78, [R1+0x8f8] ;  /* 0x0008f800014e7983 */ /* 0x000f280000300a00 */
[----:B--2---:R0:W-:Y:S02]  /*a690*/  STS.U16 [R0+UR7+0x11800], R92 ;  /* 0x0118005c00007988 */ /* 0x0041e40008000407 */
[----:B0-----:R-:W-:-:S02]  /*a6a0*/  PRMT R92, RZ, 0x7610, R92 ;  /* 0x00007610ff5c7816 */ /* 0x001fc4000000005c */
[----:B---3--:R0:W-:Y:S04]  /*a6b0*/  STS.U16 [R0+UR7+0x11c00], R3 ;  /* 0x011c000300007988 */ /* 0x0081e80008000407 */
[----:B------:R1:W2:Y:S01]  /*a6c0*/  @P2 LDG.E.U16 R92, desc[UR22][R70.64] ;  /* 0x00000016465c2981 */ /* 0x0002a2000c1e1500 */
[----:B0-----:R-:W-:Y:S01]  /*a6d0*/  PRMT R3, RZ, 0x7610, R3 ;  /* 0x00007610ff037816 */ /* 0x001fe20000000003 */
[----:B-1----:R-:W-:Y:S02]  /*a6e0*/  @P2 IMAD.MOV.U32 R70, RZ, RZ, R80 ;  /* 0x000000ffff462224 */ /* 0x002fe400078e0050 */
[----:B------:R-:W-:Y:S01]  /*a6f0*/  @P2 IMAD.MOV.U32 R71, RZ, RZ, R74 ;  /* 0x000000ffff472224 */ /* 0x000fe200078e004a */
[----:B------:R-:W3:Y:S04]  /*a700*/  LDL R80, [R1+0x46c] ;  /* 0x00046c0001507983 */ /* 0x000ee80000100800 */
[----:B------:R0:W3:Y:S04]  /*a710*/  @P2 LDG.E.U16 R3, desc[UR22][R70.64] ;  /* 0x0000001646032981 */ /* 0x0000e8000c1e1500 */
[----:B------:R-:W4:Y:S01]  /*a720*/  LDL R74, [R1+0x468] ;  /* 0x00046800014a7983 */ /* 0x000f220000100800 */
[----:B0-----:R-:W-:-:S02]  /*a730*/  @P2 IMAD.MOV.U32 R70, RZ, RZ, R73 ;  /* 0x000000ffff462224 */ /* 0x001fc400078e0049 */
[----:B------:R-:W-:Y:S01]  /*a740*/  @P2 IMAD.MOV.U32 R71, RZ, RZ, R72 ;  /* 0x000000ffff472224 */ /* 0x000fe200078e0048 */
[----:B------:R-:W-:Y:S01]  /*a750*/  LOP3.LUT R68, R0, 0x20, RZ, 0x3c, !PT ;  /* 0x0000002000447812 */ /* 0x000fe200078e3cff */
[----:B------:R-:W4:Y:S04]  /*a760*/  LDL R72, [R1+0x548] ;  /* 0x0005480001487983 */ /* 0x000f280000100800 */
[----:B------:R-:W4:Y:S04]  /*a770*/  LDL R73, [R1+0x54c] ;  /* 0x00054c0001497983 */ /* 0x000f280000100800 */
[----:B--2---:R0:W-:Y:S02]  /*a780*/  STS.U16 [R0+UR7+0x12000], R92 ;  /* 0x0120005c00007988 */ /* 0x0041e40008000407 */
[----:B0-----:R-:W-:-:S06]  /*a790*/  PRMT R92, RZ, 0x7610, R92 ;  /* 0x00007610ff5c7816 */ /* 0x001fcc000000005c */
[----:B------:R0:W2:Y:S04]  /*a7a0*/  @P2 LDG.E.U16 R92, desc[UR22][R70.64] ;  /* 0x00000016465c2981 */ /* 0x0000a8000c1e1500 */
[----:B---3--:R1:W-:Y:S01]  /*a7b0*/  STS.U16 [R0+UR7+0x12400], R3 ;  /* 0x0124000300007988 */ /* 0x0083e20008000407 */
[----:B0-----:R-:W-:Y:S02]  /*a7c0*/  @P2 IMAD.MOV.U32 R70, RZ, RZ, R85 ;  /* 0x000000ffff462224 */ /* 0x001fe400078e0055 */
[----:B----4-:R-:W-:Y:S01]  /*a7d0*/  @P2 IMAD.MOV.U32 R71, RZ, RZ, R84 ;  /* 0x000000ffff472224 */ /* 0x010fe200078e0054 */
[----:B------:R-:W3:Y:S01]  /*a7e0*/  LDL R85, [R1+0x58c] ;  /* 0x00058c0001557983 */ /* 0x000ee20000100800 */
[----:B-1----:R-:W-:-:S03]  /*a7f0*/  PRMT R3, RZ, 0x7610, R3 ;  /* 0x00007610ff037816 */ /* 0x002fc60000000003 */
[----:B------:R-:W4:Y:S04]  /*a800*/  LDL R84, [R1+0x588] ;  /* 0x0005880001547983 */ /* 0x000f280000100800 */
[----:B------:R0:W3:Y:S02]  /*a810*/  @P2 LDG.E.U16 R3, desc[UR22][R70.64] ;  /* 0x0000001646032981 */ /* 0x0000e4000c1e1500 */
[----:B0-----:R-:W-:Y:S02]  /*a820*/  @P2 IMAD.MOV.U32 R70, RZ, RZ, R81 ;  /* 0x000000ffff462224 */ /* 0x001fe400078e0051 */
[----:B------:R-:W-:Y:S01]  /*a830*/  @P2 IMAD.MOV.U32 R71, RZ, RZ, R77 ;  /* 0x000000ffff472224 */ /* 0x000fe200078e004d */
[----:B------:R-:W4:Y:S04]  /*a840*/  LDL R81, [R1+0x48c] ;  /* 0x00048c0001517983 */ /* 0x000f280000100800 */
[----:B------:R-:W4:Y:S04]  /*a850*/  LDL R77, [R1+0x488] ;  /* 0x00048800014d7983 */ /* 0x000f280000100800 */
[----:B--2---:R0:W-:Y:S02]  /*a860*/  STS.U16 [R0+UR7+0x12800], R92 ;  /* 0x0128005c00007988 */ /* 0x0041e40008000407 */
[----:B0-----:R-:W-:-:S06]  /*a870*/  PRMT R92, RZ, 0x7610, R92 ;  /* 0x00007610ff5c7816 */ /* 0x001fcc000000005c */
[----:B------:R0:W2:Y:S04]  /*a880*/  @P2 LDG.E.U16 R92, desc[UR22][R70.64] ;  /* 0x00000016465c2981 */ /* 0x0000a8000c1e1500 */
[----:B---3--:R1:W-:Y:S01]  /*a890*/  STS.U16 [R0+UR7+0x12c00], R3 ;  /* 0x012c000300007988 */ /* 0x0083e20008000407 */
[----:B0-----:R-:W-:Y:S02]  /*a8a0*/  @P2 IMAD.MOV.U32 R70, RZ, RZ, R82 ;  /* 0x000000ffff462224 */ /* 0x001fe400078e0052 */
[----:B------:R-:W-:Y:S01]  /*a8b0*/  @P2 IMAD.MOV.U32 R71, RZ, RZ, R76 ;  /* 0x000000ffff472224 */ /* 0x000fe200078e004c */
[----:B------:R-:W3:Y:S01]  /*a8c0*/  LDL R82, [R1+0x4ac] ;  /* 0x0004ac0001527983 */ /* 0x000ee20000100800 */
[----:B-1----:R-:W-:-:S03]  /*a8d0*/  PRMT R3, RZ, 0x7610, R3 ;  /* 0x00007610ff037816 */ /* 0x002fc60000000003 */
[----:B------:R-:W3:Y:S04]  /*a8e0*/  LDL R76, [R1+0x4a8] ;  /* 0x0004a800014c7983 */ /* 0x000ee80000100800 */
        /* <DEDUP_REMOVED lines=17> */
[----:B----4-:R-:W-:Y:S01]  /*aa00*/  @P2 LOP3.LUT R79, R79, R78, RZ, 0x3c, !PT ;  /* 0x0000004e4f4f2212 */ /* 0x010fe200078e3cff */
[----:B------:R-:W4:Y:S04]  /*aa10*/  LDL R80, [R1+0x4ec] ;  /* 0x0004ec0001507983 */ /* 0x000f280000100800 */
[----:B--2---:R0:W-:Y:S04]  /*aa20*/  STS.U16 [R0+UR7+0x13800], R92 ;  /* 0x0138005c00007988 */ /* 0x0041e80008000407 */
[----:B------:R-:W2:Y:S01]  /*aa30*/  LDL R74, [R1+0x50c] ;  /* 0x00050c00014a7983 */ /* 0x000ea20000100800 */
[----:B0-----:R-:W-:-:S06]  /*aa40*/  PRMT R92, RZ, 0x7610, R92 ;  /* 0x00007610ff5c7816 */ /* 0x001fcc000000005c */
[----:B------:R0:W2:Y:S04]  /*aa50*/  @P2 LDG.E.U16 R92, desc[UR22][R70.64] ;  /* 0x00000016465c2981 */ /* 0x0000a8000c1e1500 */
[----:B---3--:R1:W-:Y:S01]  /*aa60*/  STS.U16 [R0+UR7+0x13c00], R3 ;  /* 0x013c000300007988 */ /* 0x0083e20008000407 */
[----:B0-----:R-:W-:Y:S02]  /*aa70*/  @P2 IMAD.MOV.U32 R70, RZ, RZ, R81 ;  /* 0x000000ffff462224 */ /* 0x001fe400078e0051 */
[----:B------:R-:W-:Y:S01]  /*aa80*/  @P2 IMAD.MOV.U32 R71, RZ, RZ, R77 ;  /* 0x000000ffff472224 */ /* 0x000fe200078e004d */
[----:B------:R-:W-:Y:S01]  /*aa90*/  @P2 LOP3.LUT R78, R79, R78, RZ, 0x3c, !PT ;  /* 0x0000004e4f4e2212 */ /* 0x000fe200078e3cff */
[----:B------:R-:W3:Y:S01]  /*aaa0*/  LDL R81, [R1+0x52c] ;  /* 0x00052c0001517983 */ /* 0x000ee20000100800 */
[----:B-1----:R-:W-:-:S03]  /*aab0*/  PRMT R3, RZ, 0x7610, R3 ;  /* 0x00007610ff037816 */ /* 0x002fc60000000003 */
[----:B------:R-:W3:Y:S04]  /*aac0*/  LDL R77, [R1+0x528] ;  /* 0x00052800014d7983 */ /* 0x000ee80000100800 */
[----:B------:R0:W3:Y:S02]  /*aad0*/  @P2 LDG.E.U16 R3, desc[UR22][R70.64] ;  /* 0x0000001646032981 */ /* 0x0000e4000c1e1500 */
[----:B0-----:R-:W-:Y:S02]  /*aae0*/  @P2 IMAD.MOV.U32 R70, RZ, RZ, R82 ;  /* 0x000000ffff462224 */ /* 0x001fe400078e0052 */
[----:B------:R-:W-:Y:S01]  /*aaf0*/  @P2 IMAD.MOV.U32 R71, RZ, RZ, R76 ;  /* 0x000000ffff472224 */ /* 0x000fe200078e004c */
[----:B--2---:R-:W-:Y:S04]  /*ab00*/  STS.U16 [R68+UR7+0x10100], R92 ;  /* 0x0101005c44007988 */ /* 0x004fe80008000407 */
[----:B---3--:R0:W-:Y:S02]  /*ab10*/  STS.U16 [R68+UR7+0x10500], R3 ;  /* 0x0105000344007988 */ /* 0x0081e40008000407 */
[----:B0-----:R-:W-:-:S06]  /*ab20*/  PRMT R3, RZ, 0x7610, R3 ;  /* 0x00007610ff037816 */ /* 0x001fcc0000000003 */
[----:B------:R-:W2:Y:S01]  /*ab30*/  @P2 LDG.E.U16 R3, desc[UR22][R70.64] ;  /* 0x0000001646032981 */ /* 0x000ea2000c1e1500 */
[----:B------:R-:W-:Y:S01]  /*ab40*/  @P2 LOP3.LUT R79, R79, R78, RZ, 0x3c, !PT ;  /* 0x0000004e4f4f2212 */ /* 0x000fe200078e3cff */
[----:B----4-:R-:W-:Y:S02]  /*ab50*/  @P2 IMAD.MOV.U32 R82, RZ, RZ, R80 ;  /* 0x000000ffff522224 */ /* 0x010fe400078e0050 */
[----:B------:R-:W-:Y:S01]  /*ab60*/  @P2 IMAD.MOV.U32 R76, RZ, RZ, R81 ;  /* 0x000000ffff4c2224 */ /* 0x000fe200078e0051 */
[----:B------:R-:W-:Y:S01]  /*ab70*/  @P2 LOP3.LUT R73, R73, R72, RZ, 0x3c, !PT ;  /* 0x0000004849492212 */ /* 0x000fe200078e3cff */
[----:B------:R-:W3:Y:S04]  /*ab80*/  LDL R80, [R1+0x5cc] ;  /* 0x0005cc0001507983 */ /* 0x000ee80000100800 */
[----:B------:R-:W4:Y:S04]  /*ab90*/  LDL R70, [R1+0x568] ;  /* 0x0005680001467983 */ /* 0x000f280000100800 */
[----:B------:R-:W4:Y:S04]  /*aba0*/  LDL R71, [R1+0x56c] ;  /* 0x00056c0001477983 */ /* 0x000f280000100800 */
[----:B--2---:R0:W-:Y:S02]  /*abb0*/  STS.U16 [R68+UR7+0x10900], R3 ;  /* 0x0109000344007988 */ /* 0x0041e40008000407 */
[----:B0-----:R-:W-:-:S06]  /*abc0*/  PRMT R3, RZ, 0x7610, R3 ;  /* 0x00007610ff037816 */ /* 0x001fcc0000000003 */
[----:B------:R-:W2:Y:S01]  /*abd0*/  @P2 LDG.E.U16 R3, desc[UR22][R78.64] ;  /* 0x000000164e032981 */ /* 0x000ea2000c1e1500 */
[----:B------:R-:W-:Y:S02]  /*abe0*/  @P2 LOP3.LUT R72, R73, R72, RZ, 0x3c, !PT ;  /* 0x0000004849482212 */ /* 0x000fe400078e3cff */
[----:B----4-:R-:W-:Y:S01]  /*abf0*/  @P2 LOP3.LUT R71, R71, R70, RZ, 0x3c, !PT ;  /* 0x0000004647472212 */ /* 0x010fe200078e3cff */
[----:B------:R-:W4:Y:S04]  /*ac00*/  LDL R78, [R1+0x5a8] ;  /* 0x0005a800014e7983 */ /* 0x000f280000100800 */
[----:B------:R-:W3:Y:S04]  /*ac10*/  LDL R79, [R1+0x5ac] ;  /* 0x0005ac00014f7983 */ /* 0x000ee80000100800 */
[----:B--2---:R0:W-:Y:S02]  /*ac20*/  STS.U16 [R68+UR7+0x10d00], R3 ;  /* 0x010d000344007988 */ /* 0x0041e40008000407 */
[----:B0-----:R-:W-:-:S06]  /*ac30*/  PRMT R3, RZ, 0x7610, R3 ;  /* 0x00007610ff037816 */ /* 0x001fcc0000000003 */
[----:B------:R-:W2:Y:S01]  /*ac40*/  @P2 LDG.E.U16 R3, desc[UR22][R82.64] ;  /* 0x0000001652032981 */ /* 0x000ea2000c1e1500 */
[----:B------:R-:W-:Y:S02]  /*ac50*/  @P2 LOP3.LUT R73, R73, R72, RZ, 0x3c, !PT ;  /* 0x0000004849492212 */ /* 0x000fe400078e3cff */
[----:B------:R-:W-:Y:S01]  /*ac60*/  @P2 LOP3.LUT R70, R71, R70, RZ, 0x3c, !PT ;  /* 0x0000004647462212 */ /* 0x000fe200078e3cff */
[----:B------:R-:W3:Y:S04]  /*ac70*/  LDL R82, [R1+0x5c8] ;  /* 0x0005c80001527983 */ /* 0x000ee80000100800 */
[----:B--2---:R0:W-:Y:S02]  /*ac80*/  STS.U16 [R68+UR7+0x11100], R3 ;  /* 0x0111000344007988 */ /* 0x0041e40008000407 */
[----:B0-----:R-:W-:-:S06]  /*ac90*/  PRMT R3, RZ, 0x7610, R3 ;  /* 0x00007610ff037816 */ /* 0x001fcc0000000003 */
[----:B------:R-:W2:Y:S01]  /*aca0*/  @P2 LDG.E.U16 R3, desc[UR22][R74.64] ;  /* 0x000000164a032981 */ /* 0x000ea2000c1e1500 */
[----:B------:R-:W-:-:S03]  /*acb0*/  @P2 LOP3.LUT R71, R71, R70, RZ, 0x3c, !PT ;  /* 0x0000004647472212 */ /* 0x000fc600078e3cff */
[----:B------:R-:W3:Y:S04]  /*acc0*/  LDL.LU R75, [R1+0x8f4] ;  /* 0x0008f400014b7983 */ /* 0x000ee80000300800 */
[----:B------:R-:W3:Y:S04]  /*acd0*/  LDL R83, [R1+0x5e8] ;  /* 0x0005e80001537983 */ /* 0x000ee80000100800 */
[----:B------:R-:W3:Y:S04]  /*ace0*/  LDL R74, [R1+0x5ec] ;  /* 0x0005ec00014a7983 */ /* 0x000ee80000100800 */
[----:B--2---:R0:W-:Y:S02]  /*acf0*/  STS.U16 [R68+UR7+0x11500], R3 ;  /* 0x0115000344007988 */ /* 0x0041e40008000407 */
[----:B0-----:R-:W-:-:S06]  /*ad00*/  PRMT R3, RZ, 0x7610, R3 ;  /* 0x00007610ff037816 */ /* 0x001fcc0000000003 */
[----:B------:R-:W2:Y:S04]  /*ad10*/  @P2 LDG.E.U16 R3, desc[UR22][R76.64] ;  /* 0x000000164c032981 */ /* 0x000ea8000c1e1500 */
[----:B------:R-:W3:Y:S04]  /*ad20*/  LDL.LU R76, [R1+0x8f0] ;  /* 0x0008f000014c7983 */ /* 0x000ee80000300800 */
[----:B------:R-:W3:Y:S04]  /*ad30*/  LDL R77, [R1+0x608] ;  /* 0x00060800014d7983 */ /* 0x000ee80000100800 */
[----:B------:R-:W3:Y:S04]  /*ad40*/  LDL R81, [R1+0x60c] ;  /* 0x00060c0001517983 */ /* 0x000ee80000100800 */
[----:B--2---:R0:W-:Y:S02]  /*ad50*/  STS.U16 [R68+UR7+0x11900], R3 ;  /* 0x0119000344007988 */ /* 0x0041e40008000407 */
[----:B0-----:R-:W-:-:S06]  /*ad60*/  PRMT R3, RZ, 0x7610, R3 ;  /* 0x00007610ff037816 */ /* 0x001fcc0000000003 */
[----:B------:R-:W2:Y:S04]  /*ad70*/  @P2 LDG.E.U16 R3, desc[UR22][R72.64] ;  /* 0x0000001648032981 */ /* 0x000ea8000c1e1500 */
[----:B------:R-:W3:Y:S04]  /*ad80*/  LDL.LU.64 R72, [R1+0x8e8] ;  /* 0x0008e80001487983 */ /* 0x000ee80000300a00 */
[----:B--2---:R0:W-:Y:S02]  /*ad90*/  STS.U16 [R68+UR7+0x11d00], R3 ;  /* 0x011d000344007988 */ /* 0x0041e40008000407 */
[----:B0-----:R-:W-:-:S06]  /*ada0*/  PRMT R3, RZ, 0x7610, R3 ;  /* 0x00007610ff037816 */ /* 0x001fcc0000000003 */
[----:B------:R0:W2:Y:S02]  /*adb0*/  @P2 LDG.E.U16 R3, desc[UR22][R70.64] ;  /* 0x0000001646032981 */ /* 0x0000a4000c1e1500 */
[----:B0-----:R-:W-:Y:S02]  /*adc0*/  @P2 IMAD.MOV.U32 R70, RZ, RZ, R85 ;  /* 0x000000ffff462224 */ /* 0x001fe400078e0055 */
[----:B------:R-:W-:Y:S01]  /*add0*/  @P2 IMAD.MOV.U32 R71, RZ, RZ, R84 ;  /* 0x000000ffff472224 */ /* 0x000fe200078e0054 */
[----:B------:R-:W-:Y:S01]  /*ade0*/  PRMT R92, RZ, 0x7610, R92 ;  /* 0x00007610ff5c7816 */ /* 0x000fe2000000005c */
[----:B------:R-:W3:Y:S04]  /*adf0*/  LDL R84, [R1+0x530] ;  /* 0x0005300001547983 */ /* 0x000ee80000100800 */
[----:B------:R-:W3:Y:S04]  /*ae00*/  LDL R85, [R1+0x570] ;  /* 0x0005700001557983 */ /* 0x000ee80000100800 */
[----:B--2---:R0:W-:Y:S02]  /*ae10*/  STS.U16 [R68+UR7+0x12100], R3 ;  /* 0x0121000344007988 */ /* 0x0041e40008000407 */
[----:B0-----:R-:W-:-:S06]  /*ae20*/  PRMT R3, RZ, 0x7610, R3 ;  /* 0x00007610ff037816 */ /* 0x001fcc0000000003 */
[----:B------:R3:W2:Y:S02]  /*ae30*/  @P2 LDG.E.U16 R3, desc[UR22][R70.64] ;  /* 0x0000001646032981 */ /* 0x0006a4000c1e1500 */
[----:B---3--:R-:W-:Y:S02]  /*ae40*/  @P2 IMAD.MOV.U32 R70, RZ, RZ, R79 ;  /* 0x000000ffff462224 */ /* 0x008fe400078e004f */
[----:B----4-:R-:W-:Y:S01]  /*ae50*/  @P2 IMAD.MOV.U32 R71, RZ, RZ, R78 ;  /* 0x000000ffff472224 */ /* 0x010fe200078e004e */
[----:B------:R-:W3:Y:S04]  /*ae60*/  LDL R79, [R1+0x474] ;  /* 0x00047400014f7983 */ /* 0x000ee80000100800 */
[----:B------:R-:W4:Y:S04]  /*ae70*/  LDL R78, [R1+0x470] ;  /* 0x00047000014e7983 */ /* 0x000f280000100800 */
[----:B--2---:R0:W-:Y:S02]  /*ae80*/  STS.U16 [R68+UR7+0x12500], R3 ;  /* 0x0125000344007988 */ /* 0x0041e40008000407 */
[----:B0-----:R-:W-:-:S06]  /*ae90*/  PRMT R3, RZ, 0x7610, R3 ;  /* 0x00007610ff037816 */ /* 0x001fcc0000000003 */
[----:B------:R0:W2:Y:S02]  /*aea0*/  @P2 LDG.E.U16 R3, desc[UR22][R70.64] ;  /* 0x0000001646032981 */ /* 0x0000a4000c1e1500 */
[----:B0-----:R-:W-:Y:S02]  /*aeb0*/  @P2 IMAD.MOV.U32 R70, RZ, RZ, R80 ;  /* 0x000000ffff462224 */ /* 0x001fe400078e0050 */
[----:B------:R-:W-:Y:S01]  /*aec0*/  @P2 IMAD.MOV.U32 R71, RZ, RZ, R82 ;  /* 0x000000ffff472224 */ /* 0x000fe200078e0052 */
[----:B------:R-:W3:Y:S04]  /*aed0*/  LDL R80, [R1+0x494] ;  /* 0x0004940001507983 */ /* 0x000ee80000100800 */
[----:B------:R-:W3:Y:S04]  /*aee0*/  LDL R82, [R1+0x490] ;  /* 0x0004900001527983 */ /* 0x000ee80000100800 */
        /* <DEDUP_REMOVED lines=34> */
[----:B------:R0:W4:Y:S04]  /*b110*/  @P2 LDG.E.U16 R92, desc[UR22][R70.64] ;  /* 0x00000016465c2981 */ /* 0x000128000c1e1500 */
[----:B------:R-:W3:Y:S01]  /*b120*/  LDL R78, [R1+0x510] ;  /* 0x00051000014e7983 */ /* 0x000ee20000100800 */
[----:B0-----:R-:W-:-:S02]  /*b130*/  @P2 IMAD.MOV.U32 R70, RZ, RZ, R80 ;  /* 0x000000ffff462224 */ /* 0x001fc400078e0050 */
[----:B------:R-:W-:Y:S01]  /*b140*/  @P2 IMAD.MOV.U32 R71, RZ, RZ, R82 ;  /* 0x000000ffff472224 */ /* 0x000fe200078e0052 */
[----:B------:R-:W3:Y:S01]  /*b150*/  LDL R80, [R1+0x534] ;  /* 0x0005340001507983 */ /* 0x000ee20000100800 */
[----:B------:R-:W-:-:S03]  /*b160*/  @P2 LOP3.LUT R73, R73, R72, RZ, 0x3c, !PT ;  /* 0x0000004849492212 */ /* 0x000fc600078e3cff */
[----:B------:R-:W3:Y:S04]  /*b170*/  LDL R82, [R1+0x574] ;  /* 0x0005740001527983 */ /* 0x000ee80000100800 */
[----:B--2---:R0:W-:Y:S02]  /*b180*/  STS.U16 [R68+UR7+0x13d00], R3 ;  /* 0x013d000344007988 */ /* 0x0041e40008000407 */
[----:B0-----:R-:W-:-:S06]  /*b190*/  PRMT R3, RZ, 0x7610, R3 ;  /* 0x00007610ff037816 */ /* 0x001fcc0000000003 */
[----:B------:R0:W2:Y:S01]  /*b1a0*/  @P2 LDG.E.U16 R3, desc[UR22][R70.64] ;  /* 0x0000001646032981 */ /* 0x0000a2000c1e1500 */
[----:B------:R-:W-:-:S05]  /*b1b0*/  LOP3.LUT R68, R0, 0x40, RZ, 0x3c, !PT ;  /* 0x0000004000447812 */ /* 0x000fca00078e3cff */
[----:B----4-:R-:W-:Y:S01]  /*b1c0*/  STS.U16 [R68+UR7+0x10200], R92 ;  /* 0x0102005c44007988 */ /* 0x010fe20008000407 */
[----:B0-----:R-:W-:Y:S02]  /*b1d0*/  @P2 IMAD.MOV.U32 R70, RZ, RZ, R74 ;  /* 0x000000ffff462224 */ /* 0x001fe400078e004a */
[----:B------:R-:W-:Y:S01]  /*b1e0*/  @P2 IMAD.MOV.U32 R71, RZ, RZ, R83 ;  /* 0x000000ffff472224 */ /* 0x000fe200078e0053 */
[----:B------:R-:W-:Y:S01]  /*b1f0*/  @P2 LOP3.LUT R72, R73, R72, RZ, 0x3c, !PT ;  /* 0x0000004849482212 */ /* 0x000fe200078e3cff */
[----:B------:R-:W4:Y:S04]  /*b200*/  LDL R74, [R1+0x594] ;  /* 0x00059400014a7983 */ /* 0x000f280000100800 */
[----:B--2---:R0:W-:Y:S04]  /*b210*/  STS.U16 [R68+UR7+0x10600], R3 ;  /* 0x0106000344007988 */ /* 0x0041e80008000407 */
[----:B------:R-:W2:Y:S01]  /*b220*/  LDL R83, [R1+0x590] ;  /* 0x0005900001537983 */ /* 0x000ea20000100800 */
[----:B0-----:R-:W-:-:S06]  /*b230*/  PRMT R3, RZ, 0x7610, R3 ;  /* 0x00007610ff037816 */ /* 0x001fcc0000000003 */
[----:B------:R0:W2:Y:S02]  /*b240*/  @P2 LDG.E.U16 R3, desc[UR22][R70.64] ;  /* 0x0000001646032981 */ /* 0x0000a4000c1e1500 */
[----:B0-----:R-:W-:Y:S02]  /*b250*/  @P2 IMAD.MOV.U32 R70, RZ, RZ, R81 ;  /* 0x000000ffff462224 */ /* 0x001fe400078e0051 */
[----:B------:R-:W-:Y:S01]  /*b260*/  @P2 IMAD.MOV.U32 R71, RZ, RZ, R75 ;  /* 0x000000ffff472224 */ /* 0x000fe200078e004b */
[----:B------:R-:W-:Y:S01]  /*b270*/  @P2 LOP3.LUT R73, R73, R72, RZ, 0x3c, !PT ;  /* 0x0000004849492212 */ /* 0x000fe200078e3cff */
        /* <DEDUP_REMOVED lines=13> */
[----:B------:R-:W-:Y:S01]  /*b350*/  @P2 IMAD.MOV.U32 R71, RZ, RZ, R78 ;  /* 0x000000ffff472224 */ /* 0x000fe200078e004e */
[----:B------:R-:W-:Y:S01]  /*b360*/  @P2 LOP3.LUT R77, R77, R76, RZ, 0x3c, !PT ;  /* 0x0000004c4d4d2212 */ /* 0x000fe200078e3cff */
[----:B------:R-:W3:Y:S04]  /*b370*/  LDL R78, [R1+0x5f0] ;  /* 0x0005f000014e7983 */ /* 0x000ee80000100800 */
[----:B--2---:R0:W-:Y:S04]  /*b380*/  STS.U16 [R68+UR7+0x11200], R3 ;  /* 0x0112000344007988 */ /* 0x0041e80008000407 */
[----:B------:R-:W3:Y:S01]  /*b390*/  LDL R79, [R1+0x5f4] ;  /* 0x0005f400014f7983 */ /* 0x000ee20000100800 */
[----:B0-----:R-:W-:-:S06]  /*b3a0*/  PRMT R3, RZ, 0x7610, R3 ;  /* 0x00007610ff037816 */ /* 0x001fcc0000000003 */
[----:B------:R0:W2:Y:S02]  /*b3b0*/  @P2 LDG.E.U16 R3, desc[UR22][R70.64] ;  /* 0x0000001646032981 */ /* 0x0000a4000c1e1500 */
[----:B0-----:R-:W-:Y:S02]  /*b3c0*/  @P2 IMAD.MOV.U32 R70, RZ, RZ, R80 ;  /* 0x000000ffff462224 */ /* 0x001fe400078e0050 */
[----:B------:R-:W-:Y:S01]  /*b3d0*/  @P2 IMAD.MOV.U32 R71, RZ, RZ, R84 ;  /* 0x000000ffff472224 */ /* 0x000fe200078e0054 */
[----:B--2---:R0:W-:Y:S02]  /*b3e0*/  STS.U16 [R68+UR7+0x11600], R3 ;  /* 0x0116000344007988 */ /* 0x0041e40008000407 */
[----:B0-----:R-:W-:-:S06]  /*b3f0*/  PRMT R3, RZ, 0x7610, R3 ;  /* 0x00007610ff037816 */ /* 0x001fcc0000000003 */
[----:B------:R-:W2:Y:S01]  /*b400*/  @P2 LDG.E.U16 R3, desc[UR22][R70.64] ;  /* 0x0000001646032981 */ /* 0x000ea2000c1e1500 */
[----:B------:R-:W-:Y:S01]  /*b410*/  @P2 IMAD.MOV.U32 R84, RZ, RZ, R82 ;  /* 0x000000ffff542224 */ /* 0x000fe200078e0052 */
[----:B------:R-:W-:Y:S02]  /*b420*/  @P2 LOP3.LUT R76, R77, R76, RZ, 0x3c, !PT ;  /* 0x0000004c4d4c2212 */ /* 0x000fe400078e3cff */
[----:B---3--:R-:W-:Y:S01]  /*b430*/  @P2 LOP3.LUT R79, R79, R78, RZ, 0x3c, !PT ;  /* 0x0000004e4f4f2212 */ /* 0x008fe200078e3cff */
[----:B------:R-:W3:Y:S04]  /*b440*/  LDL.LU.64 R70, [R1+0x8e0] ;  /* 0x0008e00001467983 */ /* 0x000ee80000300a00 */
[----:B--2---:R0:W-:Y:S01]  /*b450*/  STS.U16 [R68+UR7+0x11a00], R3 ;  /* 0x011a000344007988 */ /* 0x0041e20008000407 */
[----:B----4-:R-:W-:Y:S01]  /*b460*/  @P2 IMAD.MOV.U32 R82, RZ, RZ, R74 ;  /* 0x000000ffff522224 */ /* 0x010fe200078e004a */
[----:B------:R-:W-:-:S02]  /*b470*/  @P2 LOP3.LUT R77, R77, R76, RZ, 0x3c, !PT ;  /* 0x0000004c4d4d2212 */ /* 0x000fc400078e3cff */
[----:B------:R-:W-:Y:S01]  /*b480*/  @P2 LOP3.LUT R78, R79, R78, RZ, 0x3c, !PT ;  /* 0x0000004e4f4e2212 */ /* 0x000fe200078e3cff */
[----:B------:R-:W2:Y:S01]  /*b490*/  LDL R80, [R1+0x610] ;  /* 0x0006100001507983 */ /* 0x000ea20000100800 */
[----:B0-----:R-:W-:-:S06]  /*b4a0*/  PRMT R3, RZ, 0x7610, R3 ;  /* 0x00007610ff037816 */ /* 0x001fcc0000000003 */
[----:B------:R-:W4:Y:S01]  /*b4b0*/  @P2 LDG.E.U16 R3, desc[UR22][R72.64] ;  /* 0x0000001648032981 */ /* 0x000f22000c1e1500 */
[----:B------:R-:W-:Y:S01]  /*b4c0*/  @P2 IMAD.MOV.U32 R74, RZ, RZ, R81 ;  /* 0x000000ffff4a2224 */ /* 0x000fe200078e0051 */
[----:B------:R-:W-:Y:S02]  /*b4d0*/  @P2 LOP3.LUT R79, R79, R78, RZ, 0x3c, !PT ;  /* 0x0000004e4f4f2212 */ /* 0x000fe400078e3cff */
[----:B------:R-:W2:Y:S04]  /*b4e0*/  LDL.LU.64 R72, [R1+0x8d8] ;  /* 0x0008d80001487983 */ /* 0x000ea80000300a00 */
[----:B------:R-:W2:Y:S04]  /*b4f0*/  LDL R81, [R1+0x47c] ;  /* 0x00047c0001517983 */ /* 0x000ea80000100800 */
[----:B----4-:R0:W-:Y:S02]  /*b500*/  STS.U16 [R68+UR7+0x11e00], R3 ;  /* 0x011e000344007988 */ /* 0x0101e40008000407 */
[----:B0-----:R-:W-:-:S06]  /*b510*/  PRMT R3, RZ, 0x7610, R3 ;  /* 0x00007610ff037816 */ /* 0x001fcc0000000003 */
[----:B------:R-:W4:Y:S04]  /*b520*/  @P2 LDG.E.U16 R3, desc[UR22][R84.64] ;  /* 0x0000001654032981 */ /* 0x000f28000c1e1500 */
[----:B----4-:R0:W-:Y:S02]  /*b530*/  STS.U16 [R68+UR7+0x12200], R3 ;  /* 0x0122000344007988 */ /* 0x0101e40008000407 */
[----:B0-----:R-:W-:-:S06]  /*b540*/  PRMT R3, RZ, 0x7610, R3 ;  /* 0x00007610ff037816 */ /* 0x001fcc0000000003 */
[----:B------:R-:W4:Y:S04]  /*b550*/  @P2 LDG.E.U16 R3, desc[UR22][R82.64] ;  /* 0x0000001652032981 */ /* 0x000f28000c1e1500 */
[----:B----4-:R0:W-:Y:S02]  /*b560*/  STS.U16 [R68+UR7+0x12600], R3 ;  /* 0x0126000344007988 */ /* 0x0101e40008000407 */
[----:B0-----:R-:W-:-:S06]  /*b570*/  PRMT R3, RZ, 0x7610, R3 ;  /* 0x00007610ff037816 */ /* 0x001fcc0000000003 */
[----:B------:R-:W4:Y:S04]  /*b580*/  @P2 LDG.E.U16 R3, desc[UR22][R74.64] ;  /* 0x000000164a032981 */ /* 0x000f28000c1e1500 */
[----:B------:R-:W2:Y:S01]  /*b590*/  LDL R74, [R1+0x478] ;  /* 0x00047800014a7983 */ /* 0x000ea20000100800 */
[----:B------:R-:W-:-:S03]  /*b5a0*/  PRMT R92, RZ, 0x7610, R92 ;  /* 0x00007610ff5c7816 */ /* 0x000fc6000000005c */
[----:B------:R-:W2:Y:S04]  /*b5b0*/  LDL R75, [R1+0x498] ;  /* 0x00049800014b7983 */ /* 0x000ea80000100800 */
[----:B----4-:R0:W-:Y:S02]  /*b5c0*/  STS.U16 [R68+UR7+0x12a00], R3 ;  /* 0x012a000344007988 */ /* 0x0101e40008000407 */
[----:B0-----:R-:W-:-:S06]  /*b5d0*/  PRMT R3, RZ, 0x7610, R3 ;  /* 0x00007610ff037816 */ /* 0x001fcc0000000003 */
[----:B------:R-:W4:Y:S04]  /*b5e0*/  @P2 LDG.E.U16 R3, desc[UR22][R76.64] ;  /* 0x000000164c032981 */ /* 0x000f28000c1e1500 */
[----:B------:R-:W2:Y:S04]  /*b5f0*/  LDL R76, [R1+0x49c] ;  /* 0x00049c00014c7983 */ /* 0x000ea80000100800 */
[----:B----4-:R0:W-:Y:S02]  /*b600*/  STS.U16 [R68+UR7+0x12e00], R3 ;  /* 0x012e000344007988 */ /* 0x0101e40008000407 */
[----:B0-----:R-:W-:-:S06]  /*b610*/  PRMT R3, RZ, 0x7610, R3 ;  /* 0x00007610ff037816 */ /* 0x001fcc0000000003 */
[----:B------:R0:W4:Y:S02]  /*b620*/  @P2 LDG.E.U16 R3, desc[UR22][R78.64] ;  /* 0x000000164e032981 */ /* 0x000124000c1e1500 */
[----:B0-----:R-:W-:Y:S02]  /*b630*/  @P2 IMAD.MOV.U32 R78, RZ, RZ, R91 ;  /* 0x000000ffff4e2224 */ /* 0x001fe400078e005b */
[----:B--2---:R-:W-:Y:S01]  /*b640*/  @P2 IMAD.MOV.U32 R79, RZ, RZ, R80 ;  /* 0x000000ffff4f2224 */ /* 0x004fe200078e0050 */
[----:B------:R-:W2:Y:S04]  /*b650*/  LDL.LU R91, [R1+0x8d0] ;  /* 0x0008d000015b7983 */ /* 0x000ea80000300800 */
[----:B------:R-:W2:Y:S04]  /*b660*/  LDL R77, [R1+0x4b8] ;  /* 0x0004b800014d7983 */ /* 0x000ea80000100800 */
[----:B------:R-:W2:Y:S04]  /*b670*/  LDL R80, [R1+0x4dc] ;  /* 0x0004dc0001507983 */ /* 0x000ea80000100800 */
[----:B------:R-:W2:Y:S04]  /*b680*/  LDL R84, [R1+0x4f8] ;  /* 0x0004f80001547983 */ /* 0x000ea80000100800 */
[----:B------:R-:W2:Y:S04]  /*b690*/  LDL R82, [R1+0x51c] ;  /* 0x00051c0001527983 */ /* 0x000ea80000100800 */
[----:B------:R-:W2:Y:S04]  /*b6a0*/  LDL R85, [R1+0x518] ;  /* 0x0005180001557983 */ /* 0x000ea80000100800 */
[----:B------:R-:W2:Y:S04]  /*b6b0*/  LDL R83, [R1+0x538] ;  /* 0x0005380001537983 */ /* 0x000ea80000100800 */
[----:B----4-:R0:W-:Y:S02]  /*b6c0*/  STS.U16 [R68+UR7+0x13200], R3 ;  /* 0x0132000344007988 */ /* 0x0101e40008000407 */
[----:B0-----:R-:W-:-:S06]  /*b6d0*/  PRMT R3, RZ, 0x7610, R3 ;  /* 0x00007610ff037816 */ /* 0x001fcc0000000003 */
[----:B------:R-:W4:Y:S04]  /*b6e0*/  @P2 LDG.E.U16 R3, desc[UR22][R78.64] ;  /* 0x000000164e032981 */ /* 0x000f28000c1e1500 */
        /* <DEDUP_REMOVED lines=9> */
[----:B---3--:R0:W3:Y:S02]  /*b780*/  @P2 LDG.E.U16 R3, desc[UR22][R70.64] ;  /* 0x0000001646032981 */ /* 0x0080e4000c1e1500 */
[----:B0-----:R-:W-:Y:S02]  /*b790*/  @P2 IMAD.MOV.U32 R70, RZ, RZ, R81 ;  /* 0x000000ffff462224 */ /* 0x001fe400078e0051 */
[----:B------:R-:W-:Y:S01]  /*b7a0*/  @P2 IMAD.MOV.U32 R71, RZ, RZ, R74 ;  /* 0x000000ffff472224 */ /* 0x000fe200078e004a */
[----:B------:R-:W4:Y:S04]  /*b7b0*/  LDL R81, [R1+0x4fc] ;  /* 0x0004fc0001517983 */ /* 0x000f280000100800 */
[----:B------:R-:W2:Y:S04]  /*b7c0*/  @P2 LDG.E.U16 R92, desc[UR22][R70.64] ;  /* 0x00000016465c2981 */ /* 0x000ea8000c1e1500 */
[----:B------:R-:W4:Y:S04]  /*b7d0*/  LDL R74, [R1+0x57c] ;  /* 0x00057c00014a7983 */ /* 0x000f280000100800 */
[----:B------:R-:W4:Y:S04]  /*b7e0*/  LDL R70, [R1+0x53c] ;  /* 0x00053c0001467983 */ /* 0x000f280000100800 */
[----:B------:R-:W4:Y:S04]  /*b7f0*/  LDL R71, [R1+0x558] ;  /* 0x0005580001477983 */ /* 0x000f280000100800 */
[----:B---3--:R0:W-:Y:S02]  /*b800*/  STS.U16 [R68+UR7+0x13e00], R3 ;  /* 0x013e000344007988 */ /* 0x0081e40008000407 */
[----:B0-----:R-:W-:-:S02]  /*b810*/  LOP3.LUT R68, R0, 0x60, RZ, 0x3c, !PT ;  /* 0x0000006000447812 */ /* 0x001fc400078e3cff */
[----:B------:R-:W-:-:S03]  /*b820*/  PRMT R3, RZ, 0x7610, R3 ;  /* 0x00007610ff037816 */ /* 0x000fc60000000003 */
[----:B------:R0:W-:Y:S04]  /*b830*/  STS.U16 [R68+UR7+0x13f00], R69 ;  /* 0x013f004544007988 */ /* 0x0001e80008000407 */
[----:B--2---:R1:W-:Y:S01]  /*b840*/  STS.U16 [R68+UR7+0x10300], R92 ;  /* 0x0103005c44007988 */ /* 0x0043e20008000407 */
[----:B0-----:R-:W-:-:S03]  /*b850*/  @P2 IMAD.MOV.U32 R69, RZ, RZ, R75 ;  /* 0x000000ffff452224 */ /* 0x001fc600078e004b */
[----:B------:R-:W2:Y:S01]  /*b860*/  LDL R75, [R1+0x598] ;  /* 0x00059800014b7983 */ /* 0x000ea20000100800 */
[----:B-1----:R-:W-:Y:S01]  /*b870*/  @P2 IMAD.MOV.U32 R68, RZ, RZ, R76 ;  /* 0x000000ffff442224 */ /* 0x002fe200078e004c */
[----:B------:R-:W-:Y:S02]  /*b880*/  LOP3.LUT R92, R0, 0x60, RZ, 0x3c, !PT ;  /* 0x00000060005c7812 */ /* 0x000fe400078e3cff */
[----:B------:R-:W3:Y:S04]  /*b890*/  LDL R76, [R1+0x59c] ;  /* 0x00059c00014c7983 */ /* 0x000ee80000100800 */
[----:B------:R0:W2:Y:S02]  /*b8a0*/  @P2 LDG.E.U16 R3, desc[UR22][R68.64] ;  /* 0x0000001644032981 */ /* 0x0000a4000c1e1500 */
[----:B0-----:R-:W-:-:S02]  /*b8b0*/  @P2 IMAD.MOV.U32 R68, RZ, RZ, R78 ;  /* 0x000000ffff442224 */ /* 0x001fc400078e004e */
        /* <DEDUP_REMOVED lines=13> */
[----:B----4-:R-:W-:Y:S02]  /*b990*/  @P2 IMAD.MOV.U32 R68, RZ, RZ, R81 ;  /* 0x000000ffff442224 */ /* 0x010fe400078e0051 */
[----:B------:R-:W-:Y:S01]  /*b9a0*/  @P2 IMAD.MOV.U32 R69, RZ, RZ, R84 ;  /* 0x000000ffff452224 */ /* 0x000fe200078e0054 */
[----:B--2---:R0:W-:Y:S02]  /*b9b0*/  STS.U16 [R92+UR7+0x10f00], R3 ;  /* 0x010f00035c007988 */ /* 0x0041e40008000407 */
[----:B0-----:R-:W-:-:S06]  /*b9c0*/  PRMT R3, RZ, 0x7610, R3 ;  /* 0x00007610ff037816 */ /* 0x001fcc0000000003 */
[----:B------:R-:W2:Y:S01]  /*b9d0*/  @P2 LDG.E.U16 R3, desc[UR22][R68.64] ;  /* 0x0000001644032981 */ /* 0x000ea2000c1e1500 */
[----:B------:R-:W-:-:S03]  /*b9e0*/  @P2 IMAD.MOV.U32 R84, RZ, RZ, R82 ;  /* 0x000000ffff542224 */ /* 0x000fc600078e0052 */
[----:B------:R0:W5:Y:S04]  /*b9f0*/  LDL.LU.64 R68, [R1+0x8c8] ;  /* 0x0008c80001447983 */ /* 0x0001680000300a00 */
[----:B--2---:R1:W-:Y:S01]  /*ba00*/  STS.U16 [R92+UR7+0x11300], R3 ;  /* 0x011300035c007988 */ /* 0x0043e20008000407 */
[----:B------:R-:W-:-:S03]  /*ba10*/  @P2 IMAD.MOV.U32 R82, RZ, RZ, R70 ;  /* 0x000000ffff522224 */ /* 0x000fc600078e0046 */
[----:B------:R-:W2:Y:S01]  /*ba20*/  LDL R81, [R1+0x5f8] ;  /* 0x0005f80001517983 */ /* 0x000ea20000100800 */
[----:B-1----:R-:W-:-:S06]  /*ba30*/  PRMT R3, RZ, 0x7610, R3 ;  /* 0x00007610ff037816 */ /* 0x002fcc0000000003 */
[----:B------:R-:W4:Y:S01]  /*ba40*/  @P2 LDG.E.U16 R3, desc[UR22][R84.64] ;  /* 0x0000001654032981 */ /* 0x000f22000c1e1500 */
[----:B------:R-:W-:-:S03]  /*ba50*/  @P2 IMAD.MOV.U32 R70, RZ, RZ, R72 ;  /* 0x000000ffff462224 */ /* 0x000fc600078e0048 */
[----:B------:R-:W2:Y:S04]  /*ba60*/  LDL.LU.64 R84, [R1+0x8c0] ;  /* 0x0008c00001547983 */ /* 0x000ea80000300a00 */
[----:B----4-:R1:W-:Y:S02]  /*ba70*/  STS.U16 [R92+UR7+0x11700], R3 ;  /* 0x011700035c007988 */ /* 0x0103e40008000407 */
[----:B-1----:R-:W-:-:S06]  /*ba80*/  PRMT R3, RZ, 0x7610, R3 ;  /* 0x00007610ff037816 */ /* 0x002fcc0000000003 */
[----:B------:R-:W4:Y:S01]  /*ba90*/  @P2 LDG.E.U16 R3, desc[UR22][R82.64] ;  /* 0x0000001652032981 */ /* 0x000f22000c1e1500 */
[----:B------:R-:W-:-:S03]  /*baa0*/  @P2 IMAD.MOV.U32 R72, RZ, RZ, R74 ;  /* 0x000000ffff482224 */ /* 0x000fc600078e004a */
[----:B------:R-:W2:Y:S04]  /*bab0*/  LDL.LU.64 R82, [R1+0x8b8] ;  /* 0x0008b80001527983 */ /* 0x000ea80000300a00 */
[----:B----4-:R1:W-:Y:S02]  /*bac0*/  STS.U16 [R92+UR7+0x11b00], R3 ;  /* 0x011b00035c007988 */ /* 0x0103e40008000407 */
[----:B-1----:R-:W-:-:S06]  /*bad0*/  PRMT R3, RZ, 0x7610, R3 ;  /* 0x00007610ff037816 */ /* 0x002fcc0000000003 */
[----:B------:R-:W4:Y:S01]  /*bae0*/  @P2 LDG.E.U16 R3, desc[UR22][R70.64] ;  /* 0x0000001646032981 */ /* 0x000f22000c1e1500 */
[----:B---3--:R-:W-:-:S03]  /*baf0*/  @P2 IMAD.MOV.U32 R74, RZ, RZ, R76 ;  /* 0x000000ffff4a2224 */ /* 0x008fc600078e004c */
[----:B------:R0:W5:Y:S04]  /*bb00*/  LDL.LU.64 R70, [R1+0x8b0] ;  /* 0x0008b00001467983 */ /* 0x0001680000300a00 */
[----:B----4-:R1:W-:Y:S02]  /*bb10*/  STS.U16 [R92+UR7+0x11f00], R3 ;  /* 0x011f00035c007988 */ /* 0x0103e40008000407 */
[----:B-1----:R-:W-:-:S06]  /*bb20*/  PRMT R3, RZ, 0x7610, R3 ;  /* 0x00007610ff037816 */ /* 0x002fcc0000000003 */
[----:B------:R-:W3:Y:S01]  /*bb30*/  @P2 LDG.E.U16 R3, desc[UR22][R72.64] ;  /* 0x0000001648032981 */ /* 0x000ee2000c1e1500 */
[----:B------:R-:W-:-:S03]  /*bb40*/  @P2 IMAD.MOV.U32 R76, RZ, RZ, R78 ;  /* 0x000000ffff4c2224 */ /* 0x000fc600078e004e */
[----:B------:R0:W5:Y:S04]  /*bb50*/  LDL.LU.64 R72, [R1+0x8a8] ;  /* 0x0008a80001487983 */ /* 0x0001680000300a00 */
[----:B---3--:R1:W-:Y:S02]  /*bb60*/  STS.U16 [R92+UR7+0x12300], R3 ;  /* 0x012300035c007988 */ /* 0x0083e40008000407 */
        /* <DEDUP_REMOVED lines=11> */
[----:B------:R-:W3:Y:S04]  /*bc20*/  @P2 LDG.E.U16 R3, desc[UR22][R78.64] ;  /* 0x000000164e032981 */ /* 0x000ee8000c1e1500 */
[----:B------:R0:W5:Y:S04]  /*bc30*/  LDL.LU.64 R78, [R1+0x890] ;  /* 0x00089000014e7983 */ /* 0x0001680000300a00 */
[----:B------:R-:W4:Y:S04]  /*bc40*/  LDL.LU R91, [R1+0x888] ;  /* 0x00088800015b7983 */ /* 0x000f280000300800 */
[----:B---3--:R1:W-:Y:S02]  /*bc50*/  STS.U16 [R92+UR7+0x12f00], R3 ;  /* 0x012f00035c007988 */ /* 0x0083e40008000407 */
[----:B-1----:R-:W-:-:S06]  /*bc60*/  PRMT R3, RZ, 0x7610, R3 ;  /* 0x00007610ff037816 */ /* 0x002fcc0000000003 */
[----:B--2---:R-:W2:Y:S01]  /*bc70*/  @P2 LDG.E.U16 R3, desc[UR22][R80.64] ;  /* 0x0000001650032981 */ /* 0x004ea2000c1e1500 */
[----:B------:R-:W-:Y:S02]  /*bc80*/  UIADD3 UR6, UPT, UPT, UR7, 0x8000, URZ ;  /* 0x0000800007067890 */ /* 0x000fe4000fffe0ff */
[----:B------:R-:W-:Y:S01]  /*bc90*/  UIADD3 UR10, UPT, UPT, UR7, 0x14000, URZ ;  /* 0x00014000070a7890 */ /* 0x000fe2000fffe0ff */
[----:B------:R0:W5:Y:S04]  /*bca0*/  LDL.LU.64 R80, [R1+0x880] ;  /* 0x0008800001507983 */ /* 0x0001680000300a00 */
[----:B--2---:R1:W-:Y:S02]  /*bcb0*/  STS.U16 [R92+UR7+0x13300], R3 ;  /* 0x013300035c007988 */ /* 0x0043e40008000407 */
[----:B-1----:R-:W-:-:S06]  /*bcc0*/  PRMT R3, RZ, 0x7610, R3 ;  /* 0x00007610ff037816 */ /* 0x002fcc0000000003 */
[----:B------:R-:W2:Y:S01]  /*bcd0*/  @P2 LDG.E.U16 R3, desc[UR22][R82.64] ;  /* 0x0000001652032981 */ /* 0x000ea2000c1e1500 */
[----:B------:R-:W-:-:S03]  /*bce0*/  USHF.R.U32.HI UR6, URZ, 0x4, UR6 ;  /* 0x00000004ff067899 */ /* 0x000fc60008011606 */
[----:B------:R0:W5:Y:S04]  /*bcf0*/  LDL.LU.64 R82, [R1+0x878] ;  /* 0x0008780001527983 */ /* 0x0001680000300a00 */
[----:B--2---:R1:W-:Y:S02]  /*bd00*/  STS.U16 [R92+UR7+0x13700], R3 ;  /* 0x013700035c007988 */ /* 0x0043e40008000407 */
[----:B-1----:R-:W-:-:S06]  /*bd10*/  PRMT R3, RZ, 0x7610, R3 ;  /* 0x00007610ff037816 */ /* 0x002fcc0000000003 */
[----:B------:R-:W2:Y:S01]  /*bd20*/  @P2 LDG.E.U16 R3, desc[UR22][R84.64] ;  /* 0x0000001654032981 */ /* 0x000ea2000c1e1500 */
[----:B------:R-:W-:Y:S01]  /*bd30*/  ISETP.LT.OR P2, PT, R93, 0x40, P1 ;  /* 0x000000405d00780c */ /* 0x000fe20000f41670 */
[----:B------:R-:W-:Y:S02]  /*bd40*/  USHF.R.U32.HI UR10, URZ, 0x4, UR10 ;  /* 0x00000004ff0a7899 */ /* 0x000fe4000801160a */
[----:B------:R0:W5:Y:S01]  /*bd50*/  LDL.LU.64 R84, [R1+0x870] ;  /* 0x0008700001547983 */ /* 0x0001620000300a00 */
[----:B------:R-:W-:Y:S02]  /*bd60*/  USGXT.U32 UR16, UR6, 0xe ;  /* 0x0000000e0610789a */ /* 0x000fe40008000000 */
[----:B------:R-:W-:Y:S02]  /*bd70*/  USGXT.U32 UR10, UR10, 0xe ;  /* 0x0000000e0a0a789a */ /* 0x000fe40008000000 */
[----:B------:R-:W-:Y:S02]  /*bd80*/  UIADD3 UR17, UP1, UPT, UR16, 0x2000080, URZ ;  /* 0x0200008010117890 */ /* 0x000fe4000ff3e0ff */
[----:B------:R-:W-:Y:S01]  /*bd90*/  UIADD3 UR19, UP2, UPT, UR10, 0x2, URZ ;  /* 0x000000020a137890 */ /* 0x000fe2000ff5e0ff */
[----:B------:R-:W-:Y:S01]  /*bda0*/  UMOV UR4, URZ ;  /* 0x000000ff00047c82 */ /* 0x000fe20008000000 */
[----:B------:R-:W-:Y:S01]  /*bdb0*/  UMOV UR5, URZ ;  /* 0x000000ff00057c82 */ /* 0x000fe20008000000 */
[----:B------:R-:W-:-:S02]  /*bdc0*/  UIADD3.X UR18, UPT, UPT, UR4, 0x40004040, URZ, UP1, !UPT ;  /* 0x4000404004127890 */ /* 0x000fc40008ffe4ff */
[----:B------:R-:W-:Y:S01]  /*bdd0*/  UIADD3.X UR20, UPT, UPT, UR5, 0x40004040, URZ, UP2, !UPT ;  /* 0x4000404005147890 */ /* 0x000fe200097fe4ff */
[----:B----4-:R-:W-:Y:S01]  /*bde0*/  IMAD.SHL.U32 R91, R91, 0x40, RZ ;  /* 0x000000405b5b7824 */ /* 0x010fe200078e00ff */
[----:B--2---:R1:W-:Y:S01]  /*bdf0*/  STS.U16 [R92+UR7+0x13b00], R3 ;  /* 0x013b00035c007988 */ /* 0x0043e20008000407 */
[----:B------:R2:W-:Y:S06]  /*be00*/  MEMBAR.ALL.CTA ;  /* 0x0000000000007992 */ /* 0x0005ec0000008000 */
[----:B--2---:R-:W2:Y:S01]  /*be10*/  FENCE.VIEW.ASYNC.S ;  /* 0x00000000000073c6 */ /* 0x004ea20000000000 */
[----:B-1----:R-:W-:-:S04]  /*be20*/  SHF.R.S32.HI R3, RZ, 0x1f, R93 ;  /* 0x0000001fff037819 */ /* 0x002fc8000001145d */
[----:B------:R-:W-:Y:S02]  /*be30*/  LEA.HI R3, R3, R93, RZ, 0x6 ;  /* 0x0000005d03037211 */ /* 0x000fe400078f30ff */
[----:B------:R0:W5:Y:S02]  /*be40*/  LDL.LU R93, [R1+0x86c] ;  /* 0x00086c00015d7983 */ /* 0x0001640000300800 */
[----:B------:R-:W-:-:S04]  /*be50*/  SHF.R.S32.HI R3, RZ, 0x6, R3 ;  /* 0x00000006ff037819 */ /* 0x000fc80000011403 */
[----:B------:R-:W-:Y:S01]  /*be60*/  VIMNMX R3, PT, PT, R3, 0x1, !PT ;  /* 0x0000000103037848 */ /* 0x000fe20007fe0100 */
[----:B--2---:R-:W-:Y:S04]  /*be70*/  BAR.SYNC.DEFER_BLOCKING 0x0 ;  /* 0x0000000000007b1d */ /* 0x004fe80000010000 */
[----:B------:R-:W-:-:S05]  /*be80*/  VIADD R3, R3, 0xffffffff ;  /* 0xffffffff03037836 */ /* 0x000fca0000000000 */
[----:B------:R0:W-:Y:S01]  /*be90*/  STL [R1+0x844], R3 ;  /* 0x0008440301007387 */ /* 0x0001e20000100800 */
[----:B------:R-:W-:Y:S01]  /*bea0*/  ISETP.NE.U32.AND P3, PT, R3, RZ, PT ;  /* 0x000000ff0300720c */ /* 0x000fe20003f65070 */
[----:B------:R-:W-:Y:S01]  /*beb0*/  IMAD.SHL.U32 R92, R90, 0x40, RZ ;  /* 0x000000405a5c7824 */ /* 0x000fe200078e00ff */
[----:B------:R-:W-:-:S00]  /*bec0*/  MEMBAR.ALL.CTA ;  /* 0x0000000000007992 */ /* 0x000fc00000008000 */
[----:B------:R-:W-:Y:S06]  /*bed0*/  MEMBAR.ALL.GPU ;  /* 0x0000000000007992 */ /* 0x000fec000000a000 */
[----:B------:R-:W-:-:S00]  /*bee0*/  ERRBAR ;  /* 0x00000000000079ab */ /* 0x000fc00000000000 */
[----:B------:R-:W-:Y:S08]  /*bef0*/  CGAERRBAR ;  /* 0x00000000000075ab */ /* 0x000ff00000000000 */
[----:B------:R-:W-:Y:S06]  /*bf00*/  UCGABAR_ARV ;  /* 0x00000000000079c7 */ /* 0x000fec0008000000 */
[----:B------:R-:W-:Y:S01]  /*bf10*/  UCGABAR_WAIT ;  /* 0x0000000000007dc7 */ /* 0x000fe20008000000 */
[----:B------:R-:W-:Y:S01]  /*bf20*/  CCTL.IVALL ;  /* 0x00000000ff00798f */ /* 0x000fe20002000000 */
[----:B0-----:R-:W-:Y:S05]  /*bf30*/  @P2 BRA `(.L_x_12) ;  /* 0x0000000000d42947 */ /* 0x001fea0003800000 */
[----:B------:R-:W-:Y:S02]  /*bf40*/  USHF.R.U32.HI UR14, URZ, 0x4, UR7 ;  /* 0x00000004ff0e7899 */ /* 0x000fe40008011607 */
[----:B------:R-:W-:Y:S02]  /*bf50*/  UIADD3 UR11, UPT, UPT, UR7, 0x10000, URZ ;  /* 0x00010000070b7890 */ /* 0x000fe4000fffe0ff */
[----:B------:R-:W-:Y:S02]  /*bf60*/  USGXT.U32 UR14, UR14, 0xe ;  /* 0x0000000e0e0e789a */ /* 0x000fe40008000000 */
[----:B------:R-:W-:Y:S02]  /*bf70*/  USHF.R.U32.HI UR11, URZ, 0x4, UR11 ;  /* 0x00000004ff0b7899 */ /* 0x000fe4000801160b */
[----:B------:R-:W-:Y:S02]  /*bf80*/  UIADD3 UR38, UP1, UPT, UR14, 0x2000080, URZ ;  /* 0x020000800e267890 */ /* 0x000fe4000ff3e0ff */
[----:B------:R-:W-:Y:S01]  /*bf90*/  USGXT.U32 UR12, UR11, 0xe ;  /* 0x0000000e0b0c789a */ /* 0x000fe20008000000 */
[----:B------:R-:W-:Y:S01]  /*bfa0*/  UMOV UR5, URZ ;  /* 0x000000ff00057c82 */ /* 0x000fe20008000000 */
[----:B------:R-:W-:Y:S01]  /*bfb0*/  UMOV UR6, URZ ;  /* 0x000000ff00067c82 */ /* 0x000fe20008000000 */
[----:B------:R-:W-:-:S02]  /*bfc0*/  UIADD3.X UR39, UPT, UPT, UR5, 0x40004040, URZ, UP1, !UPT ;  /* 0x4000404005277890 */ /* 0x000fc40008ffe4ff */
[----:B------:R-:W-:Y:S02]  /*bfd0*/  UIADD3 UR40, UP1, UPT, UR12, 0x2, URZ ;  /* 0x000000020c287890 */ /* 0x000fe4000ff3e0ff */
[----:B------:R-:W-:Y:S02]  /*bfe0*/  ULOP3.LUT UR14, UR14, 0x2000000, URZ, 0xfc, !UPT ;  /* 0x020000000e0e7892 */ /* 0x000fe4000f8efcff */
[----:B------:R-:W-:Y:S02]  /*bff0*/  UIADD3.X UR41, UPT, UPT, UR6, 0x40004040, URZ, UP1, !UPT ;  /* 0x4000404006297890 */ /* 0x000fe40008ffe4ff */
[----:B------:R-:W-:Y:S02]  /*c000*/  UIADD3.64 UR44, UPT, UPT, UR38, 0x80, URZ ;  /* 0x00000080262c7897 */ /* 0x000fe4000fffe0ff */
[----:B------:R-:W-:Y:S02]  /*c010*/  UIADD3.64 UR52, UPT, UPT, UR40, 0x2, URZ ;  /* 0x0000000228347897 */ /* 0x000fe4000fffe0ff */
[----:B------:R-:W-:-:S02]  /*c020*/  UIADD3.64 UR46, UPT, UPT, UR38, 0x100, URZ ;  /* 0x00000100262e7897 */ /* 0x000fc4000fffe0ff */
[----:B------:R-:W-:Y:S02]  /*c030*/  UIADD3.64 UR54, UPT, UPT, UR40, 0x4, URZ ;  /* 0x0000000428367897 */ /* 0x000fe4000fffe0ff */
[----:B------:R-:W-:Y:S02]  /*c040*/  UIADD3 UR60, UPT, UPT, UR21, 0x100, URZ ;  /* 0x00000100153c7890 */ /* 0x000fe4000fffe0ff */
[----:B------:R-:W-:Y:S02]  /*c050*/  UIADD3.64 UR48, UPT, UPT, UR38, 0x380, URZ ;  /* 0x0000038026307897 */ /* 0x000fe4000fffe0ff */
[----:B------:R-:W-:Y:S02]  /*c060*/  UIADD3 UR61, UPT, UPT, UR21, 0x100, URZ ;  /* 0x00000100153d7890 */ /* 0x000fe4000fffe0ff */
[----:B------:R-:W-:Y:S02]  /*c070*/  UIADD3.64 UR50, UPT, UPT, UR38, 0x400, URZ ;  /* 0x0000040026327897 */ /* 0x000fe4000fffe0ff */
[----:B------:R-:W-:-:S02]  /*c080*/  UIADD3 UR62, UPT, UPT, UR21, 0x100, URZ ;  /* 0x00000100153e7890 */ /* 0x000fc4000fffe0ff */
[----:B------:R-:W-:Y:S01]  /*c090*/  UIADD3.64 UR56, UPT, UPT, UR38, 0x480, URZ ;  /* 0x0000048026387897 */ /* 0x000fe2000fffe0ff */
[----:B------:R-:W-:Y:S01]  /*c0a0*/  UMOV UR26, 0x0 ;  /* 0x00000000001a7882 */ /* 0x000fe20000000000 */
[----:B------:R-:W-:Y:S01]  /*c0b0*/  UMOV UR27, 0x10408010 ;  /* 0x10408010001b7882 */ /* 0x000fe20000000000 */
[----:B------:R-:W-:Y:S01]  /*c0c0*/  UIADD3 UR11, UPT, UPT, UR21, 0x100, URZ ;  /* 0x00000100150b7890 */ /* 0x000fe2000fffe0ff */
[----:B------:R-:W-:Y:S01]  /*c0d0*/  UMOV UR13, 0x40004040 ;  /* 0x40004040000d7882 */ /* 0x000fe20000000000 */
[----:B------:R-:W-:Y:S01]  /*c0e0*/  UIADD3.64 UR58, UPT, UPT, UR38, 0x500, URZ ;  /* 0x00000500263a7897 */ /* 0x000fe2000fffe0ff */
[----:B------:R-:W-:Y:S01]  /*c0f0*/  UMOV UR15, 0x40004040 ;  /* 0x40004040000f7882 */ /* 0x000fe20000000000 */
[----:B------:R-:W-:Y:S01]  /*c100*/  UMOV UR34, 0x0 ;  /* 0x0000000000227882 */ /* 0x000fe20000000000 */
[----:B------:R-:W-:Y:S01]  /*c110*/  UMOV UR35, 0x10408010 ;  /* 0x1040801000237882 */ /* 0x000fe20000000000 */
[----:B------:R-:W-:Y:S01]  /*c120*/  UMOV UR32, 0x0 ;  /* 0x0000000000207882 */ /* 0x000fe20000000000 */
[----:B------:R-:W-:Y:S01]  /*c130*/  UMOV UR33, 0x10408010 ;  /* 0x1040801000217882 */ /* 0x000fe20000000000 */
[----:B------:R0:W-:Y:S01]  /*c140*/  UTCHMMA.2CTA gdesc[UR14], gdesc[UR12], tmem[UR21], tmem[UR26], idesc[UR27], !UPT ;  /* 0x00ff1a0c0e0075ea */ /* 0x0001e2000fa00015 */
[----:B------:R-:W-:Y:S01]  /*c150*/  UMOV UR30, 0x0 ;  /* 0x00000000001e7882 */ /* 0x000fe20000000000 */
[----:B------:R-:W-:Y:S01]  /*c160*/  UMOV UR31, 0x10408010 ;  /* 0x10408010001f7882 */ /* 0x000fe20000000000 */
[----:B------:R0:W-:Y:S01]  /*c170*/  UTCHMMA.2CTA gdesc[UR38], gdesc[UR40], tmem[UR21], tmem[UR34], idesc[UR35], UPT ;  /* 0x00ff2228260075ea */ /* 0x0001e2000ba00015 */
        /* <DEDUP_REMOVED lines=8> */
[----:B------:R0:W-:Y:S01]  /*c200*/  UTCHMMA.2CTA gdesc[UR48], gdesc[UR12], tmem[UR60], tmem[UR28], idesc[UR29], !UPT ;  /* 0x00ff1c0c300075ea */ /* 0x0001e2000fa0003c */
[----:B------:R-:W-:Y:S01]  /*c210*/  UMOV UR42, 0x0 ;  /* 0x00000000002a7882 */ /* 0x000fe20000000000 */
[----:B------:R-:W-:Y:S01]  /*c220*/  UMOV UR43, 0x10408010 ;  /* 0x10408010002b7882 */ /* 0x000fe20000000000 */
[----:B------:R0:W-:Y:S01]  /*c230*/  UTCHMMA.2CTA gdesc[UR50], gdesc[UR40], tmem[UR61], tmem[UR24], idesc[UR25], UPT ;  /* 0x00ff1828320075ea */ /* 0x0001e2000ba0003d */
[----:B------:R-:W-:Y:S01]  /*c240*/  UMOV UR5, 0x3 ;  /* 0x0000000300057882 */ /* 0x000fe20000000000 */
[----:B------:R0:W-:Y:S01]  /*c250*/  UTCHMMA.2CTA gdesc[UR56], gdesc[UR52], tmem[UR62], tmem[UR36], idesc[UR37], UPT ;  /* 0x00ff2434380075ea */ /* 0x0001e2000ba0003e */
[----:B------:R0:W-:Y:S01]  /*c260*/  UTCHMMA.2CTA gdesc[UR58], gdesc[UR54], tmem[UR11], tmem[UR42], idesc[UR43], UPT ;  /* 0x00ff2a363a0075ea */ /* 0x0001e2000ba0000b */
[----:B------:R0:W-:Y:S01]  /*c270*/  UTCBAR.2CTA.MULTICAST [UR9], URZ, UR5 ;  /* 0x000000ff090073e9 */ /* 0x0001e20008200805 */
[----:B------:R-:W-:Y:S01]  /*c280*/  NOP ;  /* 0x0000000000007918 */ /* 0x000fe20000000000 */
.L_x_12:
[----:B------:R1:W-:Y:S01]  /*c290*/  STL [R1+0x304], RZ ;  /* 0x000304ff01007387 */ /* 0x0003e20000100800 */
[----:B0-----:R-:W-:Y:S01]  /*c2a0*/  UMOV UR12, UR17 ;  /* 0x00000011000c7c82 */ /* 0x001fe20008000000 */
[----:B------:R-:W-:Y:S01]  /*c2b0*/  UMOV UR13, UR18 ;  /* 0x00000012000d7c82 */ /* 0x000fe20008000000 */
[----:B------:R-:W-:Y:S01]  /*c2c0*/  UMOV UR14, UR19 ;  /* 0x00000013000e7c82 */ /* 0x000fe20008000000 */
[----:B------:R-:W-:Y:S01]  /*c2d0*/  UMOV UR15, UR20 ;  /* 0x00000014000f7c82 */ /* 0x000fe20008000000 */
[----:B------:R-:W-:Y:S05]  /*c2e0*/  @!P3 BRA `(.L_x_13) ;  /* 0x000000c800b0b947 */ /* 0x000fea0003800000 */
[----:B------:R-:W-:Y:S01]  /*c2f0*/  SHF.R.S32.HI R3, RZ, 0x1f, R91 ;  /* 0x0000001fff037819 */ /* 0x000fe2000001145b */
[C---:B------:R-:W-:Y:S01]  /*c300*/  IMAD.SHL.U32 R90, R91.reuse, 0x2, RZ ;  /* 0x000000025b5a7824 */ /* 0x040fe200078e00ff */
[----:B------:R-:W-:Y:S02]  /*c310*/  ULOP3.LUT UR18, UR16, 0x2000000, URZ, 0xfc, !UPT ;  /* 0x0200000010127892 */ /* 0x000fe4000f8efcff */
[----:B------:R-:W-:Y:S01]  /*c320*/  SHF.L.U64.HI R3, R91, 0x1, R3 ;  /* 0x000000015b037819 */ /* 0x000fe20000010203 */
[----:B------:R-:W-:Y:S01]  /*c330*/  UIADD3.64 UR24, UPT, UPT, UR12, 0x80, URZ ;  /* 0x000000800c187897 */ /* 0x000fe2000fffe0ff */
[----:B------:R-:W-:Y:S01]  /*c340*/  SHF.R.S32.HI R91, RZ, 0x1f, R92 ;  /* 0x0000001fff5b7819 */ /* 0x000fe2000001145c */
[----:B------:R-:W-:Y:S02]  /*c350*/  UIADD3.64 UR26, UPT, UPT, UR14, 0x2, URZ ;  /* 0x000000020e1a7897 */ /* 0x000fe4000fffe0ff */
[----:B------:R-:W-:Y:S01]  /*c360*/  UIADD3.64 UR28, UPT, UPT, UR12, 0x100, URZ ;  /* 0x000001000c1c7897 */ /* 0x000fe2000fffe0ff */
[C---:B------:R-:W-:Y:S01]  /*c370*/  SHF.L.U64.HI R91, R92.reuse, 0x1, R91 ;  /* 0x000000015c5b7819 */ /* 0x040fe2000001025b */
[----:B------:R-:W-:Y:S01]  /*c380*/  IMAD.SHL.U32 R92, R92, 0x2, RZ ;  /* 0x000000025c5c7824 */ /* 0x000fe200078e00ff */
[----:B------:R-:W-:-:S02]  /*c390*/  UIADD3.64 UR30, UPT, UPT, UR14, 0x4, URZ ;  /* 0x000000040e1e7897 */ /* 0x000fc4000fffe0ff */
[----:B------:R-:W-:Y:S02]  /*c3a0*/  UIADD3.64 UR32, UPT, UPT, UR12, 0x380, URZ ;  /* 0x000003800c207897 */ /* 0x000fe4000fffe0ff */
[----:B------:R-:W-:Y:S02]  /*c3b0*/  UIADD3.64 UR34, UPT, UPT, UR12, 0x400, URZ ;  /* 0x000004000c227897 */ /* 0x000fe4000fffe0ff */
[----:B------:R-:W-:Y:S02]  /*c3c0*/  UIADD3.64 UR36, UPT, UPT, UR12, 0x480, URZ ;  /* 0x000004800c247897 */ /* 0x000fe4000fffe0ff */
[----:B------:R-:W-:Y:S01]  /*c3d0*/  UIADD3.64 UR38, UPT, UPT, UR12, 0x500, URZ ;  /* 0x000005000c267897 */ /* 0x000fe2000fffe0ff */
[----:B------:R-:W-:Y:S01]  /*c3e0*/  UMOV UR6, 0x1 ;  /* 0x0000000100067882 */ /* 0x000fe20000000000 */
[----:B------:R-:W-:Y:S01]  /*c3f0*/  UMOV UR5, URZ ;  /* 0x000000ff00057c82 */ /* 0x000fe20008000000 */
[----:B------:R-:W-:-:S09]  /*c400*/  UMOV UR11, 0x40004040 ;  /* 0x40004040000b7882 */ /* 0x000fd20000000000 */
.L_x_16:
[----:B-----5:R0:W-:Y:S04]  /*c410*/  STL.64 [R1+0x888], R86 ;  /* 0x0008885601007387 */ /* 0x0201e80000100a00 */
[----:B------:R-:W-:Y:S04]  /*c420*/  STL.64 [R1+0x880], R88 ;  /* 0x0008805801007387 */ /* 0x000fe80000100a00 */
[----:B------:R2:W-:Y:S01]  /*c430*/  STL.64 [R1+0x870], R2 ;  /* 0x0008700201007387 */ /* 0x0005e20000100a00 */
[-C--:B0-----:R-:W-:Y:S02]  /*c440*/  IADD3 R86, P4, PT, R16, R92.reuse, RZ ;  /* 0x0000005c10567210 */ /* 0x081fe40007f9e0ff */
[----:B--2---:R-:W-:-:S02]  /*c450*/  IADD3 R3, P2, PT, R4, R92, RZ ;  /* 0x0000005c04037210 */ /* 0x004fc40007f5e0ff */
[----:B------:R-:W-:-:S03]  /*c460*/  IADD3 R2, P3, PT, R6, R92, RZ ;  /* 0x0000005c06027210 */ /* 0x000fc60007f7e0ff */
[----:B------:R0:W-:Y:S02]  /*c470*/  STL [R1+0x81c], R3 ;  /* 0x00081c0301007387 */ /* 0x0001e40000100800 */
[--C-:B------:R-:W-:Y:S02]  /*c480*/  IMAD.X R4, R7, 0x1, R91.reuse, P3 ;  /* 0x0000000107047824 */ /* 0x100fe400018e065b */
[----:B------:R2:W-:Y:S04]  /*c490*/  STL [R1+0x820], R2 ;  /* 0x0008200201007387 */ /* 0x0005e80000100800 */
[----:B------:R-:W-:Y:S01]  /*c4a0*/  STL [R1+0x824], R86 ;  /* 0x0008245601007387 */ /* 0x000fe20000100800 */
[----:B0-----:R-:W-:Y:S01]  /*c4b0*/  IADD3 R3, P5, PT, R18, R92, RZ ;  /* 0x0000005c12037210 */ /* 0x001fe20007fbe0ff */
[----:B--2---:R-:W-:-:S04]  /*c4c0*/  IMAD.X R2, R5, 0x1, R91, P2 ;  /* 0x0000000105027824 */ /* 0x004fc800010e065b */
[----:B------:R0:W-:Y:S04]  /*c4d0*/  STL [R1+0x828], R3 ;  /* 0x0008280301007387 */ /* 0x0001e80000100800 */
[----:B------:R2:W-:Y:S04]  /*c4e0*/  STL [R1+0x7fc], R2 ;  /* 0x0007fc0201007387 */ /* 0x0005e80000100800 */
[----:B------:R3:W-:Y:S01]  /*c4f0*/  STL [R1+0x800], R4 ;  /* 0x0008000401007387 */ /* 0x0007e20000100800 */
[--C-:B0-----:R-:W-:Y:S02]  /*c500*/  IMAD.X R3, R17, 0x1, R91.reuse, P4 ;  /* 0x0000000111037824 */ /* 0x101fe400020e065b */
[----:B--2---:R-:W-:-:S03]  /*c510*/  IMAD.X R2, R19, 0x1, R91, P5 ;  /* 0x0000000113027824 */ /* 0x004fc600028e065b */
[----:B------:R0:W-:Y:S01]  /*c520*/  STL [R1+0x804], R3 ;  /* 0x0008040301007387 */ /* 0x0001e20000100800 */
[----:B---3--:R-:W-:-:S03]  /*c530*/  IADD3 R4, P2, PT, R28, R92, RZ ;  /* 0x0000005c1c047210 */ /* 0x008fc60007f5e0ff */
[----:B------:R2:W-:Y:S04]  /*c540*/  STL [R1+0x808], R2 ;  /* 0x0008080201007387 */ /* 0x0005e80000100800 */
[----:B------:R3:W-:Y:S01]  /*c550*/  STL [R1+0x82c], R4 ;  /* 0x00082c0401007387 */ /* 0x0007e20000100800 */
[-C--:B0-----:R-:W-:Y:S02]  /*c560*/  IADD3 R3, P3, PT, R30, R92.reuse, RZ ;  /* 0x0000005c1e037210 */ /* 0x081fe40007f7e0ff */
[----:B--2---:R-:W-:-:S03]  /*c570*/  IADD3 R2, P4, PT, R40, R92, RZ ;  /* 0x0000005c28027210 */ /* 0x004fc60007f9e0ff */
[----:B------:R0:W-:Y:S01]  /*c580*/  STL [R1+0x830], R3 ;  /* 0x0008300301007387 */ /* 0x0001e20000100800 */
[----:B---3--:R-:W-:-:S03]  /*c590*/  IADD3 R4, P5, PT, R42, R92, RZ ;  /* 0x0000005c2a047210 */ /* 0x008fc60007fbe0ff */
[----:B------:R2:W-:Y:S04]  /*c5a0*/  STL [R1+0x834], R2 ;  /* 0x0008340201007387 */ /* 0x0005e80000100800 */
[----:B------:R3:W-:Y:S01]  /*c5b0*/  STL [R1+0x838], R4 ;  /* 0x0008380401007387 */ /* 0x0007e20000100800 */
[--C-:B0-----:R-:W-:Y:S02]  /*c5c0*/  IMAD.X R3, R29, 0x1, R91.reuse, P2 ;  /* 0x000000011d037824 */ /* 0x101fe400010e065b */
[----:B--2---:R-:W-:-:S03]  /*c5d0*/  IMAD.X R2, R31, 0x1, R91, P3 ;  /* 0x000000011f027824 */ /* 0x004fc600018e065b */
[----:B------:R0:W-:Y:S01]  /*c5e0*/  STL [R1+0x80c], R3 ;  /* 0x00080c0301007387 */ /* 0x0001e20000100800 */
[----:B---3--:R-:W-:-:S03]  /*c5f0*/  IMAD.X R4, R41, 0x1, R91, P4 ;  /* 0x0000000129047824 */ /* 0x008fc600020e065b */
[----:B------:R2:W-:Y:S04]  /*c600*/  STL [R1+0x810], R2 ;  /* 0x0008100201007387 */ /* 0x0005e80000100800 */
[----:B------:R3:W-:Y:S01]  /*c610*/  STL [R1+0x814], R4 ;  /* 0x0008140401007387 */ /* 0x0007e20000100800 */
[----:B0-----:R-:W-:Y:S01]  /*c620*/  IMAD.X R3, R43, 0x1, R91, P5 ;  /* 0x000000012b037824 */ /* 0x001fe200028e065b */
[----:B--2--5:R-:W-:-:S04]  /*c630*/  IADD3 R2, P2, PT, R52, R92, RZ ;  /* 0x0000005c34027210 */ /* 0x024fc80007f5e0ff */
[----:B------:R0:W-:Y:S01]  /*c640*/  STL [R1+0x818], R3 ;  /* 0x0008180301007387 */ /* 0x0001e20000100800 */
[----:B---3--:R-:W-:-:S03]  /*c650*/  IADD3 R4, P3, PT, R54, R92, RZ ;  /* 0x0000005c36047210 */ /* 0x008fc60007f7e0ff */
[----:B------:R2:W-:Y:S01]  /*c660*/  STL [R1+0x77c], R2 ;  /* 0x00077c0201007387 */ /* 0x0005e20000100800 */
[----:B------:R-:W-:-:S03]  /*c670*/  IMAD.X R52, R53, 0x1, R91, P2 ;  /* 0x0000000135347824 */ /* 0x000fc600010e065b */
[----:B------:R3:W-:Y:S01]  /*c680*/  STL [R1+0x780], R4 ;  /* 0x0007800401007387 */ /* 0x0007e20000100800 */
[----:B------:R-:W-:Y:S01]  /*c690*/  IMAD.X R54, R55, 0x1, R91, P3 ;  /* 0x0000000137367824 */ /* 0x000fe200018e065b */
[-C--:B0-----:R-:W-:Y:S02]  /*c6a0*/  IADD3 R3, P4, PT, R62, R92.reuse, RZ ;  /* 0x0000005c3e037210 */ /* 0x081fe40007f9e0ff */
[----:B--2---:R-:W-:-:S03]  /*c6b0*/  IADD3 R2, P5, PT, R64, R92, RZ ;  /* 0x0000005c40027210 */ /* 0x004fc60007fbe0ff */
[----:B------:R0:W-:Y:S01]  /*c6c0*/  STL [R1+0x784], R3 ;  /* 0x0007840301007387 */ /* 0x0001e20000100800 */
[--C-:B------:R-:W-:Y:S01]  /*c6d0*/  IMAD.X R62, R63, 0x1, R91.reuse, P4 ;  /* 0x000000013f3e7824 */ /* 0x100fe200020e065b */
[----:B---3--:R-:W-:Y:S02]  /*c6e0*/  IADD3 R4, P3, PT, R72, R92, RZ ;  /* 0x0000005c48047210 */ /* 0x008fe40007f7e0ff */
[----:B------:R-:W-:Y:S01]  /*c6f0*/  STL [R1+0x878], R52 ;  /* 0x0008783401007387 */ /* 0x000fe20000100800 */
[----:B------:R-:W-:-:S03]  /*c700*/  IMAD.X R64, R65, 0x1, R91, P5 ;  /* 0x0000000141407824 */ /* 0x000fc600028e065b */
[----:B------:R2:W-:Y:S01]  /*c710*/  STL [R1+0x788], R2 ;  /* 0x0007880201007387 */ /* 0x0005e20000100800 */
[--C-:B------:R-:W-:Y:S01]  /*c720*/  IMAD.X R72, R73, 0x1, R91.reuse, P3 ;  /* 0x0000000149487824 */ /* 0x100fe200018e065b */
[-C--:B0-----:R-:W-:Y:S02]  /*c730*/  IADD3 R3, P4, PT, R78, R92.reuse, RZ ;  /* 0x0000005c4e037210 */ /* 0x081fe40007f9e0ff */
[----:B------:R-:W-:Y:S03]  /*c740*/  STL [R1+0x890], R54 ;  /* 0x0008903601007387 */ /* 0x000fe60000100800 */
[----:B------:R-:W-:Y:S01]  /*c750*/  IMAD.X R78, R79, 0x1, R91, P4 ;  /* 0x000000014f4e7824 */ /* 0x000fe200020e065b */
[----:B--2---:R-:W-:-:S05]  /*c760*/  IADD3 R2, P2, PT, R70, R92, RZ ;  /* 0x0000005c46027210 */ /* 0x004fca0007f5e0ff */
[----:B------:R0:W-:Y:S01]  /*c770*/  STL [R1+0x78c], R2 ;  /* 0x00078c0201007387 */ /* 0x0001e20000100800 */
[----:B------:R-:W-:-:S03]  /*c780*/  IMAD.X R70, R71, 0x1, R91, P2 ;  /* 0x0000000147467824 */ /* 0x000fc600010e065b */
[----:B------:R2:W-:Y:S04]  /*c790*/  STL [R1+0x790], R4 ;  /* 0x0007900401007387 */ /* 0x0005e80000100800 */
[----:B------:R3:W-:Y:S01]  /*c7a0*/  STL [R1+0x794], R3 ;  /* 0x0007940301007387 */ /* 0x0007e20000100800 */
[-C--:B0-----:R-:W-:Y:S02]  /*c7b0*/  IADD3 R2, P5, PT, R80, R92.reuse, RZ ;  /* 0x0000005c50027210 */ /* 0x081fe40007fbe0ff */
[----:B--2---:R-:W-:-:S03]  /*c7c0*/  IADD3 R4, P3, PT, R10, R92, RZ ;  /* 0x0000005c0a047210 */ /* 0x004fc60007f7e0ff */
[----:B------:R0:W-:Y:S01]  /*c7d0*/  STL [R1+0x798], R2 ;  /* 0x0007980201007387 */ /* 0x0001e20000100800 */
[--C-:B------:R-:W-:Y:S01]  /*c7e0*/  IMAD.X R80, R81, 0x1, R91.reuse, P5 ;  /* 0x0000000151507824 */ /* 0x100fe200028e065b */
[----:B---3--:R-:W-:Y:S01]  /*c7f0*/  IADD3 R3, P4, PT, R20, R92, RZ ;  /* 0x0000005c14037210 */ /* 0x008fe20007f9e0ff */
[----:B------:R-:W-:-:S04]  /*c800*/  IMAD.X R10, R11, 0x1, R91, P3 ;  /* 0x000000010b0a7824 */ /* 0x000fc800018e065b */
[----:B------:R-:W-:Y:S01]  /*c810*/  IMAD.X R20, R21, 0x1, R91, P4 ;  /* 0x0000000115147824 */ /* 0x000fe200020e065b */
[----:B0-----:R-:W-:-:S05]  /*c820*/  IADD3 R2, P2, PT, R8, R92, RZ ;  /* 0x0000005c08027210 */ /* 0x001fca0007f5e0ff */
        /* <DEDUP_REMOVED lines=26> */
[----:B------:R-:W-:Y:S04]  /*c9d0*/  STL [R1+0x7c0], R4 ;  /* 0x0007c00401007387 */ /* 0x000fe80000100800 */
[----:B------:R2:W-:Y:S01]  /*c9e0*/  STL [R1+0x7c4], R3 ;  /* 0x0007c40301007387 */ /* 0x0005e20000100800 */
[----:B0-----:R-:W-:-:S05]  /*c9f0*/  IADD3 R2, P5, PT, R68, R92, RZ ;  /* 0x0000005c44027210 */ /* 0x001fca0007fbe0ff */
[----:B------:R0:W-:Y:S01]  /*ca00*/  STL [R1+0x7c8], R2 ;  /* 0x0007c80201007387 */ /* 0x0001e20000100800 */
[----:B------:R-:W-:Y:S01]  /*ca10*/  IMAD.X R68, R69, 0x1, R91, P5 ;  /* 0x0000000145447824 */ /* 0x000fe200028e065b */
[-C--:B--2---:R-:W-:Y:S02]  /*ca20*/  IADD3 R3, P2, PT, R74, R92.reuse, RZ ;  /* 0x0000005c4a037210 */ /* 0x084fe40007f5e0ff */
[----:B------:R-:W2:Y:S04]  /*ca30*/  LDL.LU.64 R28, [R1] ;  /* 0x00000000011c7983 */ /* 0x000ea80000300a00 */
[----:B------:R3:W-:Y:S01]  /*ca40*/  STL [R1+0x7cc], R3 ;  /* 0x0007cc0301007387 */ /* 0x0007e20000100800 */
[----:B0-----:R-:W-:-:S03]  /*ca50*/  IADD3 R2, P3, PT, R76, R92, RZ ;  /* 0x0000005c4c027210 */ /* 0x001fc60007f7e0ff */
[----:B------:R-:W4:Y:S04]  /*ca60*/  LDL.LU.64 R6, [R1+0x8] ;  /* 0x0000080001067983 */ /* 0x000f280000300a00 */
[----:B------:R0:W-:Y:S04]  /*ca70*/  STL [R1+0x7d0], R2 ;  /* 0x0007d00201007387 */ /* 0x0001e80000100800 */
[----:B------:R-:W4:Y:S01]  /*ca80*/  LDL.LU.64 R4, [R1+0x10] ;  /* 0x0000100001047983 */ /* 0x000f220000300a00 */
[-C--:B---3--:R-:W-:Y:S01]  /*ca90*/  IADD3 R3, P4, PT, R82, R92.reuse, RZ ;  /* 0x0000005c52037210 */ /* 0x088fe20007f9e0ff */
[----:B------:R-:W-:Y:S01]  /*caa0*/  IMAD.X R74, R75, 0x1, R91, P2 ;  /* 0x000000014b4a7824 */ /* 0x000fe200010e065b */
[----:B0-----:R-:W-:-:S03]  /*cab0*/  IADD3 R2, P5, PT, R84, R92, RZ ;  /* 0x0000005c54027210 */ /* 0x001fc60007fbe0ff */
[----:B------:R0:W-:Y:S01]  /*cac0*/  STL [R1+0x7d4], R3 ;  /* 0x0007d40301007387 */ /* 0x0001e20000100800 */
[----:B------:R-:W-:-:S03]  /*cad0*/  IMAD.X R76, R77, 0x1, R91, P3 ;  /* 0x000000014d4c7824 */ /* 0x000fc600018e065b */
[----:B------:R3:W-:Y:S01]  /*cae0*/  STL [R1+0x7d8], R2 ;  /* 0x0007d80201007387 */ /* 0x0007e20000100800 */
[--C-:B------:R-:W-:Y:S01]  /*caf0*/  IMAD.X R82, R83, 0x1, R91.reuse, P4 ;  /* 0x0000000153527824 */ /* 0x100fe200020e065b */
[-C--:B0-----:R-:W-:Y:S02]  /*cb00*/  IADD3 R3, P2, PT, R12, R92.reuse, RZ ;  /* 0x0000005c0c037210 */ /* 0x081fe40007f5e0ff */
[----:B------:R-:W4:Y:S01]  /*cb10*/  LDL.LU.64 R40, [R1+0x18] ;  /* 0x0000180001287983 */ /* 0x000f220000300a00 */
[-C--:B---3--:R-:W-:Y:S01]  /*cb20*/  IADD3 R2, P3, PT, R14, R92.reuse, RZ ;  /* 0x0000005c0e027210 */ /* 0x088fe20007f7e0ff */
[--C-:B------:R-:W-:Y:S02]  /*cb30*/  IMAD.X R84, R85, 0x1, R91.reuse, P5 ;  /* 0x0000000155547824 */ /* 0x100fe400028e065b */
[----:B------:R-:W-:Y:S01]  /*cb40*/  STL [R1+0x7dc], R3 ;  /* 0x0007dc0301007387 */ /* 0x000fe20000100800 */
[-C--:B------:R-:W-:Y:S02]  /*cb50*/  IADD3 R11, P4, PT, R24, R92.reuse, RZ ;  /* 0x0000005c180b7210 */ /* 0x080fe40007f9e0ff */
[----:B------:R-:W-:Y:S01]  /*cb60*/  IADD3 R9, P5, PT, R26, R92, RZ ;  /* 0x0000005c1a097210 */ /* 0x000fe20007fbe0ff */
[----:B------:R-:W3:Y:S04]  /*cb70*/  LDL.LU.64 R18, [R1+0x20] ;  /* 0x0000200001127983 */ /* 0x000ee80000300a00 */
[----:B------:R0:W-:Y:S01]  /*cb80*/  STL [R1+0x7e0], R2 ;  /* 0x0007e00201007387 */ /* 0x0001e20000100800 */
[----:B------:R-:W-:-:S03]  /*cb90*/  IMAD.X R12, R13, 0x1, R91, P2 ;  /* 0x000000010d0c7824 */ /* 0x000fc600010e065b */
[----:B------:R-:W3:Y:S01]  /*cba0*/  LDL.LU.64 R16, [R1+0x28] ;  /* 0x0000280001107983 */ /* 0x000ee20000300a00 */
[----:B------:R-:W-:-:S03]  /*cbb0*/  IMAD.X R14, R15, 0x1, R91, P3 ;  /* 0x000000010f0e7824 */ /* 0x000fc600018e065b */
[----:B0-----:R-:W3:Y:S04]  /*cbc0*/  LDL.LU.64 R2, [R1+0x30] ;  /* 0x0000300001027983 */ /* 0x001ee80000300a00 */
[----:B------:R0:W-:Y:S04]  /*cbd0*/  STL [R1+0x7e4], R11 ;  /* 0x0007e40b01007387 */ /* 0x0001e80000100800 */
[----:B------:R1:W-:Y:S01]  /*cbe0*/  STL [R1+0x7e8], R9 ;  /* 0x0007e80901007387 */ /* 0x0003e20000100800 */
[--C-:B------:R-:W-:Y:S01]  /*cbf0*/  IMAD.X R24, R25, 0x1, R91.reuse, P4 ;  /* 0x0000000119187824 */ /* 0x100fe200020e065b */
[-C--:B------:R-:W-:Y:S01]  /*cc00*/  IADD3 R13, P3, PT, R38, R92.reuse, RZ ;  /* 0x0000005c260d7210 */ /* 0x080fe20007f7e0ff */
[----:B------:R-:W-:Y:S01]  /*cc10*/  IMAD.X R26, R27, 0x1, R91, P5 ;  /* 0x000000011b1a7824 */ /* 0x000fe200028e065b */
[----:B0-----:R-:W-:-:S02]  /*cc20*/  IADD3 R11, P4, PT, R48, R92, RZ ;  /* 0x0000005c300b7210 */ /* 0x001fc40007f9e0ff */
[----:B-1----:R-:W-:-:S05]  /*cc30*/  IADD3 R9, P2, PT, R36, R92, RZ ;  /* 0x0000005c24097210 */ /* 0x002fca0007f5e0ff */
[----:B------:R0:W-:Y:S04]  /*cc40*/  STL [R1+0x7ec], R9 ;  /* 0x0007ec0901007387 */ /* 0x0001e80000100800 */
[----:B------:R1:W-:Y:S01]  /*cc50*/  STL [R1+0x7f0], R13 ;  /* 0x0007f00d01007387 */ /* 0x0003e20000100800 */
[----:B0-----:R-:W-:-:S03]  /*cc60*/  IADD3 R9, P5, PT, R50, R92, RZ ;  /* 0x0000005c32097210 */ /* 0x001fc60007fbe0ff */
[----:B------:R0:W-:Y:S01]  /*cc70*/  STL [R1+0x7f4], R11 ;  /* 0x0007f40b01007387 */ /* 0x0001e20000100800 */
[----:B-1----:R-:W-:-:S03]  /*cc80*/  IMAD.X R13, R49, 0x1, R91, P4 ;  /* 0x00000001310d7824 */ /* 0x002fc600020e065b */
[----:B------:R1:W-:Y:S01]  /*cc90*/  STL [R1+0x7f8], R9 ;  /* 0x0007f80901007387 */ /* 0x0003e20000100800 */
[--C-:B------:R-:W-:Y:S02]  /*cca0*/  IMAD.X R36, R37, 0x1, R91.reuse, P2 ;  /* 0x0000000125247824 */ /* 0x100fe400010e065b */
[--C-:B0-----:R-:W-:Y:S02]  /*ccb0*/  IMAD.X R11, R39, 0x1, R91.reuse, P3 ;  /* 0x00000001270b7824 */ /* 0x101fe400018e065b */
[----:B-1----:R-:W-:-:S03]  /*ccc0*/  IMAD.X R9, R51, 0x1, R91, P5 ;  /* 0x0000000133097824 */ /* 0x002fc600028e065b */
[----:B------:R0:W-:Y:S04]  /*ccd0*/  STL [R1+0x770], R11 ;  /* 0x0007700b01007387 */ /* 0x0001e80000100800 */
[----:B------:R2:W-:Y:S04]  /*cce0*/  STL [R1+0x774], R13 ;  /* 0x0007740d01007387 */ /* 0x0005e80000100800 */
[----:B------:R4:W-:Y:S01]  /*ccf0*/  STL [R1+0x778], R9 ;  /* 0x0007780901007387 */ /* 0x0009e20000100800 */
[----:B0-----:R-:W-:-:S05]  /*cd00*/  IADD3 R11, P2, PT, R60, R92, RZ ;  /* 0x0000005c3c0b7210 */ /* 0x001fca0007f5e0ff */
[----:B------:R0:W-:Y:S01]  /*cd10*/  STL [R1+0x748], R11 ;  /* 0x0007480b01007387 */ /* 0x0001e20000100800 */
[-C--:B--2---:R-:W-:Y:S02]  /*cd20*/  IADD3 R13, P3, PT, R28, R92.reuse, RZ ;  /* 0x0000005c1c0d7210 */ /* 0x084fe40007f7e0ff */
[----:B----4-:R-:W-:-:S03]  /*cd30*/  IADD3 R9, P4, PT, R6, R92, RZ ;  /* 0x0000005c06097210 */ /* 0x010fc60007f9e0ff */
[----:B------:R-:W-:Y:S04]  /*cd40*/  STL [R1+0x74c], R13 ;  /* 0x00074c0d01007387 */ /* 0x000fe80000100800 */
[----:B------:R1:W-:Y:S01]  /*cd50*/  STL [R1+0x750], R9 ;  /* 0x0007500901007387 */ /* 0x0003e20000100800 */
[----:B0-----:R-:W-:Y:S01]  /*cd60*/  IADD3 R11, P5, PT, R4, R92, RZ ;  /* 0x0000005c040b7210 */ /* 0x001fe20007fbe0ff */
[--C-:B------:R-:W-:Y:S02]  /*cd70*/  IMAD.X R6, R7, 0x1, R91.reuse, P4 ;  /* 0x0000000107067824 */ /* 0x100fe400020e065b */
[--C-:B-1----:R-:W-:Y:S02]  /*cd80*/  IMAD.X R9, R29, 0x1, R91.reuse, P3 ;  /* 0x000000011d097824 */ /* 0x102fe400018e065b */
[----:B------:R-:W-:Y:S01]  /*cd90*/  STL [R1+0x754], R11 ;  /* 0x0007540b01007387 */ /* 0x000fe20000100800 */
[----:B------:R-:W-:-:S03]  /*cda0*/  IMAD.X R4, R5, 0x1, R91, P5 ;  /* 0x0000000105047824 */ /* 0x000fc600028e065b */
[----:B------:R-:W-:Y:S04]  /*cdb0*/  STL [R1], R9 ;  /* 0x0000000901007387 */ /* 0x000fe80000100800 */
[----:B------:R-:W2:Y:S04]  /*cdc0*/  LDL.LU.64 R30, [R1+0x38] ;  /* 0x00003800011e7983 */ /* 0x000ea80000300a00 */
[----:B------:R0:W-:Y:S04]  /*cdd0*/  STL [R1+0x8], R6 ;  /* 0x0000080601007387 */ /* 0x0001e80000100800 */
[----:B------:R-:W4:Y:S04]  /*cde0*/  LDL.LU.64 R28, [R1+0x40] ;  /* 0x00004000011c7983 */ /* 0x000f280000300a00 */
[----:B------:R1:W-:Y:S04]  /*cdf0*/  STL [R1+0x10], R4 ;  /* 0x0000100401007387 */ /* 0x0003e80000100800 */
[----:B0-----:R-:W4:Y:S04]  /*ce00*/  LDL.LU.64 R6, [R1+0x48] ;  /* 0x0000480001067983 */ /* 0x001f280000300a00 */
[----:B-1----:R-:W4:Y:S01]  /*ce10*/  LDL.LU.64 R4, [R1+0x50] ;  /* 0x0000500001047983 */ /* 0x002f220000300a00 */
[----:B------:R-:W-:Y:S01]  /*ce20*/  IMAD.X R60, R61, 0x1, R91, P2 ;  /* 0x000000013d3c7824 */ /* 0x000fe200010e065b */
[----:B------:R-:W-:-:S02]  /*ce30*/  IADD3 R9, P2, PT, R40, R92, RZ ;  /* 0x0000005c28097210 */ /* 0x000fc40007f5e0ff */
[-C--:B---3--:R-:W-:Y:S02]  /*ce40*/  IADD3 R13, P3, PT, R18, R92.reuse, RZ ;  /* 0x0000005c120d7210 */ /* 0x088fe40007f7e0ff */
[-C--:B------:R-:W-:Y:S01]  /*ce50*/  IADD3 R11, P4, PT, R16, R92.reuse, RZ ;  /* 0x0000005c100b7210 */ /* 0x080fe20007f9e0ff */
[----:B------:R0:W-:Y:S04]  /*ce60*/  STL [R1+0x758], R9 ;  /* 0x0007580901007387 */ /* 0x0001e80000100800 */
[----:B------:R1:W-:Y:S01]  /*ce70*/  STL [R1+0x75c], R13 ;  /* 0x00075c0d01007387 */ /* 0x0003e20000100800 */
[----:B0-----:R-:W-:-:S03]  /*ce80*/  IADD3 R9, P5, PT, R2, R92, RZ ;  /* 0x0000005c02097210 */ /* 0x001fc60007fbe0ff */
[----:B------:R0:W-:Y:S01]  /*ce90*/  STL [R1+0x760], R11 ;  /* 0x0007600b01007387 */ /* 0x0001e20000100800 */
[----:B-1----:R-:W-:-:S03]  /*cea0*/  IMAD.X R13, R41, 0x1, R91, P2 ;  /* 0x00000001290d7824 */ /* 0x002fc600010e065b */
[----:B------:R1:W-:Y:S01]  /*ceb0*/  STL [R1+0x764], R9 ;  /* 0x0007640901007387 */ /* 0x0003e20000100800 */
[--C-:B------:R-:W-:Y:S02]  /*cec0*/  IMAD.X R2, R3, 0x1, R91.reuse, P5 ;  /* 0x0000000103027824 */ /* 0x100fe400028e065b */
[--C-:B0-----:R-:W-:Y:S01]  /*ced0*/  IMAD.X R11, R19, 0x1, R91.reuse, P3 ;  /* 0x00000001130b7824 */ /* 0x101fe200018e065b */
[----:B------:R-:W-:Y:S01]  /*cee0*/  STL [R1+0x18], R13 ;  /* 0x0000180d01007387 */ /* 0x000fe20000100800 */
[----:B-1----:R-:W-:-:S03]  /*cef0*/  IMAD.X R9, R17, 0x1, R91, P4 ;  /* 0x0000000111097824 */ /* 0x002fc600020e065b */
[----:B------:R-:W-:Y:S04]  /*cf00*/  STL [R1+0x408], R11 ;  /* 0x0004080b01007387 */ /* 0x000fe80000100800 */
[----:B------:R-:W3:Y:S04]  /*cf10*/  LDL.LU.64 R38, [R1+0x58] ;  /* 0x0000580001267983 */ /* 0x000ee80000300a00 */
[----:B------:R-:W-:Y:S04]  /*cf20*/  STL [R1+0x28], R9 ;  /* 0x0000280901007387 */ /* 0x000fe80000100800 */
[----:B------:R-:W3:Y:S04]  /*cf30*/  LDL.LU.64 R18, [R1+0x60] ;  /* 0x0000600001127983 */ /* 0x000ee80000300a00 */
[----:B------:R0:W-:Y:S04]  /*cf40*/  STL [R1+0x30], R2 ;  /* 0x0000300201007387 */ /* 0x0001e80000100800 */
[----:B------:R-:W3:Y:S04]  /*cf50*/  LDL.LU.64 R16, [R1+0x68] ;  /* 0x0000680001107983 */ /* 0x000ee80000300a00 */
[----:B0-----:R-:W3:Y:S01]  /*cf60*/  LDL.LU.64 R2, [R1+0x70] ;  /* 0x0000700001027983 */ /* 0x001ee20000300a00 */
[----:B--2---:R-:W-:-:S02]  /*cf70*/  IADD3 R13, P2, PT, R30, R92, RZ ;  /* 0x0000005c1e0d7210 */ /* 0x004fc40007f5e0ff */
[----:B----4-:R-:W-:-:S03]  /*cf80*/  IADD3 R11, P3, PT, R28, R92, RZ ;  /* 0x0000005c1c0b7210 */ /* 0x010fc60007f7e0ff */
[----:B------:R0:W-:Y:S01]  /*cf90*/  STL [R1+0x768], R13 ;  /* 0x0007680d01007387 */ /* 0x0001e20000100800 */
[----:B------:R-:W-:-:S03]  /*cfa0*/  IADD3 R9, P4, PT, R6, R92, RZ ;  /* 0x0000005c06097210 */ /* 0x000fc60007f9e0ff */
[----:B------:R1:W-:Y:S04]  /*cfb0*/  STL [R1+0x76c], R11 ;  /* 0x00076c0b01007387 */ /* 0x0003e80000100800 */
[----:B------:R2:W-:Y:S01]  /*cfc0*/  STL [R1+0x414], R9 ;  /* 0x0004140901007387 */ /* 0x0005e20000100800 */
[----:B0-----:R-:W-:Y:S01]  /*cfd0*/  IADD3 R13, P5, PT, R4, R92, RZ ;  /* 0x0000005c040d7210 */ /* 0x001fe20007fbe0ff */
[--C-:B------:R-:W-:Y:S02]  /*cfe0*/  IMAD.X R6, R7, 0x1, R91.reuse, P4 ;  /* 0x0000000107067824 */ /* 0x100fe400020e065b */
[--C-:B-1----:R-:W-:Y:S02]  /*cff0*/  IMAD.X R11, R31, 0x1, R91.reuse, P2 ;  /* 0x000000011f0b7824 */ /* 0x102fe400010e065b */
[----:B------:R-:W-:Y:S01]  /*d000*/  STL [R1+0x418], R13 ;  /* 0x0004180d01007387 */ /* 0x000fe20000100800 */
[----:B--2---:R-:W-:-:S03]  /*d010*/  IMAD.X R9, R29, 0x1, R91, P3 ;  /* 0x000000011d097824 */ /* 0x004fc600018e065b */
[----:B------:R-:W-:Y:S01]  /*d020*/  STL [R1+0x40c], R11 ;  /* 0x00040c0b01007387 */ /* 0x000fe20000100800 */
[----:B------:R-:W-:-:S03]  /*d030*/  IMAD.X R4, R5, 0x1, R91, P5 ;  /* 0x0000000105047824 */ /* 0x000fc600028e065b */
[----:B------:R-:W-:Y:S04]  /*d040*/  STL [R1+0x410], R9 ;  /* 0x0004100901007387 */ /* 0x000fe80000100800 */
[----:B------:R-:W2:Y:S04]  /*d050*/  LDL.LU.64 R30, [R1+0x78] ;  /* 0x00007800011e7983 */ /* 0x000ea80000300a00 */
[----:B------:R0:W-:Y:S04]  /*d060*/  STL [R1+0x48], R6 ;  /* 0x0000480601007387 */ /* 0x0001e80000100800 */
[----:B------:R-:W4:Y:S04]  /*d070*/  LDL.LU.64 R28, [R1+0x80] ;  /* 0x00008000011c7983 */ /* 0x000f280000300a00 */
[----:B------:R1:W-:Y:S04]  /*d080*/  STL [R1+0x50], R4 ;  /* 0x0000500401007387 */ /* 0x0003e80000100800 */
[----:B0-----:R-:W4:Y:S04]  /*d090*/  LDL.LU.64 R6, [R1+0x88] ;  /* 0x0000880001067983 */ /* 0x001f280000300a00 */
[----:B-1----:R-:W4:Y:S01]  /*d0a0*/  LDL.LU.64 R4, [R1+0x90] ;  /* 0x0000900001047983 */ /* 0x002f220000300a00 */
[----:B---3--:R-:W-:-:S02]  /*d0b0*/  IADD3 R9, P2, PT, R38, R92, RZ ;  /* 0x0000005c26097210 */ /* 0x008fc40007f5e0ff */
[----:B------:R-:W-:-:S03]  /*d0c0*/  IADD3 R13, P3, PT, R18, R92, RZ ;  /* 0x0000005c120d7210 */ /* 0x000fc60007f7e0ff */
[----:B------:R0:W-:Y:S01]  /*d0d0*/  STL [R1+0x3e8], R9 ;  /* 0x0003e80901007387 */ /* 0x0001e20000100800 */
[----:B------:R-:W-:-:S03]  /*d0e0*/  IADD3 R11, P4, PT, R16, R92, RZ ;  /* 0x0000005c100b7210 */ /* 0x000fc60007f9e0ff */
        /* <DEDUP_REMOVED lines=36> */
[----:B---3--:R-:W-:-:S05]  /*d330*/  IADD3 R9, P2, PT, R38, R92, RZ ;  /* 0x0000005c26097210 */ /* 0x008fca0007f5e0ff */
[----:B------:R0:W-:Y:S01]  /*d340*/  STL [R1+0x3b4], R9 ;  /* 0x0003b40901007387 */ /* 0x0001e20000100800 */
[-C--:B------:R-:W-:Y:S02]  /*d350*/  IADD3 R13, P3, PT, R18, R92.reuse, RZ ;  /* 0x0000005c120d7210 */ /* 0x080fe40007f7e0ff */
        /* <DEDUP_REMOVED lines=184> */
[----:B-1----:R-:W-:-:S04]  /*dee0*/  IMAD.X R11, R31, 0x1, R91, P2 ;  /* 0x000000011f0b7824 */ /* 0x002fc800010e065b */
[----:B------:R-:W-:Y:S01]  /*def0*/  STL [R1+0x150], R13 ;  /* 0x0001500d01007387 */ /* 0x000fe20000100800 */
[----:B--2---:R-:W-:-:S03]  /*df00*/  IMAD.X R9, R29, 0x1, R91, P3 ;  /* 0x000000011d097824 */ /* 0x004fc600018e065b */
[----:B------:R-:W-:Y:S01]  /*df10*/  STL [R1+0x11c], R11 ;  /* 0x00011c0b01007387 */ /* 0x000fe20000100800 */
[----:B------:R-:W-:-:S03]  /*df20*/  IMAD.X R4, R5, 0x1, R91, P5 ;  /* 0x0000000105047824 */ /* 0x000fc600028e065b */
[----:B------:R-:W-:Y:S04]  /*df30*/  STL [R1+0x120], R9 ;  /* 0x0001200901007387 */ /* 0x000fe80000100800 */
[----:B------:R-:W2:Y:S04]  /*df40*/  LDL.LU.64 R30, [R1+0x1f8] ;  /* 0x0001f800011e7983 */ /* 0x000ea80000300a00 */
[----:B------:R-:W4:Y:S04]  /*df50*/  LDL.LU.64 R28, [R1+0x200] ;  /* 0x00020000011c7983 */ /* 0x000f280000300a00 */
[----:B------:R0:W-:Y:S01]  /*df60*/  STL [R1+0x20], R4 ;  /* 0x0000200401007387 */ /* 0x0001e20000100800 */
[----:B------:R-:W-:-:S03]  /*df70*/  IMAD.X R51, R7, 0x1, R91, P4 ;  /* 0x0000000107337824 */ /* 0x000fc600020e065b */
[----:B0-----:R-:W4:Y:S04]  /*df80*/  LDL.LU.64 R4, [R1+0x208] ;  /* 0x0002080001047983 */ /* 0x001f280000300a00 */
[----:B------:R-:W4:Y:S01]  /*df90*/  LDL.LU.64 R6, [R1+0x210] ;  /* 0x0002100001067983 */ /* 0x000f220000300a00 */
        /* <DEDUP_REMOVED lines=22> */
[----:B------:R-:W-:Y:S04]  /*e100*/  STL [R1+0xf4], R13 ;  /* 0x0000f40d01007387 */ /* 0x000fe80000100800 */
[----:B------:R0:W-:Y:S01]  /*e110*/  STL [R1+0xf8], R11 ;  /* 0x0000f80b01007387 */ /* 0x0001e20000100800 */
[-C--:B------:R-:W-:Y:S01]  /*e120*/  IADD3 R9, P4, PT, R4, R92.reuse, RZ ;  /* 0x0000005c04097210 */ /* 0x080fe20007f9e0ff */
[----:B0-----:R-:W-:Y:S01]  /*e130*/  IMAD.X R11, R31, 0x1, R91, P2 ;  /* 0x000000011f0b7824 */ /* 0x001fe200010e065b */
[----:B------:R-:W-:-:S03]  /*e140*/  IADD3 R13, P5, PT, R6, R92, RZ ;  /* 0x0000005c060d7210 */ /* 0x000fc60007fbe0ff */
[----:B------:R0:W-:Y:S04]  /*e150*/  STL [R1+0xfc], R9 ;  /* 0x0000fc0901007387 */ /* 0x0001e80000100800 */
[----:B------:R-:W-:Y:S01]  /*e160*/  STL [R1+0x100], R13 ;  /* 0x0001000d01007387 */ /* 0x000fe20000100800 */
[----:B0-----:R-:W-:-:S03]  /*e170*/  IMAD.X R9, R29, 0x1, R91, P3 ;  /* 0x000000011d097824 */ /* 0x001fc600018e065b */
[----:B------:R-:W-:Y:S04]  /*e180*/  STL [R1+0x44], R11 ;  /* 0x0000440b01007387 */ /* 0x000fe80000100800 */
[----:B------:R0:W-:Y:S04]  /*e190*/  STL [R1+0x70], R9 ;  /* 0x0000700901007387 */ /* 0x0001e80000100800 */
[----:B------:R-:W2:Y:S04]  /*e1a0*/  LDL.LU.64 R42, [R1+0x238] ;  /* 0x00023800012a7983 */ /* 0x000ea80000300a00 */
[----:B------:R-:W4:Y:S04]  /*e1b0*/  LDL.LU.64 R28, [R1+0x240] ;  /* 0x00024000011c7983 */ /* 0x000f280000300a00 */
[----:B------:R-:W4:Y:S04]  /*e1c0*/  LDL.LU.64 R52, [R1+0x248] ;  /* 0x0002480001347983 */ /* 0x000f280000300a00 */
[----:B------:R-:W4:Y:S01]  /*e1d0*/  LDL.LU.64 R30, [R1+0x250] ;  /* 0x00025000011e7983 */ /* 0x000f220000300a00 */
[----:B------:R-:W-:-:S02]  /*e1e0*/  IMAD.X R6, R7, 0x1, R91, P5 ;  /* 0x0000000107067824 */ /* 0x000fc400028e065b */
[----:B------:R-:W-:Y:S01]  /*e1f0*/  IMAD.X R5, R5, 0x1, R91, P4 ;  /* 0x0000000105057824 */ /* 0x000fe200020e065b */
[----:B---3--:R-:W-:-:S05]  /*e200*/  IADD3 R4, P2, PT, R38, R92, RZ ;  /* 0x0000005c26047210 */ /* 0x008fca0007f5e0ff */
[----:B------:R1:W-:Y:S01]  /*e210*/  STL [R1+0x74], R4 ;  /* 0x0000740401007387 */ /* 0x0003e20000100800 */
[-C--:B------:R-:W-:Y:S02]  /*e220*/  IADD3 R7, P3, PT, R16, R92.reuse, RZ ;  /* 0x0000005c10077210 */ /* 0x080fe40007f7e0ff */
[----:B0-----:R-:W-:-:S03]  /*e230*/  IADD3 R9, P4, PT, R18, R92, RZ ;  /* 0x0000005c12097210 */ /* 0x001fc60007f9e0ff */
[----:B------:R0:W-:Y:S01]  /*e240*/  STL [R1+0x78], R7 ;  /* 0x0000780701007387 */ /* 0x0001e20000100800 */
[----:B-1----:R-:W-:-:S03]  /*e250*/  IADD3 R4, P5, PT, R2, R92, RZ ;  /* 0x0000005c02047210 */ /* 0x002fc60007fbe0ff */
[----:B------:R-:W-:Y:S01]  /*e260*/  STL [R1+0x7c], R9 ;  /* 0x00007c0901007387 */ /* 0x000fe20000100800 */
[----:B0-----:R-:W-:-:S03]  /*e270*/  IMAD.X R7, R39, 0x1, R91, P2 ;  /* 0x0000000127077824 */ /* 0x001fc600010e065b */
[----:B------:R2:W-:Y:S01]  /*e280*/  STL [R1+0x80], R4 ;  /* 0x0000800401007387 */ /* 0x0005e20000100800 */
[----:B------:R-:W-:-:S03]  /*e290*/  IMAD.X R18, R3, 0x1, R91, P5 ;  /* 0x0000000103127824 */ /* 0x000fc600028e065b */
[----:B------:R-:W3:Y:S01]  /*e2a0*/  LDL.LU.64 R38, [R1+0x258] ;  /* 0x0002580001267983 */ /* 0x000ee20000300a00 */
[----:B------:R-:W-:-:S03]  /*e2b0*/  IMAD.X R16, R17, 0x1, R91, P3 ;  /* 0x0000000111107824 */ /* 0x000fc600018e065b */
[----:B------:R-:W3:Y:S01]  /*e2c0*/  LDL.LU.64 R2, [R1+0x260] ;  /* 0x0002600001027983 */ /* 0x000ee20000300a00 */
[----:B------:R-:W-:-:S03]  /*e2d0*/  IMAD.X R17, R19, 0x1, R91, P4 ;  /* 0x0000000113117824 */ /* 0x000fc600020e065b */
[----:B------:R-:W3:Y:S04]  /*e2e0*/  LDL.LU.64 R54, [R1+0x268] ;  /* 0x0002680001367983 */ /* 0x000ee80000300a00 */
[----:B------:R-:W3:Y:S01]  /*e2f0*/  LDL.LU.64 R40, [R1+0x270] ;  /* 0x0002700001287983 */ /* 0x000ee20000300a00 */
[-C--:B--2---:R-:W-:Y:S02]  /*e300*/  IADD3 R4, P2, PT, R42, R92.reuse, RZ ;  /* 0x0000005c2a047210 */ /* 0x084fe40007f5e0ff */
[----:B----4-:R-:W-:-:S03]  /*e310*/  IADD3 R11, P3, PT, R28, R92, RZ ;  /* 0x0000005c1c0b7210 */ /* 0x010fc60007f7e0ff */
[----:B------:R0:W-:Y:S01]  /*e320*/  STL [R1+0x84], R4 ;  /* 0x0000840401007387 */ /* 0x0001e20000100800 */
[----:B------:R-:W-:-:S03]  /*e330*/  IADD3 R9, P4, PT, R52, R92, RZ ;  /* 0x0000005c34097210 */ /* 0x000fc60007f9e0ff */
[----:B------:R-:W-:Y:S01]  /*e340*/  STL [R1+0xa0], R11 ;  /* 0x0000a00b01007387 */ /* 0x000fe20000100800 */
[----:B0-----:R-:W-:-:S03]  /*e350*/  IADD3 R4, P5, PT, R30, R92, RZ ;  /* 0x0000005c1e047210 */ /* 0x001fc60007fbe0ff */
[----:B------:R-:W-:Y:S01]  /*e360*/  STL [R1+0xa4], R9 ;  /* 0x0000a40901007387 */ /* 0x000fe20000100800 */
[----:B------:R-:W-:-:S03]  /*e370*/  IMAD.X R19, R43, 0x1, R91, P2 ;  /* 0x000000012b137824 */ /* 0x000fc600010e065b */
[----:B------:R3:W-:Y:S04]  /*e380*/  STL [R1+0xa8], R4 ;  /* 0x0000a80401007387 */ /* 0x0007e80000100800 */
[----:B------:R-:W2:Y:S04]  /*e390*/  LDL.LU.64 R86, [R1+0x278] ;  /* 0x0002780001567983 */ /* 0x000ea80000300a00 */
[----:B------:R-:W4:Y:S04]  /*e3a0*/  LDL.LU.64 R42, [R1+0x280] ;  /* 0x00028000012a7983 */ /* 0x000f280000300a00 */
[----:B------:R-:W4:Y:S04]  /*e3b0*/  LDL.LU.64 R88, [R1+0x288] ;  /* 0x0002880001587983 */ /* 0x000f280000300a00 */
[----:B------:R-:W4:Y:S01]  /*e3c0*/  LDL.LU.64 R48, [R1+0x290] ;  /* 0x0002900001307983 */ /* 0x000f220000300a00 */
[----:B------:R-:W-:-:S02]  /*e3d0*/  IMAD.X R28, R29, 0x1, R91, P3 ;  /* 0x000000011d1c7824 */ /* 0x000fc400018e065b */
[--C-:B------:R-:W-:Y:S02]  /*e3e0*/  IMAD.X R29, R53, 0x1, R91.reuse, P4 ;  /* 0x00000001351d7824 */ /* 0x100fe400020e065b */
[----:B------:R-:W-:Y:S01]  /*e3f0*/  IMAD.X R30, R31, 0x1, R91, P5 ;  /* 0x000000011f1e7824 */ /* 0x000fe200028e065b */
[-C--:B---3--:R-:W-:Y:S02]  /*e400*/  IADD3 R4, P2, PT, R38, R92.reuse, RZ ;  /* 0x0000005c26047210 */ /* 0x088fe40007f5e0ff */
[----:B------:R-:W-:-:S03]  /*e410*/  IADD3 R11, P3, PT, R2, R92, RZ ;  /* 0x0000005c020b7210 */ /* 0x000fc60007f7e0ff */
[----:B------:R0:W-:Y:S01]  /*e420*/  STL [R1+0xac], R4 ;  /* 0x0000ac0401007387 */ /* 0x0001e20000100800 */
[----:B------:R-:W-:-:S03]  /*e430*/  IADD3 R9, P4, PT, R54, R92, RZ ;  /* 0x0000005c36097210 */ /* 0x000fc60007f9e0ff */
[----:B------:R-:W-:Y:S01]  /*e440*/  STL [R1+0xb8], R11 ;  /* 0x0000b80b01007387 */ /* 0x000fe20000100800 */
[--C-:B------:R-:W-:Y:S01]  /*e450*/  IMAD.X R31, R39, 0x1, R91.reuse, P2 ;  /* 0x00000001271f7824 */ /* 0x100fe200010e065b */
[----:B0-----:R-:W-:Y:S02]  /*e460*/  IADD3 R4, P5, PT, R40, R92, RZ ;  /* 0x0000005c28047210 */ /* 0x001fe40007fbe0ff */
[----:B------:R-:W-:Y:S01]  /*e470*/  STL [R1+0xbc], R9 ;  /* 0x0000bc0901007387 */ /* 0x000fe20000100800 */
[----:B------:R-:W-:-:S03]  /*e480*/  IMAD.X R38, R3, 0x1, R91, P3 ;  /* 0x0000000103267824 */ /* 0x000fc600018e065b */
[----:B------:R2:W-:Y:S01]  /*e490*/  STL [R1+0xc0], R4 ;  /* 0x0000c00401007387 */ /* 0x0005e20000100800 */
[----:B------:R-:W-:-:S03]  /*e4a0*/  IMAD.X R39, R55, 0x1, R91, P4 ;  /* 0x0000000137277824 */ /* 0x000fc600020e065b */
[----:B------:R-:W3:Y:S01]  /*e4b0*/  LDL.LU.64 R52, [R1+0x298] ;  /* 0x0002980001347983 */ /* 0x000ee20000300a00 */
[----:B------:R-:W-:-:S03]  /*e4c0*/  IMAD.X R40, R41, 0x1, R91, P5 ;  /* 0x0000000129287824 */ /* 0x000fc600028e065b */
[----:B------:R-:W3:Y:S04]  /*e4d0*/  LDL.LU.64 R2, [R1+0x2a0] ;  /* 0x0002a00001027983 */ /* 0x000ee80000300a00 */
[----:B------:R0:W5:Y:S01]  /*e4e0*/  LDL.LU R54, [R1+0x890] ;  /* 0x0008900001367983 */ /* 0x0001620000300800 */
[-C--:B--2---:R-:W-:Y:S02]  /*e4f0*/  IADD3 R4, P2, PT, R86, R92.reuse, RZ ;  /* 0x0000005c56047210 */ /* 0x084fe40007f5e0ff */
[----:B----4-:R-:W-:-:S03]  /*e500*/  IADD3 R11, P3, PT, R42, R92, RZ ;  /* 0x0000005c2a0b7210 */ /* 0x010fc60007f7e0ff */
[----:B------:R1:W-:Y:S01]  /*e510*/  STL [R1+0xc4], R4 ;  /* 0x0000c40401007387 */ /* 0x0003e20000100800 */
[----:B------:R-:W-:-:S03]  /*e520*/  IADD3 R9, P4, PT, R88, R92, RZ ;  /* 0x0000005c58097210 */ /* 0x000fc60007f9e0ff */
[----:B------:R2:W-:Y:S01]  /*e530*/  STL [R1+0xc8], R11 ;  /* 0x0000c80b01007387 */ /* 0x0005e20000100800 */
[--C-:B------:R-:W-:Y:S01]  /*e540*/  IMAD.X R41, R87, 0x1, R91.reuse, P2 ;  /* 0x0000000157297824 */ /* 0x100fe200010e065b */
[----:B-1----:R-:W-:Y:S02]  /*e550*/  IADD3 R4, P5, PT, R48, R92, RZ ;  /* 0x0000005c30047210 */ /* 0x002fe40007fbe0ff */
[----:B------:R1:W-:Y:S04]  /*e560*/  STL [R1+0xcc], R9 ;  /* 0x0000cc0901007387 */ /* 0x0003e80000100800 */
[----:B------:R-:W4:Y:S01]  /*e570*/  LDL.LU.64 R86, [R1+0x888] ;  /* 0x0008880001567983 */ /* 0x000f220000300a00 */
[----:B------:R-:W-:-:S03]  /*e580*/  IMAD.X R42, R43, 0x1, R91, P3 ;  /* 0x000000012b2a7824 */ /* 0x000fc600018e065b */
[----:B------:R3:W-:Y:S01]  /*e590*/  STL [R1+0xd0], R4 ;  /* 0x0000d00401007387 */ /* 0x0007e20000100800 */
[----:B------:R-:W-:-:S03]  /*e5a0*/  IMAD.X R43, R89, 0x1, R91, P4 ;  /* 0x00000001592b7824 */ /* 0x000fc600020e065b */
[----:B--2---:R-:W2:Y:S04]  /*e5b0*/  LDL.LU R11, [R1+0x45c] ;  /* 0x00045c00010b7983 */ /* 0x004ea80000300800 */
[----:B------:R-:W2:Y:S04]  /*e5c0*/  LDL.LU R15, [R1+0x654] ;  /* 0x00065400010f7983 */ /* 0x000ea80000300800 */
[----:B------:R-:W2:Y:S04]  /*e5d0*/  LDL.LU R13, [R1+0x64c] ;  /* 0x00064c00010d7983 */ /* 0x000ea80000300800 */
[----:B-1----:R-:W2:Y:S04]  /*e5e0*/  LDL.LU R9, [R1+0x644] ;  /* 0x0006440001097983 */ /* 0x002ea80000300800 */
[----:B------:R-:W2:Y:S01]  /*e5f0*/  LDL.LU.64 R88, [R1+0x880] ;  /* 0x0008800001587983 */ /* 0x000ea20000300a00 */
[----:B------:R-:W-:Y:S01]  /*e600*/  IMAD.X R48, R49, 0x1, R91, P5 ;  /* 0x0000000131307824 */ /* 0x000fe200028e065b */
[----:B---3--:R-:W-:-:S02]  /*e610*/  IADD3 R4, P2, PT, R52, R92, RZ ;  /* 0x0000005c34047210 */ /* 0x008fc40007f5e0ff */
[----:B------:R-:W-:-:S03]  /*e620*/  IADD3 R23, P3, PT, R2, R92, RZ ;  /* 0x0000005c02177210 */ /* 0x000fc60007f7e0ff */
[----:B------:R1:W-:Y:S01]  /*e630*/  STL [R1+0xd4], R4 ;  /* 0x0000d40401007387 */ /* 0x0003e20000100800 */
[----:B------:R-:W-:-:S03]  /*e640*/  IMAD.X R49, R53, 0x1, R91, P2 ;  /* 0x0000000135317824 */ /* 0x000fc600010e065b */
[----:B------:R-:W-:Y:S01]  /*e650*/  STL [R1+0xd8], R23 ;  /* 0x0000d81701007387 */ /* 0x000fe20000100800 */
[----:B------:R-:W-:Y:S01]  /*e660*/  IMAD.X R50, R3, 0x1, R91, P3 ;  /* 0x0000000103327824 */ /* 0x000fe200018e065b */
[----:B----4-:R-:W-:-:S05]  /*e670*/  IADD3 R21, P4, PT, R86, R92, RZ ;  /* 0x0000005c56157210 */ /* 0x010fca0007f9e0ff */
[----:B------:R-:W-:Y:S04]  /*e680*/  STL [R1+0xdc], R21 ;  /* 0x0000dc1501007387 */ /* 0x000fe80000100800 */
[----:B------:R0:W5:Y:S01]  /*e690*/  LDL.LU R52, [R1+0x878] ;  /* 0x0008780001347983 */ /* 0x0001620000300800 */
[-C--:B--2---:R-:W-:Y:S01]  /*e6a0*/  IADD3 R11, P2, PT, R11, R90.reuse, RZ ;  /* 0x0000005a0b0b7210 */ /* 0x084fe20007f5e0ff */
[----:B------:R-:W-:Y:S01]  /*e6b0*/  IMAD.X R86, R87, 0x1, R91, P4 ;  /* 0x0000000157567824 */ /* 0x000fe200020e065b */
[----:B------:R-:W-:Y:S02]  /*e6c0*/  IADD3 R15, P3, PT, R15, R90, RZ ;  /* 0x0000005a0f0f7210 */ /* 0x000fe40007f7e0ff */
[----:B-1----:R-:W-:-:S05]  /*e6d0*/  IADD3 R4, P5, PT, R88, R92, RZ ;  /* 0x0000005c58047210 */ /* 0x002fca0007fbe0ff */
[----:B------:R1:W-:Y:S04]  /*e6e0*/  STL [R1+0xe0], R4 ;  /* 0x0000e00401007387 */ /* 0x0003e80000100800 */
[----:B------:R-:W2:Y:S01]  /*e6f0*/  LDL.LU.64 R2, [R1+0x870] ;  /* 0x0008700001027983 */ /* 0x000ea20000300a00 */
[----:B------:R-:W-:-:S03]  /*e700*/  IADD3 R13, P4, PT, R13, R90, RZ ;  /* 0x0000005a0d0d7210 */ /* 0x000fc60007f9e0ff */
[----:B-1----:R-:W3:Y:S01]  /*e710*/  LDL.LU R4, [R1+0x63c] ;  /* 0x00063c0001047983 */ /* 0x002ee20000300800 */
[----:B------:R-:W-:Y:S01]  /*e720*/  IMAD.X R88, R89, 0x1, R91, P5 ;  /* 0x0000000159587824 */ /* 0x000fe200028e065b */
[-C--:B------:R-:W-:Y:S02]  /*e730*/  IADD3 R9, P5, PT, R9, R90.reuse, RZ ;  /* 0x0000005a09097210 */ /* 0x080fe40007fbe0ff */
[----:B------:R1:W-:Y:S04]  /*e740*/  STL [R1+0x45c], R11 ;  /* 0x00045c0b01007387 */ /* 0x0003e80000100800 */
[----:B-1----:R-:W2:Y:S04]  /*e750*/  LDL.LU R11, [R1+0x458] ;  /* 0x00045800010b7983 */ /* 0x002ea80000300800 */
[----:B------:R-:W4:Y:S04]  /*e760*/  LDL.LU R81, [R1+0x634] ;  /* 0x0006340001517983 */ /* 0x000f280000300800 */
[----:B------:R-:W-:Y:S04]  /*e770*/  STL [R1+0x654], R15 ;  /* 0x0006540f01007387 */ /* 0x000fe80000100800 */
[----:B------:R-:W4:Y:S04]  /*e780*/  LDL.LU R79, [R1+0x650] ;  /* 0x00065000014f7983 */ /* 0x000f280000300800 */
[----:B------:R-:W-:Y:S04]  /*e790*/  STL [R1+0x64c], R13 ;  /* 0x00064c0d01007387 */ /* 0x000fe80000100800 */
[----:B------:R-:W4:Y:S04]  /*e7a0*/  LDL.LU R77, [R1+0x62c] ;  /* 0x00062c00014d7983 */ /* 0x000f280000300800 */
[----:B------:R1:W-:Y:S04]  /*e7b0*/  STL [R1+0x644], R9 ;  /* 0x0006440901007387 */ /* 0x0003e80000100800 */
[----:B------:R-:W4:Y:S04]  /*e7c0*/  LDL.LU R75, [R1+0x648] ;  /* 0x00064800014b7983 */ /* 0x000f280000300800 */
        /* <DEDUP_REMOVED lines=18> */
[----:B-1----:R-:W4:Y:S04]  /*e8f0*/  LDL.LU R9, [R1+0x5dc] ;  /* 0x0005dc0001097983 */ /* 0x002f280000300800 */
[----:B------:R-:W4:Y:S04]  /*e900*/  LDL.LU R23, [R1+0x5f8] ;  /* 0x0005f80001177983 */ /* 0x000f280000300800 */
[----:B------:R-:W4:Y:S01]  /*e910*/  LDL.LU R21, [R1+0x5d4] ;  /* 0x0005d40001157983 */ /* 0x000f220000300800 */
[----:B---3--:R-:W-:-:S05]  /*e920*/  IADD3 R4, P6, PT, R4, R90, RZ ;  /* 0x0000005a04047210 */ /* 0x008fca0007fde0ff */
[----:B------:R1:W-:Y:S04]  /*e930*/  STL [R1+0x63c], R4 ;  /* 0x00063c0401007387 */ /* 0x0003e80000100800 */
[----:B-1----:R-:W3:Y:S01]  /*e940*/  LDL.LU R4, [R1+0x5f0] ;  /* 0x0005f00001047983 */ /* 0x002ee20000300800 */
[--C-:B--2---:R-:W-:Y:S01]  /*e950*/  IMAD.X R11, R11, 0x1, R3.reuse, P2 ;  /* 0x000000010b0b7824 */ /* 0x104fe200010e0603 */
[----:B----4-:R-:W-:Y:S02]  /*e960*/  IADD3 R81, P2, PT, R81, R90, RZ ;  /* 0x0000005a51517210 */ /* 0x010fe40007f5e0ff */
[----:B------:R-:W2:Y:S04]  /*e970*/  LDL.LU R15, [R1+0x5cc] ;  /* 0x0005cc00010f7983 */ /* 0x000ea80000300800 */
[----:B------:R-:W4:Y:S01]  /*e980*/  LDL.LU R13, [R1+0x5e8] ;  /* 0x0005e800010d7983 */ /* 0x000f220000300800 */
[----:B------:R-:W-:-:S03]  /*e990*/  IMAD.X R79, R79, 0x1, R3, P3 ;  /* 0x000000014f4f7824 */ /* 0x000fc600018e0603 */
[----:B------:R1:W-:Y:S01]  /*e9a0*/  STL [R1+0x458], R11 ;  /* 0x0004580b01007387 */ /* 0x0003e20000100800 */
[----:B------:R-:W-:-:S03]  /*e9b0*/  IADD3 R77, P3, PT, R77, R90, RZ ;  /* 0x0000005a4d4d7210 */ /* 0x000fc60007f7e0ff */
[----:B-1----:R-:W4:Y:S01]  /*e9c0*/  LDL.LU R11, [R1+0x5c4] ;  /* 0x0005c400010b7983 */ /* 0x002f220000300800 */
[----:B------:R-:W-:-:S03]  /*e9d0*/  IMAD.X R75, R75, 0x1, R3, P4 ;  /* 0x000000014b4b7824 */ /* 0x000fc600020e0603 */
[----:B------:R-:W-:Y:S01]  /*e9e0*/  STL [R1+0x634], R81 ;  /* 0x0006345101007387 */ /* 0x000fe20000100800 */
[----:B------:R-:W-:-:S03]  /*e9f0*/  IADD3 R73, P4, PT, R73, R90, RZ ;  /* 0x0000005a49497210 */ /* 0x000fc60007f9e0ff */
[----:B------:R-:W-:Y:S01]  /*ea00*/  STL [R1+0x650], R79 ;  /* 0x0006504f01007387 */ /* 0x000fe20000100800 */
        /* <DEDUP_REMOVED lines=35> */
[----:B------:R-:W-:Y:S04]  /*ec40*/  STL [R1+0x608], R33 ;  /* 0x0006082101007387 */ /* 0x000fe80000100800 */
[----:B------:R1:W-:Y:S04]  /*ec50*/  STL [R1+0x5dc], R9 ;  /* 0x0005dc0901007387 */ /* 0x0003e80000100800 */
[----:B------:R-:W-:Y:S04]  /*ec60*/  STL [R1+0x5e4], R27 ;  /* 0x0005e41b01007387 */ /* 0x000fe80000100800 */
[----:B-1----:R-:W4:Y:S01]  /*ec70*/  LDL.LU R9, [R1+0x5e0] ;  /* 0x0005e00001097983 */ /* 0x002f220000300800 */
[----:B------:R-:W-:Y:S01]  /*ec80*/  IMAD.X R23, R23, 0x1, R3, P4 ;  /* 0x0000000117177824 */ /* 0x000fe200020e0603 */
[----:B------:R-:W-:-:S02]  /*ec90*/  IADD3 R21, P4, PT, R21, R90, RZ ;  /* 0x0000005a15157210 */ /* 0x000fc40007f9e0ff */
[----:B------:R-:W-:Y:S01]  /*eca0*/  STL [R1+0x600], R25 ;  /* 0x0006001901007387 */ /* 0x000fe20000100800 */
[----:B---3--:R-:W-:Y:S01]  /*ecb0*/  IMAD.X R4, R4, 0x1, R3, P5 ;  /* 0x0000000104047824 */ /* 0x008fe200028e0603 */
[----:B--2---:R-:W-:-:S04]  /*ecc0*/  IADD3 R15, P5, PT, R15, R90, RZ ;  /* 0x0000005a0f0f7210 */ /* 0x004fc80007fbe0ff */
[----:B------:R1:W-:Y:S01]  /*ecd0*/  STL [R1+0x5f0], R4 ;  /* 0x0005f00401007387 */ /* 0x0003e20000100800 */
[----:B----4-:R-:W-:-:S03]  /*ece0*/  IMAD.X R13, R13, 0x1, R3, P6 ;  /* 0x000000010d0d7824 */ /* 0x010fc600030e0603 */
[----:B------:R-:W-:Y:S04]  /*ecf0*/  STL [R1+0x5f8], R23 ;  /* 0x0005f81701007387 */ /* 0x000fe80000100800 */
[----:B-1----:R-:W2:Y:S04]  /*ed00*/  LDL.LU R4, [R1+0x5bc] ;  /* 0x0005bc0001047983 */ /* 0x002ea80000300800 */
[----:B------:R-:W-:Y:S01]  /*ed10*/  STL [R1+0x5d4], R21 ;  /* 0x0005d41501007387 */ /* 0x000fe20000100800 */
[----:B------:R-:W-:-:S03]  /*ed20*/  IADD3 R11, P6, PT, R11, R90, RZ ;  /* 0x0000005a0b0b7210 */ /* 0x000fc60007fde0ff */
[----:B------:R-:W3:Y:S04]  /*ed30*/  LDL.LU R81, [R1+0x5d8] ;  /* 0x0005d80001517983 */ /* 0x000ee80000300800 */
        /* <DEDUP_REMOVED lines=22> */
[----:B------:R-:W4:Y:S01]  /*eea0*/  LDL.LU R27, [R1+0x588] ;  /* 0x00058800011b7983 */ /* 0x000f220000300800 */
[----:B------:R-:W-:-:S03]  /*eeb0*/  IMAD.X R9, R9, 0x1, R3, P2 ;  /* 0x0000000109097824 */ /* 0x000fc600010e0603 */
[----:B------:R-:W4:Y:S04]  /*eec0*/  LDL.LU R25, [R1+0x564] ;  /* 0x0005640001197983 */ /* 0x000f280000300800 */
[----:B-1----:R-:W4:Y:S04]  /*eed0*/  LDL.LU R11, [R1+0x580] ;  /* 0x00058000010b7983 */ /* 0x002f280000300800 */
[----:B------:R-:W4:Y:S04]  /*eee0*/  LDL.LU R23, [R1+0x55c] ;  /* 0x00055c0001177983 */ /* 0x000f280000300800 */
[----:B------:R-:W4:Y:S04]  /*eef0*/  LDL.LU R21, [R1+0x578] ;  /* 0x0005780001157983 */ /* 0x000f280000300800 */
[----:B------:R1:W-:Y:S04]  /*ef00*/  STL [R1+0x5e0], R9 ;  /* 0x0005e00901007387 */ /* 0x0003e80000100800 */
[----:B-1----:R-:W4:Y:S04]  /*ef10*/  LDL.LU R9, [R1+0x554] ;  /* 0x0005540001097983 */ /* 0x002f280000300800 */
[----:B------:R-:W4:Y:S04]  /*ef20*/  LDL.LU R15, [R1+0x570] ;  /* 0x00057000010f7983 */ /* 0x000f280000300800 */
[----:B------:R-:W4:Y:S01]  /*ef30*/  LDL.LU R13, [R1+0x54c] ;  /* 0x00054c00010d7983 */ /* 0x000f220000300800 */
[----:B--2---:R-:W-:-:S05]  /*ef40*/  IADD3 R4, P2, PT, R4, R90, RZ ;  /* 0x0000005a04047210 */ /* 0x004fca0007f5e0ff */
[----:B------:R1:W-:Y:S01]  /*ef50*/  STL [R1+0x5bc], R4 ;  /* 0x0005bc0401007387 */ /* 0x0003e20000100800 */
[----:B---3--:R-:W-:-:S03]  /*ef60*/  IMAD.X R81, R81, 0x1, R3, P3 ;  /* 0x0000000151517824 */ /* 0x008fc600018e0603 */
[----:B-1----:R-:W2:Y:S01]  /*ef70*/  LDL.LU R4, [R1+0x568] ;  /* 0x0005680001047983 */ /* 0x002ea20000300800 */
[----:B----4-:R-:W-:-:S03]  /*ef80*/  IADD3 R79, P3, PT, R79, R90, RZ ;  /* 0x0000005a4f4f7210 */ /* 0x010fc60007f7e0ff */
        /* <DEDUP_REMOVED lines=39> */
[-C--:B------:R-:W-:Y:S01]  /*f200*/  IADD3 R25, P3, PT, R25, R90.reuse, RZ ;  /* 0x0000005a19197210 */ /* 0x080fe20007f7e0ff */
[----:B------:R-:W-:Y:S01]  /*f210*/  IMAD.X R11, R11, 0x1, R3, P4 ;  /* 0x000000010b0b7824 */ /* 0x000fe200020e0603 */
[----:B------:R-:W-:-:S04]  /*f220*/  IADD3 R23, P4, PT, R23, R90, RZ ;  /* 0x0000005a17177210 */ /* 0x000fc80007f9e0ff */
[----:B------:R1:W-:Y:S01]  /*f230*/  STL [R1+0x580], R11 ;  /* 0x0005800b01007387 */ /* 0x0003e20000100800 */
[----:B------:R-:W-:-:S03]  /*f240*/  IMAD.X R21, R21, 0x1, R3, P5 ;  /* 0x0000000115157824 */ /* 0x000fc600028e0603 */
[----:B------:R-:W-:Y:S04]  /*f250*/  STL [R1+0x588], R27 ;  /* 0x0005881b01007387 */ /* 0x000fe80000100800 */
[----:B-1----:R-:W3:Y:S01]  /*f260*/  LDL.LU R11, [R1+0x544] ;  /* 0x00054400010b7983 */ /* 0x002ee20000300800 */
[----:B------:R-:W-:-:S03]  /*f270*/  IADD3 R9, P5, PT, R9, R90, RZ ;  /* 0x0000005a09097210 */ /* 0x000fc60007fbe0ff */
[----:B------:R-:W-:Y:S04]  /*f280*/  STL [R1+0x564], R25 ;  /* 0x0005641901007387 */ /* 0x000fe80000100800 */
[----:B------:R1:W-:Y:S04]  /*f290*/  STL [R1+0x554], R9 ;  /* 0x0005540901007387 */ /* 0x0003e80000100800 */
[----:B------:R-:W-:Y:S04]  /*f2a0*/  STL [R1+0x55c], R23 ;  /* 0x00055c1701007387 */ /* 0x000fe80000100800 */
[----:B-1----:R-:W4:Y:S01]  /*f2b0*/  LDL.LU R9, [R1+0x560] ;  /* 0x0005600001097983 */ /* 0x002f220000300800 */
[----:B------:R-:W-:Y:S01]  /*f2c0*/  IMAD.X R15, R15, 0x1, R3, P6 ;  /* 0x000000010f0f7824 */ /* 0x000fe200030e0603 */
[----:B------:R-:W-:-:S02]  /*f2d0*/  IADD3 R13, P6, PT, R13, R90, RZ ;  /* 0x0000005a0d0d7210 */ /* 0x000fc40007fde0ff */
[----:B------:R-:W-:Y:S04]  /*f2e0*/  STL [R1+0x578], R21 ;  /* 0x0005781501007387 */ /* 0x000fe80000100800 */
[----:B------:R-:W4:Y:S04]  /*f2f0*/  LDL.LU R81, [R1+0x53c] ;  /* 0x00053c0001517983 */ /* 0x000f280000300800 */
[----:B------:R-:W-:Y:S04]  /*f300*/  STL [R1+0x570], R15 ;  /* 0x0005700f01007387 */ /* 0x000fe80000100800 */
[----:B------:R-:W4:Y:S04]  /*f310*/  LDL.LU R79, [R1+0x558] ;  /* 0x00055800014f7983 */ /* 0x000f280000300800 */
[----:B------:R-:W-:Y:S04]  /*f320*/  STL [R1+0x54c], R13 ;  /* 0x00054c0d01007387 */ /* 0x000fe80000100800 */
[----:B------:R-:W4:Y:S01]  /*f330*/  LDL.LU R77, [R1+0x534] ;  /* 0x00053400014d7983 */ /* 0x000f220000300800 */
[----:B--2---:R-:W-:-:S05]  /*f340*/  IMAD.X R4, R4, 0x1, R3, P2 ;  /* 0x0000000104047824 */ /* 0x004fca00010e0603 */
[----:B------:R1:W-:Y:S04]  /*f350*/  STL [R1+0x568], R4 ;  /* 0x0005680401007387 */ /* 0x0003e80000100800 */
[----:B------:R-:W2:Y:S04]  /*f360*/  LDL.LU R75, [R1+0x550] ;  /* 0x00055000014b7983 */ /* 0x000ea80000300800 */
        /* <DEDUP_REMOVED lines=18> */
[----:B-1----:R-:W2:Y:S04]  /*f490*/  LDL.LU R4, [R1+0x4e4] ;  /* 0x0004e40001047983 */ /* 0x002ea80000300800 */
[----:B------:R-:W2:Y:S04]  /*f4a0*/  LDL.LU R23, [R1+0x500] ;  /* 0x0005000001177983 */ /* 0x000ea80000300800 */
[----:B------:R-:W2:Y:S04]  /*f4b0*/  LDL.LU R21, [R1+0x4dc] ;  /* 0x0004dc0001157983 */ /* 0x000ea80000300800 */
[----:B------:R-:W2:Y:S01]  /*f4c0*/  LDL.LU R15, [R1+0x4f8] ;  /* 0x0004f800010f7983 */ /* 0x000ea20000300800 */
[----:B---3--:R-:W-:-:S05]  /*f4d0*/  IADD3 R11, P2, PT, R11, R90, RZ ;  /* 0x0000005a0b0b7210 */ /* 0x008fca0007f5e0ff */
[----:B------:R1:W-:Y:S04]  /*f4e0*/  STL [R1+0x544], R11 ;  /* 0x0005440b01007387 */ /* 0x0003e80000100800 */
[----:B------:R-:W3:Y:S04]  /*f4f0*/  LDL.LU R13, [R1+0x4f0] ;  /* 0x0004f000010d7983 */ /* 0x000ee80000300800 */
[----:B-1----:R-:W3:Y:S01]  /*f500*/  LDL.LU R11, [R1+0x4d4] ;  /* 0x0004d400010b7983 */ /* 0x002ee20000300800 */
[----:B----4-:R-:W-:-:S05]  /*f510*/  IMAD.X R9, R9, 0x1, R3, P3 ;  /* 0x0000000109097824 */ /* 0x010fca00018e0603 */
[----:B------:R1:W-:Y:S04]  /*f520*/  STL [R1+0x560], R9 ;  /* 0x0005600901007387 */ /* 0x0003e80000100800 */
[----:B-1----:R-:W4:Y:S01]  /*f530*/  LDL.LU R9, [R1+0x4e8] ;  /* 0x0004e80001097983 */ /* 0x002f220000300800 */
[----:B------:R-:W-:Y:S01]  /*f540*/  IADD3 R81, P3, PT, R81, R90, RZ ;  /* 0x0000005a51517210 */ /* 0x000fe20007f7e0ff */
[----:B------:R-:W-:-:S04]  /*f550*/  IMAD.X R79, R79, 0x1, R3, P4 ;  /* 0x000000014f4f7824 */ /* 0x000fc800020e0603 */
[----:B------:R1:W-:Y:S01]  /*f560*/  STL [R1+0x53c], R81 ;  /* 0x00053c5101007387 */ /* 0x0003e20000100800 */
[----:B------:R-:W-:-:S03]  /*f570*/  IADD3 R77, P4, PT, R77, R90, RZ ;  /* 0x0000005a4d4d7210 */ /* 0x000fc60007f9e0ff */
[----:B------:R0:W-:Y:S04]  /*f580*/  STL [R1+0x558], R79 ;  /* 0x0005584f01007387 */ /* 0x0001e80000100800 */
[----:B------:R0:W-:Y:S01]  /*f590*/  STL [R1+0x534], R77 ;  /* 0x0005344d01007387 */ /* 0x0001e20000100800 */
[----:B--2---:R-:W-:Y:S01]  /*f5a0*/  IMAD.X R75, R75, 0x1, R3, P5 ;  /* 0x000000014b4b7824 */ /* 0x004fe200028e0603 */
[----:B------:R-:W-:-:S04]  /*f5b0*/  IADD3 R73, P5, PT, R73, R90, RZ ;  /* 0x0000005a49497210 */ /* 0x000fc80007fbe0ff */
[----:B------:R2:W-:Y:S01]  /*f5c0*/  STL [R1+0x550], R75 ;  /* 0x0005504b01007387 */ /* 0x0005e20000100800 */
[----:B------:R-:W-:-:S03]  /*f5d0*/  IMAD.X R71, R71, 0x1, R3, P6 ;  /* 0x0000000147477824 */ /* 0x000fc600030e0603 */
[----:B------:R0:W-:Y:S01]  /*f5e0*/  STL [R1+0x52c], R73 ;  /* 0x00052c4901007387 */ /* 0x0001e20000100800 */
[----:B------:R-:W-:-:S03]  /*f5f0*/  IADD3 R69, P6, PT, R69, R90, RZ ;  /* 0x0000005a45457210 */ /* 0x000fc60007fde0ff */
        /* <DEDUP_REMOVED lines=27> */
[-C--:B------:R-:W-:Y:S01]  /*f7b0*/  IADD3 R27, P3, PT, R27, R90.reuse, RZ ;  /* 0x0000005a1b1b7210 */ /* 0x080fe20007f7e0ff */
[--C-:B------:R-:W-:Y:S01]  /*f7c0*/  IMAD.X R25, R25, 0x1, R3.reuse, P4 ;  /* 0x0000000119197824 */ /* 0x100fe200020e0603 */
[----:B------:R-:W-:Y:S01]  /*f7d0*/  IADD3 R4, P4, PT, R4, R90, RZ ;  /* 0x0000005a04047210 */ /* 0x000fe20007f9e0ff */
[----:B------:R0:W-:Y:S01]  /*f7e0*/  STL [R1+0x510], R33 ;  /* 0x0005102101007387 */ /* 0x0001e20000100800 */
[----:B------:R-:W-:-:S03]  /*f7f0*/  IMAD.X R23, R23, 0x1, R3, P5 ;  /* 0x0000000117177824 */ /* 0x000fc600028e0603 */
[----:B------:R-:W-:Y:S01]  /*f800*/  STL [R1+0x4e4], R4 ;  /* 0x0004e40401007387 */ /* 0x000fe20000100800 */
[----:B------:R-:W-:-:S03]  /*f810*/  IADD3 R21, P5, PT, R21, R90, RZ ;  /* 0x0000005a15157210 */ /* 0x000fc60007fbe0ff */
[----:B------:R0:W-:Y:S01]  /*f820*/  STL [R1+0x4ec], R27 ;  /* 0x0004ec1b01007387 */ /* 0x0001e20000100800 */
[----:B------:R-:W-:-:S03]  /*f830*/  IMAD.X R15, R15, 0x1, R3, P6 ;  /* 0x000000010f0f7824 */ /* 0x000fc600030e0603 */
[----:B------:R0:W-:Y:S04]  /*f840*/  STL [R1+0x508], R25 ;  /* 0x0005081901007387 */ /* 0x0001e80000100800 */
[----:B------:R0:W-:Y:S04]  /*f850*/  STL [R1+0x500], R23 ;  /* 0x0005001701007387 */ /* 0x0001e80000100800 */
[----:B------:R0:W-:Y:S04]  /*f860*/  STL [R1+0x4dc], R21 ;  /* 0x0004dc1501007387 */ /* 0x0001e80000100800 */
[----:B------:R0:W-:Y:S04]  /*f870*/  STL [R1+0x4f8], R15 ;  /* 0x0004f80f01007387 */ /* 0x0001e80000100800 */
[----:B------:R-:W2:Y:S01]  /*f880*/  LDL.LU R87, [R1+0x4cc] ;  /* 0x0004cc0001577983 */ /* 0x000ea20000300800 */
[----:B---3--:R-:W-:Y:S01]  /*f890*/  IMAD.X R13, R13, 0x1, R3, P2 ;  /* 0x000000010d0d7824 */ /* 0x008fe200010e0603 */
[----:B------:R-:W-:-:S04]  /*f8a0*/  IADD3 R11, P2, PT, R11, R90, RZ ;  /* 0x0000005a0b0b7210 */ /* 0x000fc80007f5e0ff */
[----:B------:R3:W-:Y:S04]  /*f8b0*/  STL [R1+0x4f0], R13 ;  /* 0x0004f00d01007387 */ /* 0x0007e80000100800 */
[----:B------:R-:W2:Y:S04]  /*f8c0*/  LDL.LU R85, [R1+0x4e0] ;  /* 0x0004e00001557983 */ /* 0x000ea80000300800 */
[----:B------:R0:W-:Y:S04]  /*f8d0*/  STL [R1+0x4d4], R11 ;  /* 0x0004d40b01007387 */ /* 0x0001e80000100800 */
[----:B------:R-:W2:Y:S01]  /*f8e0*/  LDL.LU R83, [R1+0x4c4] ;  /* 0x0004c40001537983 */ /* 0x000ea20000300800 */
[----:B----4-:R-:W-:-:S05]  /*f8f0*/  IMAD.X R9, R9, 0x1, R3, P3 ;  /* 0x0000000109097824 */ /* 0x010fca00018e0603 */
[----:B------:R4:W-:Y:S04]  /*f900*/  STL [R1+0x4e8], R9 ;  /* 0x0004e80901007387 */ /* 0x0009e80000100800 */
[----:B-1----:R-:W2:Y:S04]  /*f910*/  LDL.LU R81, [R1+0x4d8] ;  /* 0x0004d80001517983 */ /* 0x002ea80000300800 */
[----:B0-----:R-:W2:Y:S04]  /*f920*/  LDL.LU R79, [R1+0x4bc] ;  /* 0x0004bc00014f7983 */ /* 0x001ea80000300800 */
[----:B------:R-:W2:Y:S04]  /*f930*/  LDL.LU R77, [R1+0x4d0] ;  /* 0x0004d000014d7983 */ /* 0x000ea80000300800 */
[----:B--2---:R-:W2:Y:S04]  /*f940*/  LDL.LU R75, [R1+0x4b4] ;  /* 0x0004b400014b7983 */ /* 0x004ea80000300800 */
        /* <DEDUP_REMOVED lines=21> */
[----:B---3--:R-:W3:Y:S04]  /*faa0*/  LDL.LU R13, [R1+0x470] ;  /* 0x00047000010d7983 */ /* 0x008ee80000300800 */
[----:B------:R-:W3:Y:S04]  /*fab0*/  LDL.LU R11, [R1+0x468] ;  /* 0x00046800010b7983 */ /* 0x000ee80000300800 */
[----:B----4-:R-:W4:Y:S01]  /*fac0*/  LDL.LU R9, [R1+0x460] ;  /* 0x0004600001097983 */ /* 0x010f220000300800 */
[----:B------:R-:W-:-:S06]  /*fad0*/  USHF.L.U32 UR4, UR4, 0x1f, URZ ;  /* 0x0000001f04047899 */ /* 0x000fcc00080006ff */
[----:B------:R-:W-:-:S04]  /*fae0*/  IMAD.U32 R4, RZ, RZ, UR4 ;  /* 0x00000004ff047e24 */ /* 0x000fc8000f8e00ff */
[----:B------:R-:W0:Y:S01]  /*faf0*/  SYNCS.PHASECHK.TRANS64.TRYWAIT P6, [UR9], R4 ;  /* 0x00000004ff0075a7 */ /* 0x000e2200080c1109 */
[----:B------:R-:W-:-:S05]  /*fb00*/  IADD3 R87, P3, PT, R87, R90, RZ ;  /* 0x0000005a57577210 */ /* 0x000fca0007f7e0ff */
[----:B------:R1:W-:Y:S01]  /*fb10*/  STL [R1+0x4cc], R87 ;  /* 0x0004cc5701007387 */ /* 0x0003e20000100800 */
[----:B------:R-:W-:Y:S01]  /*fb20*/  IMAD.X R85, R85, 0x1, R3, P4 ;  /* 0x0000000155557824 */ /* 0x000fe200020e0603 */
[----:B------:R-:W-:-:S04]  /*fb30*/  IADD3 R83, P4, PT, R83, R90, RZ ;  /* 0x0000005a53537210 */ /* 0x000fc80007f9e0ff */
[----:B------:R1:W-:Y:S04]  /*fb40*/  STL [R1+0x4e0], R85 ;  /* 0x0004e05501007387 */ /* 0x0003e80000100800 */
[----:B------:R1:W-:Y:S01]  /*fb50*/  STL [R1+0x4c4], R83 ;  /* 0x0004c45301007387 */ /* 0x0003e20000100800 */
[----:B------:R-:W-:Y:S01]  /*fb60*/  IMAD.X R81, R81, 0x1, R3, P5 ;  /* 0x0000000151517824 */ /* 0x000fe200028e0603 */
[----:B------:R-:W-:-:S04]  /*fb70*/  IADD3 R79, P5, PT, R79, R90, RZ ;  /* 0x0000005a4f4f7210 */ /* 0x000fc80007fbe0ff */
[----:B------:R1:W-:Y:S01]  /*fb80*/  STL [R1+0x4d8], R81 ;  /* 0x0004d85101007387 */ /* 0x0003e20000100800 */
[----:B------:R-:W-:-:S03]  /*fb90*/  IMAD.X R77, R77, 0x1, R3, P2 ;  /* 0x000000014d4d7824 */ /* 0x000fc600010e0603 */
[----:B------:R1:W-:Y:S01]  /*fba0*/  STL [R1+0x4bc], R79 ;  /* 0x0004bc4f01007387 */ /* 0x0003e20000100800 */
[----:B--2---:R-:W-:-:S03]  /*fbb0*/  IADD3 R75, P2, PT, R75, R90, RZ ;  /* 0x0000005a4b4b7210 */ /* 0x004fc60007f5e0ff */
        /* <DEDUP_REMOVED lines=20> */
[----:B------:R-:W-:Y:S02]  /*fd00*/  IMAD.X R53, R53, 0x1, R3, P4 ;  /* 0x0000000135357824 */ /* 0x000fe400020e0603 */
        /* <DEDUP_REMOVED lines=18> */
[----:B------:R1:W-:Y:S01]  /*fe30*/  STL [R1+0x488], R27 ;  /* 0x0004881b01007387 */ /* 0x0003e20000100800 */
[----:B---3--:R-:W-:-:S03]  /*fe40*/  IMAD.X R13, R13, 0x1, R3, P2 ;  /* 0x000000010d0d7824 */ /* 0x008fc600010e0603 */
[----:B------:R1:W-:Y:S01]  /*fe50*/  STL [R1+0x46c], R25 ;  /* 0x00046c1901007387 */ /* 0x0003e20000100800 */
[----:B------:R-:W-:-:S03]  /*fe60*/  IMAD.X R11, R11, 0x1, R3, P3 ;  /* 0x000000010b0b7824 */ /* 0x000fc600018e0603 */
[----:B------:R1:W-:Y:S01]  /*fe70*/  STL [R1+0x480], R23 ;  /* 0x0004801701007387 */ /* 0x0003e20000100800 */
[----:B----4-:R-:W-:-:S03]  /*fe80*/  IMAD.X R9, R9, 0x1, R3, P4 ;  /* 0x0000000109097824 */ /* 0x010fc600020e0603 */
[----:B------:R1:W-:Y:S04]  /*fe90*/  STL [R1+0x464], R21 ;  /* 0x0004641501007387 */ /* 0x0003e80000100800 */
[----:B------:R1:W-:Y:S04]  /*fea0*/  STL [R1+0x478], R15 ;  /* 0x0004780f01007387 */ /* 0x0003e80000100800 */
[----:B------:R1:W-:Y:S04]  /*feb0*/  STL [R1+0x460], R9 ;  /* 0x0004600901007387 */ /* 0x0003e80000100800 */
[----:B------:R1:W-:Y:S04]  /*fec0*/  STL [R1+0x470], R13 ;  /* 0x0004700d01007387 */ /* 0x0003e80000100800 */
[----:B------:R1:W-:Y:S01]  /*fed0*/  STL [R1+0x468], R11 ;  /* 0x0004680b01007387 */ /* 0x0003e20000100800 */
[----:B0-----:R-:W-:Y:S05]  /*fee0*/  @!P6 BRA `(.L_x_14) ;  /* 0x000001bc00d0e947 */ /* 0x001fea0003800000 */
.L_x_24:
[----:B-----5:R0:W-:Y:S04]  /*fef0*/  STL [R1+0xd00], R52 ;  /* 0x000d003401007387 */ /* 0x0201e80000100800 */
[----:B------:R2:W-:Y:S04]  /*ff00*/  STL [R1+0xcfc], R54 ;  /* 0x000cfc3601007387 */ /* 0x0005e80000100800 */
[----:B------:R3:W-:Y:S04]  /*ff10*/  STL [R1+0xcf8], R62 ;  /* 0x000cf83e01007387 */ /* 0x0007e80000100800 */
[----:B------:R4:W-:Y:S04]  /*ff20*/  STL [R1+0xcf4], R64 ;  /* 0x000cf44001007387 */ /* 0x0009e80000100800 */
[----:B------:R1:W-:Y:S04]  /*ff30*/  STL [R1+0xcf0], R70 ;  /* 0x000cf04601007387 */ /* 0x0003e80000100800 */
[----:B------:R0:W-:Y:S04]  /*ff40*/  STL [R1+0xcec], R72 ;  /* 0x000cec4801007387 */ /* 0x0001e80000100800 */
[----:B------:R-:W-:Y:S04]  /*ff50*/  STL [R1+0xce8], R78 ;  /* 0x000ce84e01007387 */ /* 0x000fe80000100800 */
        /* <DEDUP_REMOVED lines=46> */
[----:B-1----:R-:W4:Y:S01]  /*10240*/  LDL.LU R23, [R1+0x304] ;  /* 0x0003040001177983 */ /* 0x002f220000300800 */
[----:B0-----:R-:W-:-:S03]  /*10250*/  PRMT R52, RZ, 0x7610, R52 ;  /* 0x00007610ff347816 */ /* 0x001fc60000000034 */
[----:B------:R-:W-:Y:S04]  /*10260*/  STL [R1+0xa5c], R2 ;  /* 0x000a5c0201007387 */ /* 0x000fe80000100800 */
[----:B------:R-:W-:Y:S04]  /*10270*/  STL [R1+0x96c], R0 ;  /* 0x00096c0001007387 */ /* 0x000fe80000100800 */
[----:B------:R-:W-:Y:S04]  /*10280*/  STL [R1+0xa60], R0 ;  /* 0x000a600001007387 */ /* 0x000fe80000100800 */
[----:B------:R-:W-:Y:S04]  /*10290*/  STL [R1+0x87c], R93 ;  /* 0x00087c5d01007387 */ /* 0x000fe80000100800 */
[----:B------:R-:W-:Y:S04]  /*102a0*/  STL [R1+0xa08], R93 ;  /* 0x000a085d01007387 */ /* 0x000fe80000100800 */
[----:B------:R-:W-:Y:S04]  /*102b0*/  STL [R1+0x878], R92 ;  /* 0x0008785c01007387 */ /* 0x000fe80000100800 */
[----:B------:R-:W-:Y:S01]  /*102c0*/  STL [R1+0xa0c], R92 ;  /* 0x000a0c5c01007387 */ /* 0x000fe20000100800 */
[----:B--2---:R-:W-:-:S03]  /*102d0*/  PRMT R54, RZ, 0x7610, R54 ;  /* 0x00007610ff367816 */ /* 0x004fc60000000036 */
[----:B------:R-:W-:Y:S04]  /*102e0*/  STL [R1+0x874], R91 ;  /* 0x0008745b01007387 */ /* 0x000fe80000100800 */
[----:B------:R-:W-:Y:S04]  /*102f0*/  STL [R1+0xa04], R91 ;  /* 0x000a045b01007387 */ /* 0x000fe80000100800 */
[----:B------:R-:W-:Y:S01]  /*10300*/  STL [R1+0x870], R90 ;  /* 0x0008705a01007387 */ /* 0x000fe20000100800 */
[----:B---3--:R-:W-:-:S03]  /*10310*/  PRMT R62, RZ, 0x7610, R62 ;  /* 0x00007610ff3e7816 */ /* 0x008fc6000000003e */
[----:B------:R-:W-:Y:S04]  /*10320*/  STL [R1+0xa38], R90 ;  /* 0x000a385a01007387 */ /* 0x000fe80000100800 */
[----:B------:R-:W-:Y:S01]  /*10330*/  STL [R1+0x86c], R3 ;  /* 0x00086c0301007387 */ /* 0x000fe20000100800 */
[----:B----4-:R-:W-:-:S03]  /*10340*/  PRMT R64, RZ, 0x7610, R64 ;  /* 0x00007610ff407816 */ /* 0x010fc60000000040 */
[----:B------:R-:W-:Y:S04]  /*10350*/  STL [R1+0xa00], R3 ;  /* 0x000a000301007387 */ /* 0x000fe80000100800 */
[----:B------:R0:W-:Y:S01]  /*10360*/  STL.S16 [R1+0x2b0], R52 ;  /* 0x0002b03401007387 */ /* 0x0001e20000100600 */
[----:B------:R-:W-:Y:S02]  /*10370*/  PRMT R70, RZ, 0x7610, R70 ;  /* 0x00007610ff467816 */ /* 0x000fe40000000046 */
[----:B------:R-:W-:Y:S01]  /*10380*/  PRMT R72, RZ, 0x7610, R72 ;  /* 0x00007610ff487816 */ /* 0x000fe20000000048 */
[----:B0-----:R-:W2:Y:S04]  /*10390*/  LDL.LU R52, [R1+0xd00] ;  /* 0x000d000001347983 */ /* 0x001ea80000300800 */
[----:B------:R0:W-:Y:S01]  /*103a0*/  STL.S16 [R1+0x2b4], R54 ;  /* 0x0002b43601007387 */ /* 0x0001e20000100600 */
[----:B------:R-:W-:-:S02]  /*103b0*/  PRMT R78, RZ, 0x7610, R78 ;  /* 0x00007610ff4e7816 */ /* 0x000fc4000000004e */
[----:B------:R-:W-:Y:S01]  /*103c0*/  PRMT R80, RZ, 0x7610, R80 ;  /* 0x00007610ff507816 */ /* 0x000fe20000000050 */
[----:B0-----:R-:W3:Y:S01]  /*103d0*/  LDL.LU R54, [R1+0xcfc] ;  /* 0x000cfc0001367983 */ /* 0x001ee20000300800 */
[----:B------:R-:W-:Y:S02]  /*103e0*/  PRMT R8, RZ, 0x7610, R8 ;  /* 0x00007610ff087816 */ /* 0x000fe40000000008 */
[----:B------:R-:W-:Y:S02]  /*103f0*/  PRMT R10, RZ, 0x7610, R10 ;  /* 0x00007610ff0a7816 */ /* 0x000fe4000000000a */
[----:B------:R-:W-:Y:S02]  /*10400*/  PRMT R20, RZ, 0x7610, R20 ;  /* 0x00007610ff147816 */ /* 0x000fe40000000014 */
[----:B------:R-:W-:Y:S02]  /*10410*/  PRMT R22, RZ, 0x7610, R22 ;  /* 0x00007610ff167816 */ /* 0x000fe40000000016 */
[----:B------:R-:W-:-:S02]  /*10420*/  PRMT R32, RZ, 0x7610, R32 ;  /* 0x00007610ff207816 */ /* 0x000fc40000000020 */
[----:B------:R-:W-:Y:S02]  /*10430*/  PRMT R34, RZ, 0x7610, R34 ;  /* 0x00007610ff227816 */ /* 0x000fe40000000022 */
        /* <DEDUP_REMOVED lines=47> */
[----:B------:R-:W-:-:S05]  /*10730*/  VIADD R23, R23, 0x1 ;  /* 0x0000000117177836 */ /* 0x000fca0000000000 */
[----:B------:R-:W-:Y:S04]  /*10740*/  STL [R1+0x304], R23 ;  /* 0x0003041701007387 */ /* 0x000fe80000100800 */
[----:B------:R0:W-:Y:S04]  /*10750*/  STL.S16 [R1+0x300], R62 ;  /* 0x0003003e01007387 */ /* 0x0001e80000100600 */
[----:B0-----:R-:W4:Y:S04]  /*10760*/  LDL.LU R62, [R1+0xcf8] ;  /* 0x000cf800013e7983 */ /* 0x001f280000300800 */
[----:B------:R0:W-:Y:S04]  /*10770*/  STL.S16 [R1+0x308], R64 ;  /* 0x0003084001007387 */ /* 0x0001e80000100600 */
[----:B0-----:R-:W2:Y:S04]  /*10780*/  LDL.LU R64, [R1+0xcf4] ;  /* 0x000cf40001407983 */ /* 0x001ea80000300800 */
        /* <DEDUP_REMOVED lines=64> */
[----:B------:R-:W-:Y:S04]  /*10b90*/  STL.64 [R1+0xbb0], R92 ;  /* 0x000bb05c01007387 */ /* 0x000fe80000100a00 */
[----:B------:R-:W-:Y:S04]  /*10ba0*/  STL [R1+0xb28], R91 ;  /* 0x000b285b01007387 */ /* 0x000fe80000100800 */
[----:B------:R0:W-:Y:S04]  /*10bb0*/  STL.S16 [R1+0x704], R18 ;  /* 0x0007041201007387 */ /* 0x0001e80000100600 */
[----:B0-----:R-:W2:Y:S04]  /*10bc0*/  LDL.LU R18, [R1+0xc70] ;  /* 0x000c700001127983 */ /* 0x001ea80000300800 */
[----:B------:R0:W-:Y:S01]  /*10bd0*/  STL.S16 [R1+0x700], R19 ;  /* 0x0007001301007387 */ /* 0x0001e20000100600 */
[----:B------:R-:W-:-:S03]  /*10be0*/  PRMT R91, RZ, 0x7610, R91 ;  /* 0x00007610ff5b7816 */ /* 0x000fc6000000005b */
        /* <DEDUP_REMOVED lines=14> */
[----:B------:R0:W-:Y:S04]  /*10cd0*/  STL.S16 [R1+0x2cc], R40 ;  /* 0x0002cc2801007387 */ /* 0x0001e80000100600 */
[----:B0-----:R-:W2:Y:S04]  /*10ce0*/  LDL.LU R40, [R1+0xc50] ;  /* 0x000c500001287983 */ /* 0x001ea80000300800 */
[----:B------:R0:W-:Y:S04]  /*10cf0*/  STL.S16 [R1+0x31c], R41 ;  /* 0x00031c2901007387 */ /* 0x0001e80000100600 */
[----:B0-----:R-:W2:Y:S04]  /*10d00*/  LDL.LU R41, [R1+0xc4c] ;  /* 0x000c4c0001297983 */ /* 0x001ea80000300800 */
[----:B------:R0:W-:Y:S04]  /*10d10*/  STL.S16 [R1+0x320], R42 ;  /* 0x0003202a01007387 */ /* 0x0001e80000100600 */
[----:B0-----:R-:W3:Y:S04]  /*10d20*/  LDL.LU R42, [R1+0xc48] ;  /* 0x000c4800012a7983 */ /* 0x001ee80000300800 */
[----:B------:R0:W-:Y:S01]  /*10d30*/  STL.S16 [R1+0x440], R43 ;  /* 0x0004402b01007387 */ /* 0x0001e20000100600 */
[----:B------:R-:W-:-:S03]  /*10d40*/  PRMT R93, RZ, 0x7610, R93 ;  /* 0x00007610ff5d7816 */ /* 0x000fc6000000005d */
[----:B0-----:R-:W4:Y:S04]  /*10d50*/  LDL.LU R43, [R1+0xc44] ;  /* 0x000c4400012b7983 */ /* 0x001f280000300800 */
[----:B------:R0:W-:Y:S01]  /*10d60*/  STL.S16 [R1+0x444], R48 ;  /* 0x0004443001007387 */ /* 0x0001e20000100600 */
[----:B------:R-:W-:-:S03]  /*10d70*/  PRMT R92, RZ, 0x7610, R92 ;  /* 0x00007610ff5c7816 */ /* 0x000fc6000000005c */
[----:B0-----:R-:W4:Y:S04]  /*10d80*/  LDL.LU R48, [R1+0xc40] ;  /* 0x000c400001307983 */ /* 0x001f280000300800 */
[----:B------:R-:W-:Y:S04]  /*10d90*/  STL [R1+0xaf0], R3 ;  /* 0x000af00301007387 */ /* 0x000fe80000100800 */
[----:B------:R0:W-:Y:S01]  /*10da0*/  STL.S16 [R1+0x674], R49 ;  /* 0x0006743101007387 */ /* 0x0001e20000100600 */
[----:B------:R-:W-:Y:S02]  /*10db0*/  PRMT R91, RZ, 0x7610, R91 ;  /* 0x00007610ff5b7816 */ /* 0x000fe4000000005b */
[----:B------:R-:W-:Y:S01]  /*10dc0*/  PRMT R90, RZ, 0x7610, R90 ;  /* 0x00007610ff5a7816 */ /* 0x000fe2000000005a */
[----:B0-----:R-:W4:Y:S04]  /*10dd0*/  LDL.LU R49, [R1+0xc3c] ;  /* 0x000c3c0001317983 */ /* 0x001f280000300800 */
[----:B------:R0:W-:Y:S01]  /*10de0*/  STL.S16 [R1+0x6e4], R50 ;  /* 0x0006e43201007387 */ /* 0x0001e20000100600 */
[----:B------:R-:W-:-:S03]  /*10df0*/  PRMT R85, RZ, 0x7610, R85 ;  /* 0x00007610ff557816 */ /* 0x000fc60000000055 */
[----:B0-----:R-:W4:Y:S04]  /*10e00*/  LDL.LU R50, [R1+0xc38] ;  /* 0x000c380001327983 */ /* 0x001f280000300800 */
[----:B------:R0:W-:Y:S01]  /*10e10*/  STL.S16 [R1+0x6e0], R86 ;  /* 0x0006e05601007387 */ /* 0x0001e20000100600 */
[----:B------:R-:W-:Y:S02]  /*10e20*/  PRMT R83, RZ, 0x7610, R83 ;  /* 0x00007610ff537816 */ /* 0x000fe40000000053 */
[----:B------:R-:W-:Y:S01]  /*10e30*/  PRMT R81, RZ, 0x7610, R81 ;  /* 0x00007610ff517816 */ /* 0x000fe20000000051 */
[----:B0-----:R-:W4:Y:S04]  /*10e40*/  LDL.LU R86, [R1+0xc34] ;  /* 0x000c340001567983 */ /* 0x001f280000300800 */
[----:B------:R0:W-:Y:S01]  /*10e50*/  STL.S16 [R1+0x6dc], R88 ;  /* 0x0006dc5801007387 */ /* 0x0001e20000100600 */
[----:B------:R-:W-:-:S02]  /*10e60*/  PRMT R79, RZ, 0x7610, R79 ;  /* 0x00007610ff4f7816 */ /* 0x000fc4000000004f */
[----:B------:R-:W-:Y:S01]  /*10e70*/  PRMT R77, RZ, 0x7610, R77 ;  /* 0x00007610ff4d7816 */ /* 0x000fe2000000004d */
[----:B0-----:R-:W4:Y:S04]  /*10e80*/  LDL.LU R88, [R1+0xc30] ;  /* 0x000c300001587983 */ /* 0x001f280000300800 */
[----:B------:R0:W-:Y:S04]  /*10e90*/  STL.S16 [R1+0x6d8], R4 ;  /* 0x0006d80401007387 */ /* 0x0001e80000100600 */
[----:B------:R-:W-:Y:S04]  /*10ea0*/  STL.S16 [R1+0x6d4], R93 ;  /* 0x0006d45d01007387 */ /* 0x000fe80000100600 */
[----:B------:R-:W-:Y:S01]  /*10eb0*/  STL.S16 [R1+0x6d0], R92 ;  /* 0x0006d05c01007387 */ /* 0x000fe20000100600 */
[----:B------:R-:W-:Y:S01]  /*10ec0*/  PRMT R75, RZ, 0x7610, R75 ;  /* 0x00007610ff4b7816 */ /* 0x000fe2000000004b */
[----:B0-----:R-:W0:Y:S02]  /*10ed0*/  LDC R4, c[0x0][0x3a0] ;  /* 0x0000e800ff047b82 */ /* 0x001e240000000800 */
[----:B------:R-:W-:Y:S04]  /*10ee0*/  STL.S16 [R1+0x6cc], R91 ;  /* 0x0006cc5b01007387 */ /* 0x000fe80000100600 */
[----:B------:R-:W-:Y:S01]  /*10ef0*/  STL.S16 [R1+0x6c8], R90 ;  /* 0x0006c85a01007387 */ /* 0x000fe20000100600 */
[----:B------:R-:W-:-:S03]  /*10f00*/  PRMT R73, RZ, 0x7610, R73 ;  /* 0x00007610ff497816 */ /* 0x000fc60000000049 */
        /* <DEDUP_REMOVED lines=16> */
[----:B------:R-:W-:Y:S04]  /*11010*/  STL.S16 [R1+0x6c4], R73 ;  /* 0x0006c44901007387 */ /* 0x000fe80000100600 */
[----:B------:R-:W-:Y:S04]  /*11020*/  STL.S16 [R1+0x6c0], R71 ;  /* 0x0006c04701007387 */ /* 0x000fe80000100600 */
[----:B------:R-:W-:Y:S04]  /*11030*/  STL.S16 [R1+0x6bc], R69 ;  /* 0x0006bc4501007387 */ /* 0x000fe80000100600 */
[----:B------:R-:W-:Y:S04]  /*11040*/  STL.S16 [R1+0x6b8], R67 ;  /* 0x0006b84301007387 */ /* 0x000fe80000100600 */
[----:B------:R-:W-:Y:S04]  /*11050*/  STL.S16 [R1+0x6b4], R65 ;  /* 0x0006b44101007387 */ /* 0x000fe80000100600 */
[----:B------:R-:W-:Y:S04]  /*11060*/  STL.S16 [R1+0x6b0], R63 ;  /* 0x0006b03f01007387 */ /* 0x000fe80000100600 */
[----:B------:R-:W-:Y:S04]  /*11070*/  STL.S16 [R1+0x6ac], R61 ;  /* 0x0006ac3d01007387 */ /* 0x000fe80000100600 */
[----:B------:R-:W-:Y:S04]  /*11080*/  STL.S16 [R1+0x6a8], R59 ;  /* 0x0006a83b01007387 */ /* 0x000fe80000100600 */
[----:B------:R1:W-:Y:S01]  /*11090*/  STL.S16 [R1+0x2e8], R21 ;  /* 0x0002e81501007387 */ /* 0x0003e20000100600 */
[----:B------:R-:W-:-:S02]  /*110a0*/  PRMT R57, RZ, 0x7610, R57 ;  /* 0x00007610ff397816 */ /* 0x000fc40000000039 */
[----:B------:R-:W-:Y:S02]  /*110b0*/  PRMT R55, RZ, 0x7610, R55 ;  /* 0x00007610ff377816 */ /* 0x000fe40000000037 */
[----:B------:R-:W-:Y:S01]  /*110c0*/  PRMT R53, RZ, 0x7610, R53 ;  /* 0x00007610ff357816 */ /* 0x000fe20000000035 */
[----:B-1----:R-:W4:Y:S01]  /*110d0*/  LDL.LU R21, [R1+0x77c] ;  /* 0x00077c0001157983 */ /* 0x002f220000300800 */
[----:B------:R-:W-:-:S03]  /*110e0*/  PRMT R13, RZ, 0x7610, R13 ;  /* 0x00007610ff0d7816 */ /* 0x000fc6000000000d */
[----:B------:R-:W-:Y:S04]  /*110f0*/  STL.S16 [R1+0x2ec], R57 ;  /* 0x0002ec3901007387 */ /* 0x000fe80000100600 */
[----:B------:R-:W-:Y:S04]  /*11100*/  STL.S16 [R1+0x420], R55 ;  /* 0x0004203701007387 */ /* 0x000fe80000100600 */
[----:B------:R-:W-:Y:S04]  /*11110*/  STL.S16 [R1+0x424], R53 ;  /* 0x0004243501007387 */ /* 0x000fe80000100600 */
[----:B------:R1:W-:Y:S01]  /*11120*/  STL.S16 [R1+0x450], R13 ;  /* 0x0004500d01007387 */ /* 0x0003e20000100600 */
[----:B------:R-:W-:-:S02]  /*11130*/  PRMT R47, RZ, 0x7610, R47 ;  /* 0x00007610ff2f7816 */ /* 0x000fc4000000002f */
[----:B------:R-:W-:Y:S02]  /*11140*/  PRMT R45, RZ, 0x7610, R45 ;  /* 0x00007610ff2d7816 */ /* 0x000fe4000000002d */
[----:B------:R-:W-:Y:S01]  /*11150*/  PRMT R37, RZ, 0x7610, R37 ;  /* 0x00007610ff257816 */ /* 0x000fe20000000025 */
[----:B-1----:R-:W4:Y:S04]  /*11160*/  LDL.LU R13, [R1+0x780] ;  /* 0x00078000010d7983 */ /* 0x002f280000300800 */
[----:B------:R-:W-:Y:S04]  /*11170*/  STL.S16 [R1+0x454], R47 ;  /* 0x0004542f01007387 */ /* 0x000fe80000100600 */
[----:B------:R-:W-:Y:S04]  /*11180*/  STL.S16 [R1+0x6a4], R45 ;  /* 0x0006a42d01007387 */ /* 0x000fe80000100600 */
[----:B------:R1:W-:Y:S01]  /*11190*/  STL.S16 [R1+0x6a0], R37 ;  /* 0x0006a02501007387 */ /* 0x0003e20000100600 */
[----:B------:R-:W-:-:S02]  /*111a0*/  PRMT R35, RZ, 0x7610, R35 ;  /* 0x00007610ff237816 */ /* 0x000fc40000000023 */
[----:B------:R-:W-:Y:S01]  /*111b0*/  PRMT R27, RZ, 0x7610, R27 ;  /* 0x00007610ff1b7816 */ /* 0x000fe2000000001b */
[----:B-1----:R-:W4:Y:S01]  /*111c0*/  LDL.LU R37, [R1+0x784] ;  /* 0x0007840001257983 */ /* 0x002f220000300800 */
[----:B------:R-:W-:Y:S02]  /*111d0*/  PRMT R25, RZ, 0x7610, R25 ;  /* 0x00007610ff197816 */ /* 0x000fe40000000019 */
[----:B------:R-:W-:Y:S01]  /*111e0*/  PRMT R15, RZ, 0x7610, R15 ;  /* 0x00007610ff0f7816 */ /* 0x000fe2000000000f */
[----:B------:R1:W-:Y:S04]  /*111f0*/  STL.S16 [R1+0x69c], R35 ;  /* 0x00069c2301007387 */ /* 0x0003e80000100600 */
[----:B------:R0:W-:Y:S04]  /*11200*/  STL.S16 [R1+0x698], R27 ;  /* 0x0006981b01007387 */ /* 0x0001e80000100600 */
[----:B-1----:R-:W4:Y:S04]  /*11210*/  LDL.LU R35, [R1+0x788] ;  /* 0x0007880001237983 */ /* 0x002f280000300800 */
[----:B------:R1:W-:Y:S04]  /*11220*/  STL.S16 [R1+0x694], R25 ;  /* 0x0006941901007387 */ /* 0x0003e80000100600 */
[----:B------:R1:W-:Y:S04]  /*11230*/  STL.S16 [R1+0x690], R15 ;  /* 0x0006900f01007387 */ /* 0x0003e80000100600 */
[----:B0-----:R-:W4:Y:S01]  /*11240*/  LDL.LU R27, [R1+0x78c] ;  /* 0x00078c00011b7983 */ /* 0x001f220000300800 */
[----:B------:R-:W-:-:S02]  /*11250*/  PRMT R11, RZ, 0x7610, R11 ;  /* 0x00007610ff0b7816 */ /* 0x000fc4000000000b */
[----:B------:R-:W-:Y:S02]  /*11260*/  PRMT R9, RZ, 0x7610, R9 ;  /* 0x00007610ff097816 */ /* 0x000fe40000000009 */
[----:B------:R-:W-:Y:S01]  /*11270*/  PRMT R0, RZ, 0x7610, R0 ;  /* 0x00007610ff007816 */ /* 0x000fe20000000000 */
[----:B------:R0:W-:Y:S01]  /*11280*/  STL.S16 [R1+0x68c], R11 ;  /* 0x00068c0b01007387 */ /* 0x0001e20000100600 */
[----:B------:R-:W-:-:S03]  /*11290*/  PRMT R2, RZ, 0x7610, R2 ;  /* 0x00007610ff027816 */ /* 0x000fc60000000002 */
[----:B-1----:R-:W4:Y:S01]  /*112a0*/  LDL.LU R25, [R1+0x790] ;  /* 0x0007900001197983 */ /* 0x002f220000300800 */
[----:B------:R-:W-:-:S03]  /*112b0*/  PRMT R33, RZ, 0x7610, R33 ;  /* 0x00007610ff217816 */ /* 0x000fc60000000021 */
[----:B------:R-:W-:Y:S01]  /*112c0*/  STL.S16 [R1+0x688], R9 ;  /* 0x0006880901007387 */ /* 0x000fe20000100600 */
[----:B------:R-:W-:-:S03]  /*112d0*/  PRMT R3, RZ, 0x7610, R3 ;  /* 0x00007610ff037816 */ /* 0x000fc60000000003 */
[----:B------:R-:W4:Y:S04]  /*112e0*/  LDL.LU R15, [R1+0x794] ;  /* 0x00079400010f7983 */ /* 0x000f280000300800 */
[----:B------:R1:W-:Y:S04]  /*112f0*/  STL [R1+0xa64], R0 ;  /* 0x000a640001007387 */ /* 0x0003e80000100800 */
[----:B------:R1:W-:Y:S01]  /*11300*/  STL [R1+0xa68], R2 ;  /* 0x000a680201007387 */ /* 0x0003e20000100800 */
[----:B--2---:R-:W-:-:S03]  /*11310*/  IMAD.MOV.U32 R53, RZ, RZ, R52 ;  /* 0x000000ffff357224 */ /* 0x004fc600078e0034 */
[----:B0-----:R-:W2:Y:S01]  /*11320*/  LDL.LU R11, [R1+0x798] ;  /* 0x00079800010b7983 */ /* 0x001ea20000300800 */
[----:B-1----:R-:W-:-:S03]  /*11330*/  PRMT R0, RZ, 0x7610, R0 ;  /* 0x00007610ff007816 */ /* 0x002fc60000000000 */
[----:B------:R-:W2:Y:S01]  /*11340*/  LDL.LU R9, [R1+0x79c] ;  /* 0x00079c0001097983 */ /* 0x000ea20000300800 */
[----:B------:R-:W-:-:S03]  /*11350*/  PRMT R2, RZ, 0x7610, R2 ;  /* 0x00007610ff027816 */ /* 0x000fc60000000002 */
[----:B------:R-:W-:Y:S01]  /*11360*/  STL.S16 [R1+0x2f0], R33 ;  /* 0x0002f02101007387 */ /* 0x000fe20000100600 */
[----:B------:R-:W-:-:S03]  /*11370*/  IMAD R4, R23, -0x40, R4 ;  /* 0xffffffc017047824 */ /* 0x000fc600078e0204 */
[----:B------:R0:W-:Y:S01]  /*11380*/  STL.64 [R1+0xaf8], R2 ;  /* 0x000af80201007387 */ /* 0x0001e20000100a00 */
[----:B---3--:R-:W-:-:S03]  /*11390*/  IMAD.MOV.U32 R55, RZ, RZ, R54 ;  /* 0x000000ffff377224 */ /* 0x008fc600078e0036 */
[----:B0-----:R-:W3:Y:S04]  /*113a0*/  LDL.LU R3, [R1+0x7a0] ;  /* 0x0007a00001037983 */ /* 0x001ee80000300800 */
[----:B------:R0:W-:Y:S01]  /*113b0*/  STL.S16 [R1+0x2fc], R0 ;  /* 0x0002fc0001007387 */ /* 0x0001e20000100600 */
[----:B----4-:R-:W-:Y:S02]  /*113c0*/  IMAD.MOV.U32 R63, RZ, RZ, R62 ;  /* 0x000000ffff3f7224 */ /* 0x010fe400078e003e */
[----:B------:R-:W-:Y:S02]  /*113d0*/  IMAD.MOV.U32 R65, RZ, RZ, R64 ;  /* 0x000000ffff417224 */ /* 0x000fe400078e0040 */
[----:B------:R-:W-:Y:S02]  /*113e0*/  IMAD.MOV.U32 R71, RZ, RZ, R70 ;  /* 0x000000ffff477224 */ /* 0x000fe400078e0046 */
[----:B------:R-:W-:-:S02]  /*113f0*/  IMAD.MOV.U32 R52, RZ, RZ, R21 ;  /* 0x000000ffff347224 */ /* 0x000fc400078e0015 */
[----:B------:R-:W4:Y:S04]  /*11400*/  LDL.LU R21, [R1+0x7a4] ;  /* 0x0007a40001157983 */ /* 0x000f280000300800 */
[----:B------:R-:W4:Y:S04]  /*11410*/  LDL.LU R23, [R1+0x7a8] ;  /* 0x0007a80001177983 */ /* 0x000f280000300800 */
[----:B------:R-:W-:Y:S04]  /*11420*/  STL [R1+0xa6c], R53 ;  /* 0x000a6c3501007387 */ /* 0x000fe80000100800 */
[----:B------:R1:W-:Y:S04]  /*11430*/  STL [R1+0xab0], R52 ;  /* 0x000ab03401007387 */ /* 0x0003e80000100800 */
[----:B------:R-:W4:Y:S01]  /*11440*/  LDL.LU R33, [R1+0x7ac] ;  /* 0x0007ac0001217983 */ /* 0x000f220000300800 */
[----:B------:R-:W-:-:S03]  /*11450*/  IMAD.MOV.U32 R54, RZ, RZ, R13 ;  /* 0x000000ffff367224 */ /* 0x000fc600078e000d */
[----:B------:R-:W4:Y:S04]  /*11460*/  LDL.LU R13, [R1+0x7b0] ;  /* 0x0007b000010d7983 */ /* 0x000f280000300800 */
[----:B------:R-:W-:Y:S04]  /*11470*/  STL.64 [R1+0xa70], R54 ;  /* 0x000a703601007387 */ /* 0x000fe80000100a00 */
[----:B------:R-:W4:Y:S01]  /*11480*/  LDL.LU R2, [R1+0x7b4] ;  /* 0x0007b40001027983 */ /* 0x000f220000300800 */
[----:B------:R-:W-:-:S05]  /*11490*/  IMAD.MOV.U32 R62, RZ, RZ, R37 ;  /* 0x000000ffff3e7224 */ /* 0x000fca00078e0025 */
[----:B------:R-:W-:Y:S04]  /*114a0*/  STL.64 [R1+0xa78], R62 ;  /* 0x000a783e01007387 */ /* 0x000fe80000100a00 */
[----:B0-----:R-:W4:Y:S01]  /*114b0*/  LDL.LU R0, [R1+0x7b8] ;  /* 0x0007b80001007983 */ /* 0x001f220000300800 */
[----:B------:R-:W-:-:S05]  /*114c0*/  IMAD.MOV.U32 R64, RZ, RZ, R35 ;  /* 0x000000ffff407224 */ /* 0x000fca00078e0023 */
[----:B------:R-:W-:Y:S01]  /*114d0*/  STL.64 [R1+0xa80], R64 ;  /* 0x000a804001007387 */ /* 0x000fe20000100a00 */
[----:B------:R-:W-:-:S05]  /*114e0*/  IMAD.MOV.U32 R70, RZ, RZ, R27 ;  /* 0x000000ffff467224 */ /* 0x000fca00078e001b */
[----:B------:R-:W-:Y:S04]  /*114f0*/  STL.64 [R1+0xa88], R70 ;  /* 0x000a884601007387 */ /* 0x000fe80000100a00 */
[----:B-1----:R-:W4:Y:S01]  /*11500*/  LDL.LU R52, [R1+0x7bc] ;  /* 0x0007bc0001347983 */ /* 0x002f220000300800 */
[----:B------:R-:W-:Y:S02]  /*11510*/  IMAD.MOV.U32 R73, RZ, RZ, R72 ;  /* 0x000000ffff497224 */ /* 0x000fe400078e0048 */
[----:B------:R-:W-:Y:S01]  /*11520*/  IMAD.MOV.U32 R72, RZ, RZ, R25 ;  /* 0x000000ffff487224 */ /* 0x000fe200078e0019 */
[----:B------:R-:W4:Y:S01]  /*11530*/  LDL.LU R37, [R1+0x7c0] ;  /* 0x0007c00001257983 */ /* 0x000f220000300800 */
[----:B------:R-:W-:Y:S02]  /*11540*/  IMAD.MOV.U32 R79, RZ, RZ, R78 ;  /* 0x000000ffff4f7224 */ /* 0x000fe400078e004e */
[----:B------:R-:W-:Y:S01]  /*11550*/  IMAD.MOV.U32 R78, RZ, RZ, R15 ;  /* 0x000000ffff4e7224 */ /* 0x000fe200078e000f */
[----:B------:R-:W-:Y:S01]  /*11560*/  STL.64 [R1+0xa90], R72 ;  /* 0x000a904801007387 */ /* 0x000fe20000100a00 */
[----:B------:R-:W-:-:S03]  /*11570*/  IMAD.MOV.U32 R81, RZ, RZ, R80 ;  /* 0x000000ffff517224 */ /* 0x000fc600078e0050 */
[----:B------:R-:W-:Y:S04]  /*11580*/  STL.64 [R1+0xae0], R78 ;  /* 0x000ae04e01007387 */ /* 0x000fe80000100a00 */
[----:B------:R-:W4:Y:S01]  /*11590*/  LDL.LU R27, [R1+0x7c4] ;  /* 0x0007c400011b7983 */ /* 0x000f220000300800 */
[----:B--2---:R-:W-:-:S03]  /*115a0*/  IMAD.MOV.U32 R80, RZ, RZ, R11 ;  /* 0x000000ffff507224 */ /* 0x004fc600078e000b */
[----:B------:R-:W2:Y:S01]  /*115b0*/  LDL.LU R25, [R1+0x7c8] ;  /* 0x0007c80001197983 */ /* 0x000ea20000300800 */
[----:B------:R-:W-:-:S03]  /*115c0*/  LOP3.LUT R9, R9, R8, RZ, 0x3c, !PT ;  /* 0x0000000809097212 */ /* 0x000fc600078e3cff */
[----:B------:R-:W-:Y:S01]  /*115d0*/  STL.64 [R1+0xb00], R80 ;  /* 0x000b005001007387 */ /* 0x000fe20000100a00 */
[----:B------:R-:W-:-:S03]  /*115e0*/  LOP3.LUT R8, R9, R8, RZ, 0x3c, !PT ;  /* 0x0000000809087212 */ /* 0x000fc600078e3cff */
[----:B------:R-:W2:Y:S01]  /*115f0*/  LDL.LU R15, [R1+0x7cc] ;  /* 0x0007cc00010f7983 */ /* 0x000ea20000300800 */
[----:B------:R-:W-:Y:S01]  /*11600*/  IMAD.MOV.U32 R11, RZ, RZ, R10 ;  /* 0x000000ffff0b7224 */ /* 0x000fe200078e000a */
[----:B------:R-:W-:Y:S01]  /*11610*/  LOP3.LUT R9, R9, R8, RZ, 0x3c, !PT ;  /* 0x0000000809097212 */ /* 0x000fe200078e3cff */
[----:B------:R-:W-:-:S04]  /*11620*/  IMAD.MOV.U32 R35, RZ, RZ, R34 ;  /* 0x000000ffff237224 */ /* 0x000fc800078e0022 */
[----:B------:R-:W-:Y:S01]  /*11630*/  STL.64 [R1+0xa98], R8 ;  /* 0x000a980801007387 */ /* 0x000fe20000100a00 */
[----:B------:R-:W-:Y:S02]  /*11640*/  IMAD.MOV.U32 R45, RZ, RZ, R44 ;  /* 0x000000ffff2d7224 */ /* 0x000fe400078e002c */
[----:B---3--:R-:W-:Y:S02]  /*11650*/  IMAD.MOV.U32 R10, RZ, RZ, R3 ;  /* 0x000000ffff0a7224 */ /* 0x008fe400078e0003 */
[----:B------:R-:W3:Y:S04]  /*11660*/  LDL.LU R3, [R1+0x7d0] ;  /* 0x0007d00001037983 */ /* 0x000ee80000300800 */
[----:B------:R0:W-:Y:S01]  /*11670*/  STL.64 [R1+0xaa0], R10 ;  /* 0x000aa00a01007387 */ /* 0x0001e20000100a00 */
[----:B------:R-:W-:-:S02]  /*11680*/  IMAD.MOV.U32 R47, RZ, RZ, R46 ;  /* 0x000000ffff2f7224 */ /* 0x000fc400078e002e */
[----:B------:R-:W-:Y:S01]  /*11690*/  IMAD.MOV.U32 R57, RZ, RZ, R56 ;  /* 0x000000ffff397224 */ /* 0x000fe200078e0038 */
[----:B----4-:R-:W-:Y:S02]  /*116a0*/  LOP3.LUT R21, R21, R20, RZ, 0x3c, !PT ;  /* 0x0000001415157212 */ /* 0x010fe400078e3cff */
[----:B------:R-:W-:Y:S02]  /*116b0*/  LOP3.LUT R23, R23, R22, RZ, 0x3c, !PT ;  /* 0x0000001617177212 */ /* 0x000fe400078e3cff */
[----:B------:R-:W-:Y:S02]  /*116c0*/  LOP3.LUT R20, R21, R20, RZ, 0x3c, !PT ;  /* 0x0000001415147212 */ /* 0x000fe400078e3cff */
[----:B------:R-:W-:Y:S02]  /*116d0*/  LOP3.LUT R22, R23, R22, RZ, 0x3c, !PT ;  /* 0x0000001617167212 */ /* 0x000fe400078e3cff */
[----:B------:R-:W-:Y:S02]  /*116e0*/  LOP3.LUT R21, R21, R20, RZ, 0x3c, !PT ;  /* 0x0000001415157212 */ /* 0x000fe400078e3cff */
[----:B------:R-:W-:-:S04]  /*116f0*/  LOP3.LUT R33, R33, R32, RZ, 0x3c, !PT ;  /* 0x0000002021217212 */ /* 0x000fc800078e3cff */
[----:B------:R-:W-:Y:S02]  /*11700*/  LOP3.LUT R32, R33, R32, RZ, 0x3c, !PT ;  /* 0x0000002021207212 */ /* 0x000fe400078e3cff */
[----:B------:R-:W-:Y:S02]  /*11710*/  LOP3.LUT R23, R23, R22, RZ, 0x3c, !PT ;  /* 0x0000001617177212 */ /* 0x000fe400078e3cff */
[----:B------:R-:W-:Y:S01]  /*11720*/  LOP3.LUT R33, R33, R32, RZ, 0x3c, !PT ;  /* 0x0000002021217212 */ /* 0x000fe200078e3cff */
[----:B------:R-:W-:Y:S01]  /*11730*/  IMAD.MOV.U32 R34, RZ, RZ, R13 ;  /* 0x000000ffff227224 */ /* 0x000fe200078e000d */
[----:B------:R-:W-:Y:S04]  /*11740*/  STL.64 [R1+0xaa8], R20 ;  /* 0x000aa81401007387 */ /* 0x000fe80000100a00 */
[----:B------:R-:W-:Y:S01]  /*11750*/  STL.64 [R1+0xab8], R22 ;  /* 0x000ab81601007387 */ /* 0x000fe20000100a00 */
[----:B------:R-:W-:-:S03]  /*11760*/  IMAD.MOV.U32 R44, RZ, RZ, R2 ;  /* 0x000000ffff2c7224 */ /* 0x000fc600078e0002 */
[----:B------:R-:W-:Y:S04]  /*11770*/  STL.64 [R1+0xac0], R32 ;  /* 0x000ac02001007387 */ /* 0x000fe80000100a00 */
[----:B------:R1:W-:Y:S04]  /*11780*/  STL.64 [R1+0xac8], R34 ;  /* 0x000ac82201007387 */ /* 0x0003e80000100a00 */
[----:B------:R-:W4:Y:S04]  /*11790*/  LDL.LU R13, [R1+0x7d4] ;  /* 0x0007d400010d7983 */ /* 0x000f280000300800 */
[----:B0-----:R-:W4:Y:S04]  /*117a0*/  LDL.LU R11, [R1+0x7d8] ;  /* 0x0007d800010b7983 */ /* 0x001f280000300800 */
[----:B------:R-:W-:Y:S04]  /*117b0*/  STL.64 [R1+0xad0], R44 ;  /* 0x000ad02c01007387 */ /* 0x000fe80000100a00 */
[----:B------:R-:W4:Y:S01]  /*117c0*/  LDL.LU R2, [R1+0x7dc] ;  /* 0x0007dc0001027983 */ /* 0x000f220000300800 */
[----:B------:R-:W-:-:S03]  /*117d0*/  IMAD.MOV.U32 R46, RZ, RZ, R0 ;  /* 0x000000ffff2e7224 */ /* 0x000fc600078e0000 */
[----:B------:R-:W4:Y:S04]  /*117e0*/  LDL.LU R0, [R1+0x7e0] ;  /* 0x0007e00001007983 */ /* 0x000f280000300800 */
[----:B------:R-:W-:Y:S01]  /*117f0*/  STL.64 [R1+0xad8], R46 ;  /* 0x000ad82e01007387 */ /* 0x000fe20000100a00 */
[----:B------:R-:W-:-:S05]  /*11800*/  IMAD.MOV.U32 R56, RZ, RZ, R52 ;  /* 0x000000ffff387224 */ /* 0x000fca00078e0034 */
[----:B------:R-:W-:Y:S04]  /*11810*/  STL.64 [R1+0xae8], R56 ;  /* 0x000ae83801007387 */ /* 0x000fe80000100a00 */
[----:B------:R-:W4:Y:S01]  /*11820*/  LDL.LU R9, [R1+0x7e4] ;  /* 0x0007e40001097983 */ /* 0x000f220000300800 */
[----:B------:R-:W-:Y:S02]  /*11830*/  IMAD.MOV.U32 R59, RZ, RZ, R58 ;  /* 0x000000ffff3b7224 */ /* 0x000fe400078e003a */
[----:B------:R-:W-:Y:S01]  /*11840*/  IMAD.MOV.U32 R58, RZ, RZ, R37 ;  /* 0x000000ffff3a7224 */ /* 0x000fe200078e0025 */
[----:B------:R-:W4:Y:S01]  /*11850*/  LDL.LU R8, [R1+0x7e8] ;  /* 0x0007e80001087983 */ /* 0x000f220000300800 */
[----:B------:R-:W-:Y:S02]  /*11860*/  IMAD.MOV.U32 R67, RZ, RZ, R66 ;  /* 0x000000ffff437224 */ /* 0x000fe400078e0042 */
[----:B------:R-:W-:-:S02]  /*11870*/  IMAD.MOV.U32 R69, RZ, RZ, R68 ;  /* 0x000000ffff457224 */ /* 0x000fc400078e0044 */
[----:B------:R-:W-:Y:S01]  /*11880*/  IMAD.MOV.U32 R66, RZ, RZ, R27 ;  /* 0x000000ffff427224 */ /* 0x000fe200078e001b */
[----:B------:R-:W-:Y:S01]  /*11890*/  STL.64 [R1+0xb08], R58 ;  /* 0x000b083a01007387 */ /* 0x000fe20000100a00 */
[----:B------:R-:W-:Y:S02]  /*118a0*/  IMAD.MOV.U32 R75, RZ, RZ, R74 ;  /* 0x000000ffff4b7224 */ /* 0x000fe400078e004a */
[----:B--2---:R-:W-:Y:S01]  /*118b0*/  IMAD.MOV.U32 R68, RZ, RZ, R25 ;  /* 0x000000ffff447224 */ /* 0x004fe200078e0019 */
[----:B------:R-:W-:Y:S04]  /*118c0*/  STL.64 [R1+0xb10], R66 ;  /* 0x000b104201007387 */ /* 0x000fe80000100a00 */
[----:B------:R-:W-:Y:S01]  /*118d0*/  STL.64 [R1+0xb18], R68 ;  /* 0x000b184401007387 */ /* 0x000fe20000100a00 */
[----:B------:R-:W-:-:S03]  /*118e0*/  IMAD.MOV.U32 R74, RZ, RZ, R15 ;  /* 0x000000ffff4a7224 */ /* 0x000fc600078e000f */
[----:B------:R-:W2:Y:S04]  /*118f0*/  LDL.LU R10, [R1+0x7ec] ;  /* 0x0007ec00010a7983 */ /* 0x000ea80000300800 */
[----:B------:R-:W-:Y:S04]  /*11900*/  STL.64 [R1+0xb20], R74 ;  /* 0x000b204a01007387 */ /* 0x000fe80000100a00 */
[----:B-1----:R-:W2:Y:S04]  /*11910*/  LDL.LU R35, [R1+0x748] ;  /* 0x0007480001237983 */ /* 0x002ea80000300800 */
[----:B------:R-:W2:Y:S04]  /*11920*/  LDL.LU R34, [R1] ;  /* 0x0000000001227983 */ /* 0x000ea80000300800 */
[----:B------:R-:W2:Y:S01]  /*11930*/  LDL.LU R33, [R1+0x74c] ;  /* 0x00074c0001217983 */ /* 0x000ea20000300800 */
[----:B------:R-:W-:-:S03]  /*11940*/  IMAD.MOV.U32 R77, RZ, RZ, R76 ;  /* 0x000000ffff4d7224 */ /* 0x000fc600078e004c */
[----:B------:R-:W2:Y:S01]  /*11950*/  LDL.LU R32, [R1+0x8] ;  /* 0x0000080001207983 */ /* 0x000ea20000300800 */
[----:B---3--:R-:W-:-:S03]  /*11960*/  IMAD.MOV.U32 R76, RZ, RZ, R3 ;  /* 0x000000ffff4c7224 */ /* 0x008fc600078e0003 */
[----:B------:R-:W3:Y:S01]  /*11970*/  LDL.LU R23, [R1+0x750] ;  /* 0x0007500001177983 */ /* 0x000ee20000300800 */
[----:B------:R-:W-:-:S03]  /*11980*/  IMAD.MOV.U32 R83, RZ, RZ, R82 ;  /* 0x000000ffff537224 */ /* 0x000fc600078e0052 */
[----:B------:R-:W3:Y:S01]  /*11990*/  LDL.LU R22, [R1+0x10] ;  /* 0x0000100001167983 */ /* 0x000ee20000300800 */
[----:B------:R-:W-:-:S03]  /*119a0*/  IMAD.MOV.U32 R85, RZ, RZ, R84 ;  /* 0x000000ffff557224 */ /* 0x000fc600078e0054 */
[----:B------:R-:W3:Y:S04]  /*119b0*/  LDL.LU R21, [R1+0x754] ;  /* 0x0007540001157983 */ /* 0x000ee80000300800 */
[----:B------:R-:W3:Y:S04]  /*119c0*/  LDL.LU R20, [R1+0x18] ;  /* 0x0000180001147983 */ /* 0x000ee80000300800 */
[----:B------:R-:W3:Y:S01]  /*119d0*/  LDL.LU R3, [R1+0x758] ;  /* 0x0007580001037983 */ /* 0x000ee20000300800 */
[----:B------:R-:W-:-:S03]  /*119e0*/  IMAD.MOV.U32 R15, RZ, RZ, R14 ;  /* 0x000000ffff0f7224 */ /* 0x000fc600078e000e */
[----:B------:R-:W-:Y:S01]  /*119f0*/  STL.64 [R1+0xb30], R76 ;  /* 0x000b304c01007387 */ /* 0x000fe20000100a00 */
[----:B------:R-:W-:Y:S02]  /*11a00*/  IMAD.MOV.U32 R25, RZ, RZ, R24 ;  /* 0x000000ffff197224 */ /* 0x000fe400078e0018 */
[----:B----4-:R-:W-:Y:S02]  /*11a10*/  IMAD.MOV.U32 R82, RZ, RZ, R13 ;  /* 0x000000ffff527224 */ /* 0x010fe400078e000d */
[----:B------:R-:W-:Y:S02]  /*11a20*/  IMAD.MOV.U32 R13, RZ, RZ, R12 ;  /* 0x000000ffff0d7224 */ /* 0x000fe400078e000c */
[----:B------:R-:W-:Y:S01]  /*11a30*/  IMAD.MOV.U32 R84, RZ, RZ, R11 ;  /* 0x000000ffff547224 */ /* 0x000fe200078e000b */
[----:B------:R-:W-:Y:S01]  /*11a40*/  STL.64 [R1+0xb38], R82 ;  /* 0x000b385201007387 */ /* 0x000fe20000100a00 */
[----:B------:R-:W-:-:S03]  /*11a50*/  IMAD.MOV.U32 R12, RZ, RZ, R2 ;  /* 0x000000ffff0c7224 */ /* 0x000fc600078e0002 */
[----:B------:R-:W-:Y:S01]  /*11a60*/  STL.64 [R1+0xb40], R84 ;  /* 0x000b405401007387 */ /* 0x000fe20000100a00 */
[----:B------:R-:W-:-:S03]  /*11a70*/  IMAD.MOV.U32 R14, RZ, RZ, R0 ;  /* 0x000000ffff0e7224 */ /* 0x000fc600078e0000 */
[----:B------:R-:W-:Y:S04]  /*11a80*/  STL.64 [R1+0xb48], R12 ;  /* 0x000b480c01007387 */ /* 0x000fe80000100a00 */
[----:B------:R-:W4:Y:S04]  /*11a90*/  LDL.LU R2, [R1+0x28] ;  /* 0x0000280001027983 */ /* 0x000f280000300800 */
[----:B------:R-:W4:Y:S04]  /*11aa0*/  LDL.LU R0, [R1+0x760] ;  /* 0x0007600001007983 */ /* 0x000f280000300800 */
[----:B------:R0:W-:Y:S01]  /*11ab0*/  STL.64 [R1+0xb50], R14 ;  /* 0x000b500e01007387 */ /* 0x0001e20000100a00 */
[----:B------:R-:W-:-:S05]  /*11ac0*/  IMAD.MOV.U32 R24, RZ, RZ, R9 ;  /* 0x000000ffff187224 */ /* 0x000fca00078e0009 */
[----:B------:R-:W-:Y:S04]  /*11ad0*/  STL.64 [R1+0xb58], R24 ;  /* 0x000b581801007387 */ /* 0x000fe80000100a00 */
[----:B0-----:R-:W4:Y:S01]  /*11ae0*/  LDL.LU R15, [R1+0x30] ;  /* 0x00003000010f7983 */ /* 0x001f220000300800 */
[----:B------:R-:W-:Y:S02]  /*11af0*/  IMAD.MOV.U32 R27, RZ, RZ, R26 ;  /* 0x000000ffff1b7224 */ /* 0x000fe400078e001a */
[----:B------:R-:W-:Y:S01]  /*11b00*/  IMAD.MOV.U32 R26, RZ, RZ, R8 ;  /* 0x000000ffff1a7224 */ /* 0x000fe200078e0008 */
[----:B------:R-:W4:Y:S01]  /*11b10*/  LDL.LU R14, [R1+0x764] ;  /* 0x00076400010e7983 */ /* 0x000f220000300800 */
[----:B------:R-:W-:-:S03]  /*11b20*/  IMAD.MOV.U32 R37, RZ, RZ, R36 ;  /* 0x000000ffff257224 */ /* 0x000fc600078e0024 */
[----:B------:R-:W4:Y:S01]  /*11b30*/  LDL.LU R9, [R1+0x48] ;  /* 0x0000480001097983 */ /* 0x000f220000300800 */
[----:B------:R-:W-:-:S03]  /*11b40*/  IMAD.MOV.U32 R61, RZ, RZ, R60 ;  /* 0x000000ffff3d7224 */ /* 0x000fc600078e003c */
[----:B------:R-:W4:Y:S01]  /*11b50*/  LDL.LU R8, [R1+0x414] ;  /* 0x0004140001087983 */ /* 0x000f220000300800 */
[----:B--2---:R-:W-:-:S03]  /*11b60*/  IMAD.MOV.U32 R36, RZ, RZ, R10 ;  /* 0x000000ffff247224 */ /* 0x004fc600078e000a */
[----:B------:R-:W-:Y:S04]  /*11b70*/  STL.64 [R1+0xb68], R26 ;  /* 0x000b681a01007387 */ /* 0x000fe80000100a00 */
[----:B------:R-:W2:Y:S01]  /*11b80*/  LDL.LU R11, [R1+0x50] ;  /* 0x00005000010b7983 */ /* 0x000ea20000300800 */
[----:B------:R-:W-:-:S03]  /*11b90*/  IMAD.MOV.U32 R60, RZ, RZ, R35 ;  /* 0x000000ffff3c7224 */ /* 0x000fc600078e0023 */
[----:B------:R-:W2:Y:S01]  /*11ba0*/  LDL.LU R10, [R1+0x418] ;  /* 0x00041800010a7983 */ /* 0x000ea20000300800 */
[----:B------:R-:W-:-:S03]  /*11bb0*/  IMAD.MOV.U32 R55, RZ, RZ, R34 ;  /* 0x000000ffff377224 */ /* 0x000fc600078e0022 */
[----:B------:R0:W-:Y:S01]  /*11bc0*/  STL.64 [R1+0xb70], R36 ;  /* 0x000b702401007387 */ /* 0x0001e20000100a00 */
[----:B------:R-:W-:-:S03]  /*11bd0*/  IMAD.MOV.U32 R54, RZ, RZ, R33 ;  /* 0x000000ffff367224 */ /* 0x000fc600078e0021 */
[----:B------:R-:W2:Y:S01]  /*11be0*/  LDL.LU R13, [R1+0x58] ;  /* 0x00005800010d7983 */ /* 0x000ea20000300800 */
[----:B------:R-:W-:-:S03]  /*11bf0*/  IMAD.MOV.U32 R63, RZ, RZ, R32 ;  /* 0x000000ffff3f7224 */ /* 0x000fc600078e0020 */
[----:B------:R-:W2:Y:S01]  /*11c00*/  LDL.LU R12, [R1+0x3e8] ;  /* 0x0003e800010c7983 */ /* 0x000ea20000300800 */
[----:B---3--:R-:W-:-:S03]  /*11c10*/  IMAD.MOV.U32 R62, RZ, RZ, R23 ;  /* 0x000000ffff3e7224 */ /* 0x008fc600078e0017 */
[----:B------:R-:W-:Y:S01]  /*11c20*/  STL.64 [R1+0xb78], R60 ;  /* 0x000b783c01007387 */ /* 0x000fe20000100a00 */
[----:B------:R-:W-:-:S03]  /*11c30*/  IMAD.MOV.U32 R65, RZ, RZ, R22 ;  /* 0x000000ffff417224 */ /* 0x000fc600078e0016 */
[----:B0-----:R-:W3:Y:S01]  /*11c40*/  LDL.LU R36, [R1+0x60] ;  /* 0x0000600001247983 */ /* 0x001ee20000300800 */
[----:B------:R-:W-:-:S03]  /*11c50*/  IMAD.MOV.U32 R64, RZ, RZ, R21 ;  /* 0x000000ffff407224 */ /* 0x000fc600078e0015 */
[----:B------:R-:W3:Y:S01]  /*11c60*/  LDL.LU R35, [R1+0x3ec] ;  /* 0x0003ec0001237983 */ /* 0x000ee20000300800 */
[----:B------:R-:W-:-:S03]  /*11c70*/  IMAD.MOV.U32 R71, RZ, RZ, R20 ;  /* 0x000000ffff477224 */ /* 0x000fc600078e0014 */
[----:B------:R-:W-:Y:S01]  /*11c80*/  STL.64 [R1], R54 ;  /* 0x0000003601007387 */ /* 0x000fe20000100a00 */
[----:B------:R-:W-:-:S03]  /*11c90*/  IMAD.MOV.U32 R70, RZ, RZ, R3 ;  /* 0x000000ffff467224 */ /* 0x000fc600078e0003 */
[----:B------:R-:W-:Y:S04]  /*11ca0*/  STL.64 [R1+0xb80], R54 ;  /* 0x000b803601007387 */ /* 0x000fe80000100a00 */
[----:B------:R-:W-:Y:S04]  /*11cb0*/  STL.64 [R1+0x8], R62 ;  /* 0x0000083e01007387 */ /* 0x000fe80000100a00 */
[----:B------:R-:W-:Y:S04]  /*11cc0*/  STL.64 [R1+0xb88], R62 ;  /* 0x000b883e01007387 */ /* 0x000fe80000100a00 */
[----:B------:R-:W-:Y:S04]  /*11cd0*/  STL.64 [R1+0x10], R64 ;  /* 0x0000104001007387 */ /* 0x000fe80000100a00 */
[----:B------:R-:W-:Y:S04]  /*11ce0*/  STL.64 [R1+0xb90], R64 ;  /* 0x000b904001007387 */ /* 0x000fe80000100a00 */
[----:B------:R-:W-:Y:S04]  /*11cf0*/  STL.64 [R1+0x18], R70 ;  /* 0x0000184601007387 */ /* 0x000fe80000100a00 */
[----:B------:R-:W-:Y:S04]  /*11d00*/  STL.64 [R1+0xb98], R70 ;  /* 0x000b984601007387 */ /* 0x000fe80000100a00 */
[----:B------:R-:W3:Y:S04]  /*11d10*/  LDL.LU R23, [R1+0x68] ;  /* 0x0000680001177983 */ /* 0x000ee80000300800 */
[----:B------:R-:W3:Y:S04]  /*11d20*/  LDL.LU R22, [R1+0x3f0] ;  /* 0x0003f00001167983 */ /* 0x000ee80000300800 */
[----:B------:R-:W3:Y:S01]  /*11d30*/  LDL.LU R34, [R1+0x88] ;  /* 0x0000880001227983 */ /* 0x000ee20000300800 */
[----:B----4-:R-:W-:-:S02]  /*11d40*/  IMAD.MOV.U32 R3, RZ, RZ, R2 ;  /* 0x000000ffff037224 */ /* 0x010fc400078e0002 */
[----:B------:R-:W-:Y:S02]  /*11d50*/  IMAD.MOV.U32 R2, RZ, RZ, R0 ;  /* 0x000000ffff027224 */ /* 0x000fe400078e0000 */
[----:B------:R-:W4:Y:S04]  /*11d60*/  LDL.LU R0, [R1+0x3e0] ;  /* 0x0003e00001007983 */ /* 0x000f280000300800 */
[----:B------:R-:W4:Y:S04]  /*11d70*/  LDL.LU R33, [R1+0x90] ;  /* 0x0000900001217983 */ /* 0x000f280000300800 */
[----:B------:R-:W4:Y:S04]  /*11d80*/  LDL.LU R32, [R1+0x3e4] ;  /* 0x0003e40001207983 */ /* 0x000f280000300800 */
[----:B------:R-:W4:Y:S01]  /*11d90*/  LDL.LU R27, [R1+0x98] ;  /* 0x00009800011b7983 */ /* 0x000f220000300800 */
[----:B------:R-:W-:-:S03]  /*11da0*/  IMAD.MOV.U32 R81, RZ, RZ, R15 ;  /* 0x000000ffff517224 */ /* 0x000fc600078e000f */
[----:B------:R-:W4:Y:S01]  /*11db0*/  LDL.LU R15, [R1+0x3b4] ;  /* 0x0003b400010f7983 */ /* 0x000f220000300800 */
[----:B------:R-:W-:-:S03]  /*11dc0*/  IMAD.MOV.U32 R80, RZ, RZ, R14 ;  /* 0x000000ffff507224 */ /* 0x000fc600078e000e */
[----:B------:R-:W-:Y:S04]  /*11dd0*/  STL.64 [R1+0x28], R2 ;  /* 0x0000280201007387 */ /* 0x000fe80000100a00 */
[----:B------:R0:W-:Y:S04]  /*11de0*/  STL.64 [R1+0xba0], R2 ;  /* 0x000ba00201007387 */ /* 0x0001e80000100a00 */
[----:B------:R-:W-:Y:S04]  /*11df0*/  STL.64 [R1+0x30], R80 ;  /* 0x0000305001007387 */ /* 0x000fe80000100a00 */
[----:B------:R-:W-:Y:S04]  /*11e00*/  STL.64 [R1+0xba8], R80 ;  /* 0x000ba85001007387 */ /* 0x000fe80000100a00 */
[----:B------:R-:W4:Y:S04]  /*11e10*/  LDL.LU R26, [R1+0xb0] ;  /* 0x0000b000011a7983 */ /* 0x000f280000300800 */
[----:B------:R-:W4:Y:S04]  /*11e20*/  LDL.LU R25, [R1+0x3c0] ;  /* 0x0003c00001197983 */ /* 0x000f280000300800 */
[----:B------:R-:W4:Y:S01]  /*11e30*/  LDL.LU R24, [R1+0x128] ;  /* 0x0001280001187983 */ /* 0x000f220000300800 */
[----:B--2---:R-:W-:-:S03]  /*11e40*/  IMAD.MOV.U32 R21, RZ, RZ, R13 ;  /* 0x000000ffff157224 */ /* 0x004fc600078e000d */
[----:B------:R-:W2:Y:S01]  /*11e50*/  LDL.LU R14, [R1+0x344] ;  /* 0x00034400010e7983 */ /* 0x000ea20000300800 */
[----:B------:R-:W-:-:S03]  /*11e60*/  IMAD.MOV.U32 R20, RZ, RZ, R12 ;  /* 0x000000ffff147224 */ /* 0x000fc600078e000c */
[----:B------:R-:W2:Y:S04]  /*11e70*/  LDL.LU R13, [R1+0x130] ;  /* 0x00013000010d7983 */ /* 0x000ea80000300800 */
[----:B------:R-:W2:Y:S04]  /*11e80*/  LDL.LU R12, [R1+0x348] ;  /* 0x00034800010c7983 */ /* 0x000ea80000300800 */
[----:B0-----:R-:W2:Y:S01]  /*11e90*/  LDL.LU R3, [R1+0x154] ;  /* 0x0001540001037983 */ /* 0x001ea20000300800 */
[----:B---3--:R-:W-:-:S03]  /*11ea0*/  IMAD.MOV.U32 R53, RZ, RZ, R36 ;  /* 0x000000ffff357224 */ /* 0x008fc600078e0024 */
[----:B------:R-:W3:Y:S01]  /*11eb0*/  LDL.LU R2, [R1+0x158] ;  /* 0x0001580001027983 */ /* 0x000ee20000300800 */
[----:B------:R-:W-:-:S03]  /*11ec0*/  IMAD.MOV.U32 R52, RZ, RZ, R35 ;  /* 0x000000ffff347224 */ /* 0x000fc600078e0023 */
[----:B------:R-:W-:Y:S04]  /*11ed0*/  STL.64 [R1+0x48], R8 ;  /* 0x0000480801007387 */ /* 0x000fe80000100a00 */
[----:B------:R-:W-:Y:S04]  /*11ee0*/  STL.64 [R1+0xbb8], R8 ;  /* 0x000bb80801007387 */ /* 0x000fe80000100a00 */
[----:B------:R-:W-:Y:S04]  /*11ef0*/  STL.64 [R1+0x50], R10 ;  /* 0x0000500a01007387 */ /* 0x000fe80000100a00 */
[----:B------:R-:W-:Y:S04]  /*11f00*/  STL.64 [R1+0xbc0], R10 ;  /* 0x000bc00a01007387 */ /* 0x000fe80000100a00 */
[----:B------:R-:W-:Y:S04]  /*11f10*/  STL.64 [R1+0x58], R20 ;  /* 0x0000581401007387 */ /* 0x000fe80000100a00 */
[----:B------:R0:W-:Y:S04]  /*11f20*/  STL.64 [R1+0xbc8], R20 ;  /* 0x000bc81401007387 */ /* 0x0001e80000100a00 */
[----:B------:R-:W-:Y:S04]  /*11f30*/  STL.64 [R1+0x60], R52 ;  /* 0x0000603401007387 */ /* 0x000fe80000100a00 */
[----:B------:R-:W-:Y:S04]  /*11f40*/  STL.64 [R1+0xbd0], R52 ;  /* 0x000bd03401007387 */ /* 0x000fe80000100a00 */
[----:B0-----:R-:W3:Y:S01]  /*11f50*/  LDL.LU R20, [R1+0x160] ;  /* 0x0001600001147983 */ /* 0x001ee20000300800 */
[----:B------:R-:W-:-:S02]  /*11f60*/  IMAD.MOV.U32 R35, RZ, RZ, R34 ;  /* 0x000000ffff237224 */ /* 0x000fc400078e0022 */
[----:B----4-:R-:W-:Y:S02]  /*11f70*/  IMAD.MOV.U32 R34, RZ, RZ, R0 ;  /* 0x000000ffff227224 */ /* 0x010fe400078e0000 */
[----:B------:R-:W4:Y:S04]  /*11f80*/  LDL.LU R0, [R1+0x2a8] ;  /* 0x0002a80001007983 */ /* 0x000f280000300800 */
[----:B------:R-:W4:Y:S04]  /*11f90*/  LDL.LU R9, [R1+0x168] ;  /* 0x0001680001097983 */ /* 0x000f280000300800 */
[----:B------:R-:W4:Y:S01]  /*11fa0*/  LDL.LU R8, [R1+0x2ac] ;  /* 0x0002ac0001087983 */ /* 0x000f220000300800 */
[----:B------:R-:W-:-:S03]  /*11fb0*/  IMAD.MOV.U32 R46, RZ, RZ, R15 ;  /* 0x000000ffff2e7224 */ /* 0x000fc600078e000f */
[----:B------:R-:W4:Y:S04]  /*11fc0*/  LDL.LU R15, [R1+0x104] ;  /* 0x00010400010f7983 */ /* 0x000f280000300800 */
[----:B------:R-:W4:Y:S01]  /*11fd0*/  LDL.LU R10, [R1+0x174] ;  /* 0x00017400010a7983 */ /* 0x000f220000300800 */
[----:B------:R-:W-:Y:S02]  /*11fe0*/  IMAD.MOV.U32 R44, RZ, RZ, R32 ;  /* 0x000000ffff2c7224 */ /* 0x000fe400078e0020 */
[----:B------:R-:W-:Y:S01]  /*11ff0*/  IMAD.MOV.U32 R45, RZ, RZ, R33 ;  /* 0x000000ffff2d7224 */ /* 0x000fe200078e0021 */
[----:B------:R-:W-:Y:S01]  /*12000*/  STL.64 [R1+0x68], R22 ;  /* 0x0000681601007387 */ /* 0x000fe20000100a00 */
[----:B------:R-:W-:-:S03]  /*12010*/  IMAD.MOV.U32 R47, RZ, RZ, R27 ;  /* 0x000000ffff2f7224 */ /* 0x000fc600078e001b */
[----:B------:R-:W-:Y:S04]  /*12020*/  STL.64 [R1+0xbd8], R22 ;  /* 0x000bd81601007387 */ /* 0x000fe80000100a00 */
[----:B------:R-:W-:Y:S04]  /*12030*/  STL.64 [R1+0x88], R34 ;  /* 0x0000882201007387 */ /* 0x000fe80000100a00 */
[----:B------:R0:W-:Y:S04]  /*12040*/  STL.64 [R1+0xbe0], R34 ;  /* 0x000be02201007387 */ /* 0x0001e80000100a00 */
[----:B------:R-:W-:Y:S04]  /*12050*/  STL.64 [R1+0x90], R44 ;  /* 0x0000902c01007387 */ /* 0x000fe80000100a00 */
[----:B------:R-:W-:Y:S01]  /*12060*/  STL.64 [R1+0xbe8], R44 ;  /* 0x000be82c01007387 */ /* 0x000fe20000100a00 */
[----:B------:R-:W-:-:S03]  /*12070*/  IMAD.MOV.U32 R58, RZ, RZ, R25 ;  /* 0x000000ffff3a7224 */ /* 0x000fc600078e0019 */
[----:B------:R-:W-:Y:S01]  /*12080*/  STL.64 [R1+0x98], R46 ;  /* 0x0000982e01007387 */ /* 0x000fe20000100a00 */
[----:B--2---:R-:W-:-:S03]  /*12090*/  IMAD.MOV.U32 R77, RZ, RZ, R13 ;  /* 0x000000ffff4d7224 */ /* 0x004fc600078e000d */
[----:B------:R-:W-:Y:S01]  /*120a0*/  STL.64 [R1+0xbf0], R46 ;  /* 0x000bf02e01007387 */ /* 0x000fe20000100a00 */
[----:B------:R-:W-:Y:S02]  /*120b0*/  IMAD.MOV.U32 R59, RZ, RZ, R26 ;  /* 0x000000ffff3b7224 */ /* 0x000fe400078e001a */
[----:B------:R-:W-:Y:S01]  /*120c0*/  IMAD.MOV.U32 R76, RZ, RZ, R12 ;  /* 0x000000ffff4c7224 */ /* 0x000fe200078e000c */
[----:B------:R-:W2:Y:S01]  /*120d0*/  LDL.LU R13, [R1+0x108] ;  /* 0x00010800010d7983 */ /* 0x000ea20000300800 */
[----:B------:R-:W-:Y:S02]  /*120e0*/  IMAD.MOV.U32 R74, RZ, RZ, R14 ;  /* 0x000000ffff4a7224 */ /* 0x000fe400078e000e */
[----:B------:R-:W-:Y:S01]  /*120f0*/  IMAD.MOV.U32 R33, RZ, RZ, R3 ;  /* 0x000000ffff217224 */ /* 0x000fe200078e0003 */
[----:B------:R-:W2:Y:S01]  /*12100*/  LDL.LU R12, [R1+0x190] ;  /* 0x00019000010c7983 */ /* 0x000ea20000300800 */
[----:B------:R-:W-:-:S03]  /*12110*/  IMAD.MOV.U32 R75, RZ, RZ, R24 ;  /* 0x000000ffff4b7224 */ /* 0x000fc600078e0018 */
[----:B------:R-:W2:Y:S01]  /*12120*/  LDL.LU R11, [R1+0x10c] ;  /* 0x00010c00010b7983 */ /* 0x000ea20000300800 */
[----:B---3--:R-:W-:-:S03]  /*12130*/  IMAD.MOV.U32 R32, RZ, RZ, R2 ;  /* 0x000000ffff207224 */ /* 0x008fc600078e0002 */
[----:B------:R-:W3:Y:S04]  /*12140*/  LDL.LU R3, [R1+0x124] ;  /* 0x0001240001037983 */ /* 0x000ee80000300800 */
[----:B------:R-:W3:Y:S04]  /*12150*/  LDL.LU R14, [R1+0x110] ;  /* 0x00011000010e7983 */ /* 0x000ee80000300800 */
[----:B------:R-:W3:Y:S04]  /*12160*/  LDL.LU R2, [R1+0x138] ;  /* 0x0001380001027983 */ /* 0x000ee80000300800 */
[----:B------:R-:W-:Y:S04]  /*12170*/  STL.64 [R1+0xb0], R58 ;  /* 0x0000b03a01007387 */ /* 0x000fe80000100a00 */
[----:B------:R-:W-:Y:S04]  /*12180*/  STL.64 [R1+0xbf8], R58 ;  /* 0x000bf83a01007387 */ /* 0x000fe80000100a00 */
[----:B------:R-:W-:Y:S04]  /*12190*/  STL.64 [R1+0x128], R74 ;  /* 0x0001284a01007387 */ /* 0x000fe80000100a00 */
[----:B------:R-:W-:Y:S04]  /*121a0*/  STL.64 [R1+0xc00], R74 ;  /* 0x000c004a01007387 */ /* 0x000fe80000100a00 */
[----:B------:R-:W-:Y:S04]  /*121b0*/  STL.64 [R1+0x130], R76 ;  /* 0x0001304c01007387 */ /* 0x000fe80000100a00 */
[----:B------:R-:W-:Y:S04]  /*121c0*/  STL.64 [R1+0xc08], R76 ;  /* 0x000c084c01007387 */ /* 0x000fe80000100a00 */
[----:B------:R-:W3:Y:S01]  /*121d0*/  LDL.LU R24, [R1+0x114] ;  /* 0x0001140001187983 */ /* 0x000ee20000300800 */
[----:B------:R-:W-:-:S02]  /*121e0*/  IMAD.MOV.U32 R57, RZ, RZ, R20 ;  /* 0x000000ffff397224 */ /* 0x000fc400078e0014 */
[----:B----4-:R-:W-:Y:S02]  /*121f0*/  IMAD.MOV.U32 R56, RZ, RZ, R0 ;  /* 0x000000ffff387224 */ /* 0x010fe400078e0000 */
[----:B------:R-:W4:Y:S01]  /*12200*/  LDL.LU R0, [R1+0x13c] ;  /* 0x00013c0001007983 */ /* 0x000f220000300800 */
[----:B------:R-:W-:-:S03]  /*12210*/  IMAD.MOV.U32 R67, RZ, RZ, R9 ;  /* 0x000000ffff437224 */ /* 0x000fc600078e0009 */
[----:B------:R-:W4:Y:S01]  /*12220*/  LDL.LU R36, [R1+0x118] ;  /* 0x0001180001247983 */ /* 0x000f220000300800 */
[----:B------:R-:W-:-:S03]  /*12230*/  IMAD.MOV.U32 R66, RZ, RZ, R8 ;  /* 0x000000ffff427224 */ /* 0x000fc600078e0008 */
[----:B------:R-:W4:Y:S04]  /*12240*/  LDL.LU R9, [R1+0x140] ;  /* 0x0001400001097983 */ /* 0x000f280000300800 */
[----:B0-----:R-:W4:Y:S04]  /*12250*/  LDL.LU R35, [R1+0x14c] ;  /* 0x00014c0001237983 */ /* 0x001f280000300800 */
[----:B------:R-:W4:Y:S04]  /*12260*/  LDL.LU R34, [R1+0x20] ;  /* 0x0000200001227983 */ /* 0x000f280000300800 */
[----:B------:R-:W4:Y:S04]  /*12270*/  LDL.LU R8, [R1+0x150] ;  /* 0x0001500001087983 */ /* 0x000f280000300800 */
[----:B------:R-:W-:Y:S04]  /*12280*/  STL.64 [R1+0x158], R32 ;  /* 0x0001582001007387 */ /* 0x000fe80000100a00 */
[----:B------:R0:W-:Y:S04]  /*12290*/  STL.64 [R1+0xc10], R32 ;  /* 0x000c102001007387 */ /* 0x0001e80000100a00 */
[----:B------:R-:W4:Y:S01]  /*122a0*/  LDL.LU R20, [R1+0x24] ;  /* 0x0000240001147983 */ /* 0x000f220000300800 */
[----:B------:R-:W-:-:S03]  /*122b0*/  IMAD.MOV.U32 R82, RZ, RZ, R10 ;  /* 0x000000ffff527224 */ /* 0x000fc600078e000a */
[----:B------:R-:W4:Y:S04]  /*122c0*/  LDL.LU R10, [R1+0xe4] ;  /* 0x0000e400010a7983 */ /* 0x000f280000300800 */
[----:B0-----:R-:W4:Y:S04]  /*122d0*/  LDL.LU R32, [R1+0x38] ;  /* 0x0000380001207983 */ /* 0x001f280000300800 */
[----:B------:R-:W4:Y:S04]  /*122e0*/  LDL.LU R27, [R1+0xe8] ;  /* 0x0000e800011b7983 */ /* 0x000f280000300800 */
[----:B------:R-:W4:Y:S04]  /*122f0*/  LDL.LU R23, [R1+0x3c] ;  /* 0x00003c0001177983 */ /* 0x000f280000300800 */
[----:B------:R-:W4:Y:S01]  /*12300*/  LDL.LU R22, [R1+0xec] ;  /* 0x0000ec0001167983 */ /* 0x000f220000300800 */
[----:B------:R-:W-:-:S03]  /*12310*/  IMAD.MOV.U32 R83, RZ, RZ, R15 ;  /* 0x000000ffff537224 */ /* 0x000fc600078e000f */
[----:B------:R-:W-:Y:S04]  /*12320*/  STL.64 [R1+0x160], R56 ;  /* 0x0001603801007387 */ /* 0x000fe80000100a00 */
[----:B------:R0:W-:Y:S04]  /*12330*/  STL.64 [R1+0xc18], R56 ;  /* 0x000c183801007387 */ /* 0x0001e80000100a00 */
[----:B------:R-:W-:Y:S04]  /*12340*/  STL.64 [R1+0x168], R66 ;  /* 0x0001684201007387 */ /* 0x000fe80000100a00 */
[----:B------:R1:W-:Y:S01]  /*12350*/  STL.64 [R1+0xc20], R66 ;  /* 0x000c204201007387 */ /* 0x0003e20000100a00 */
[----:B--2---:R-:W-:-:S03]  /*12360*/  IMAD.MOV.U32 R85, RZ, RZ, R13 ;  /* 0x000000ffff557224 */ /* 0x004fc600078e000d */
[----:B------:R-:W2:Y:S01]  /*12370*/  LDL.LU R26, [R1+0x40] ;  /* 0x00004000011a7983 */ /* 0x000ea20000300800 */
[----:B------:R-:W-:-:S03]  /*12380*/  IMAD.MOV.U32 R84, RZ, RZ, R12 ;  /* 0x000000ffff547224 */ /* 0x000fc600078e000c */
[----:B------:R-:W2:Y:S01]  /*12390*/  LDL.LU R21, [R1+0xf0] ;  /* 0x0000f00001157983 */ /* 0x000ea20000300800 */
[----:B------:R-:W-:-:S03]  /*123a0*/  IMAD.MOV.U32 R13, RZ, RZ, R11 ;  /* 0x000000ffff0d7224 */ /* 0x000fc600078e000b */
[----:B------:R-:W-:Y:S01]  /*123b0*/  STL.64 [R1+0x188], R82 ;  /* 0x0001885201007387 */ /* 0x000fe20000100a00 */
[----:B---3--:R-:W-:-:S03]  /*123c0*/  IMAD.MOV.U32 R12, RZ, RZ, R3 ;  /* 0x000000ffff0c7224 */ /* 0x008fc600078e0003 */
[----:B------:R3:W-:Y:S01]  /*123d0*/  STL.64 [R1+0xc28], R82 ;  /* 0x000c285201007387 */ /* 0x0007e20000100a00 */
[----:B------:R-:W-:-:S03]  /*123e0*/  IMAD.MOV.U32 R15, RZ, RZ, R14 ;  /* 0x000000ffff0f7224 */ /* 0x000fc600078e000e */
[----:B------:R-:W3:Y:S01]  /*123f0*/  LDL.LU R11, [R1+0x44] ;  /* 0x00004400010b7983 */ /* 0x000ee20000300800 */
[----:B------:R-:W-:-:S03]  /*12400*/  IMAD.MOV.U32 R14, RZ, RZ, R2 ;  /* 0x000000ffff0e7224 */ /* 0x000fc600078e0002 */
[----:B------:R-:W3:Y:S04]  /*12410*/  LDL.LU R3, [R1+0xf4] ;  /* 0x0000f40001037983 */ /* 0x000ee80000300800 */
[----:B------:R-:W3:Y:S04]  /*12420*/  LDL.LU R2, [R1+0xfc] ;  /* 0x0000fc0001027983 */ /* 0x000ee80000300800 */
[----:B------:R-:W-:Y:S01]  /*12430*/  STL.64 [R1+0x190], R84 ;  /* 0x0001905401007387 */ /* 0x000fe20000100a00 */
[----:B------:R-:W-:Y:S02]  /*12440*/  IMAD.MOV.U32 R25, RZ, RZ, R24 ;  /* 0x000000ffff197224 */ /* 0x000fe400078e0018 */
[----:B------:R-:W-:-:S02]  /*12450*/  IMAD.MOV.U32 R79, RZ, RZ, R51 ;  /* 0x000000ffff4f7224 */ /* 0x000fc400078e0033 */
[----:B----4-:R-:W-:Y:S02]  /*12460*/  IMAD.MOV.U32 R24, RZ, RZ, R0 ;  /* 0x000000ffff187224 */ /* 0x010fe400078e0000 */
[----:B------:R-:W4:Y:S01]  /*12470*/  LDL.LU R0, [R1+0x100] ;  /* 0x0001000001007983 */ /* 0x000f220000300800 */
[----:B------:R-:W-:-:S03]  /*12480*/  IMAD.MOV.U32 R37, RZ, RZ, R36 ;  /* 0x000000ffff257224 */ /* 0x000fc600078e0024 */
[----:B------:R-:W-:Y:S01]  /*12490*/  STL.64 [R1+0x198], R12 ;  /* 0x0001980c01007387 */ /* 0x000fe20000100a00 */
[----:B------:R-:W-:-:S03]  /*124a0*/  IMAD.MOV.U32 R36, RZ, RZ, R9 ;  /* 0x000000ffff247224 */ /* 0x000fc600078e0009 */
[----:B------:R-:W-:Y:S01]  /*124b0*/  STL.64 [R1+0x1a0], R14 ;  /* 0x0001a00e01007387 */ /* 0x000fe20000100a00 */
[----:B------:R-:W-:-:S03]  /*124c0*/  IMAD.MOV.U32 R78, RZ, RZ, R35 ;  /* 0x000000ffff4e7224 */ /* 0x000fc600078e0023 */
[----:B------:R-:W4:Y:S01]  /*124d0*/  LDL.LU R9, [R1+0x74] ;  /* 0x0000740001097983 */ /* 0x000f220000300800 */
[----:B------:R-:W-:-:S03]  /*124e0*/  IMAD.MOV.U32 R61, RZ, RZ, R34 ;  /* 0x000000ffff3d7224 */ /* 0x000fc600078e0022 */
[----:B------:R-:W-:Y:S01]  /*124f0*/  STL.64 [R1+0x1a8], R24 ;  /* 0x0001a81801007387 */ /* 0x000fe20000100a00 */
[----:B------:R-:W-:-:S03]  /*12500*/  IMAD.MOV.U32 R60, RZ, RZ, R8 ;  /* 0x000000ffff3c7224 */ /* 0x000fc600078e0008 */
[----:B------:R-:W4:Y:S04]  /*12510*/  LDL.LU R8, [R1+0x78] ;  /* 0x0000780001087983 */ /* 0x000f280000300800 */
[----:B------:R-:W-:Y:S01]  /*12520*/  STL.64 [R1+0x1b0], R36 ;  /* 0x0001b02401007387 */ /* 0x000fe20000100a00 */
[----:B------:R-:W-:Y:S02]  /*12530*/  IMAD.MOV.U32 R55, RZ, RZ, R20 ;  /* 0x000000ffff377224 */ /* 0x000fe400078e0014 */
[----:B------:R-:W-:Y:S02]  /*12540*/  IMAD.MOV.U32 R54, RZ, RZ, R10 ;  /* 0x000000ffff367224 */ /* 0x000fe400078e000a */
[----:B------:R-:W4:Y:S04]  /*12550*/  LDL.LU R10, [R1+0x7c] ;  /* 0x00007c00010a7983 */ /* 0x000f280000300800 */
[----:B------:R-:W4:Y:S04]  /*12560*/  LDL.LU R20, [R1+0x80] ;  /* 0x0000800001147983 */ /* 0x000f280000300800 */
[----:B------:R-:W-:Y:S01]  /*12570*/  STL.64 [R1+0x1c8], R78 ;  /* 0x0001c84e01007387 */ /* 0x000fe20000100a00 */
[----:B------:R-:W-:-:S03]  /*12580*/  IMAD.MOV.U32 R65, RZ, RZ, R23 ;  /* 0x000000ffff417224 */ /* 0x000fc600078e0017 */
[----:B------:R-:W-:Y:S04]  /*12590*/  STL.64 [R1+0x1d0], R60 ;  /* 0x0001d03c01007387 */ /* 0x000fe80000100a00 */
[----:B------:R-:W-:Y:S04]  /*125a0*/  STL.64 [R1+0x1d8], R54 ;  /* 0x0001d83601007387 */ /* 0x000fe80000100a00 */
[----:B------:R-:W4:Y:S01]  /*125b0*/  LDL.LU R23, [R1+0x84] ;  /* 0x0000840001177983 */ /* 0x000f220000300800 */
[----:B------:R-:W-:-:S03]  /*125c0*/  IMAD.MOV.U32 R64, RZ, RZ, R22 ;  /* 0x000000ffff407224 */ /* 0x000fc600078e0016 */
[----:B------:R-:W4:Y:S01]  /*125d0*/  LDL.LU R22, [R1+0xa0] ;  /* 0x0000a00001167983 */ /* 0x000f220000300800 */
[----:B------:R-:W-:Y:S02]  /*125e0*/  IMAD.MOV.U32 R62, RZ, RZ, R27 ;  /* 0x000000ffff3e7224 */ /* 0x000fe400078e001b */
[----:B------:R-:W-:Y:S01]  /*125f0*/  IMAD.MOV.U32 R63, RZ, RZ, R32 ;  /* 0x000000ffff3f7224 */ /* 0x000fe200078e0020 */
[----:B------:R-:W4:Y:S04]  /*12600*/  LDL.LU R34, [R1+0xa4] ;  /* 0x0000a40001227983 */ /* 0x000f280000300800 */
[----:B------:R-:W-:Y:S01]  /*12610*/  STL.64 [R1+0x1e0], R62 ;  /* 0x0001e03e01007387 */ /* 0x000fe20000100a00 */
[----:B--2---:R-:W-:-:S03]  /*12620*/  IMAD.MOV.U32 R27, RZ, RZ, R26 ;  /* 0x000000ffff1b7224 */ /* 0x004fc600078e001a */
[----:B------:R-:W2:Y:S01]  /*12630*/  LDL.LU R44, [R1+0xa8] ;  /* 0x0000a800012c7983 */ /* 0x000ea20000300800 */
[----:B------:R-:W-:-:S03]  /*12640*/  IMAD.MOV.U32 R26, RZ, RZ, R21 ;  /* 0x000000ffff1a7224 */ /* 0x000fc600078e0015 */
[----:B------:R-:W2:Y:S04]  /*12650*/  LDL.LU R46, [R1+0xac] ;  /* 0x0000ac00012e7983 */ /* 0x000ea80000300800 */
[----:B------:R-:W2:Y:S04]  /*12660*/  LDL.LU R51, [R1+0xb8] ;  /* 0x0000b80001337983 */ /* 0x000ea80000300800 */
[----:B------:R-:W-:Y:S01]  /*12670*/  STL.64 [R1+0x1e8], R64 ;  /* 0x0001e84001007387 */ /* 0x000fe20000100a00 */
[----:B---3--:R-:W-:-:S03]  /*12680*/  IMAD.MOV.U32 R71, RZ, RZ, R11 ;  /* 0x000000ffff477224 */ /* 0x008fc600078e000b */
[----:B------:R-:W-:Y:S01]  /*12690*/  STL.64 [R1+0x1f0], R26 ;  /* 0x0001f01a01007387 */ /* 0x000fe20000100a00 */
[----:B------:R-:W-:-:S03]  /*126a0*/  IMAD.MOV.U32 R70, RZ, RZ, R3 ;  /* 0x000000ffff467224 */ /* 0x000fc600078e0003 */
[----:B------:R-:W3:Y:S04]  /*126b0*/  LDL.LU R33, [R1+0xbc] ;  /* 0x0000bc0001217983 */ /* 0x000ee80000300800 */
[----:B------:R-:W-:Y:S01]  /*126c0*/  STL.64 [R1+0x1f8], R70 ;  /* 0x0001f84601007387 */ /* 0x000fe20000100a00 */
[----:B------:R-:W-:Y:S02]  /*126d0*/  IMAD.MOV.U32 R3, RZ, RZ, R5 ;  /* 0x000000ffff037224 */ /* 0x000fe400078e0005 */
[----:B------:R-:W-:Y:S02]  /*126e0*/  IMAD.MOV.U32 R81, RZ, RZ, R6 ;  /* 0x000000ffff517224 */ /* 0x000fe400078e0006 */
[----:B------:R-:W-:Y:S02]  /*126f0*/  IMAD.MOV.U32 R93, RZ, RZ, R7 ;  /* 0x000000ffff5d7224 */ /* 0x000fe400078e0007 */
[----:B------:R-:W-:-:S02]  /*12700*/  IMAD.MOV.U32 R11, RZ, RZ, R17 ;  /* 0x000000ffff0b7224 */ /* 0x000fc400078e0011 */
[----:B------:R-:W-:Y:S02]  /*12710*/  IMAD.MOV.U32 R21, RZ, RZ, R18 ;  /* 0x000000ffff157224 */ /* 0x000fe400078e0012 */
[----:B------:R-:W-:Y:S02]  /*12720*/  IMAD.MOV.U32 R53, RZ, RZ, R19 ;  /* 0x000000ffff357224 */ /* 0x000fe400078e0013 */
[----:B----4-:R-:W-:Y:S02]  /*12730*/  IMAD.MOV.U32 R80, RZ, RZ, R0 ;  /* 0x000000ffff507224 */ /* 0x010fe400078e0000 */
[----:B------:R-:W4:Y:S04]  /*12740*/  LDL.LU R0, [R1+0xc0] ;  /* 0x0000c00001007983 */ /* 0x000f280000300800 */
[----:B------:R-:W-:Y:S04]  /*12750*/  STL.64 [R1+0x208], R2 ;  /* 0x0002080201007387 */ /* 0x000fe80000100a00 */
[----:B------:R-:W4:Y:S01]  /*12760*/  LDL.LU R32, [R1+0xc4] ;  /* 0x0000c40001207983 */ /* 0x000f220000300800 */
[----:B------:R-:W-:-:S02]  /*12770*/  IMAD.MOV.U32 R92, RZ, RZ, R9 ;  /* 0x000000ffff5c7224 */ /* 0x000fc400078e0009 */
[----:B------:R-:W-:Y:S01]  /*12780*/  IMAD.MOV.U32 R9, RZ, RZ, R16 ;  /* 0x000000ffff097224 */ /* 0x000fe200078e0010 */
[----:B------:R-:W-:Y:S04]  /*12790*/  STL.64 [R1+0x210], R80 ;  /* 0x0002105001007387 */ /* 0x000fe80000100a00 */
[----:B------:R-:W-:Y:S04]  /*127a0*/  STL.64 [R1+0x218], R92 ;  /* 0x0002185c01007387 */ /* 0x000fe80000100a00 */
[----:B------:R-:W-:Y:S04]  /*127b0*/  STL.64 [R1+0x220], R8 ;  /* 0x0002200801007387 */ /* 0x000fe80000100a00 */
[----:B0-----:R-:W4:Y:S04]  /*127c0*/  LDL.LU R57, [R1+0xc8] ;  /* 0x0000c80001397983 */ /* 0x001f280000300800 */
[----:B------:R-:W4:Y:S04]  /*127d0*/  LDL.LU R56, [R1+0xcc] ;  /* 0x0000cc0001387983 */ /* 0x000f280000300800 */
[----:B------:R-:W-:Y:S04]  /*127e0*/  STL.64 [R1+0x228], R10 ;  /* 0x0002280a01007387 */ /* 0x000fe80000100a00 */
[----:B-1----:R-:W4:Y:S04]  /*127f0*/  LDL.LU R66, [R1+0xd0] ;  /* 0x0000d00001427983 */ /* 0x002f280000300800 */
[----:B------:R-:W-:Y:S01]  /*12800*/  STL.64 [R1+0x230], R20 ;  /* 0x0002301401007387 */ /* 0x000fe20000100a00 */
[----:B------:R-:W-:-:S02]  /*12810*/  IMAD.MOV.U32 R52, RZ, RZ, R23 ;  /* 0x000000ffff347224 */ /* 0x000fc400078e0017 */
[----:B------:R-:W-:-:S03]  /*12820*/  IMAD.MOV.U32 R23, RZ, RZ, R28 ;  /* 0x000000ffff177224 */ /* 0x000fc600078e001c */
[----:B------:R-:W-:Y:S04]  /*12830*/  STL.64 [R1+0x238], R52 ;  /* 0x0002383401007387 */ /* 0x000fe80000100a00 */
[----:B------:R-:W-:Y:S04]  /*12840*/  STL.64 [R1+0x240], R22 ;  /* 0x0002401601007387 */ /* 0x000fe80000100a00 */
[----:B------:R-:W4:Y:S01]  /*12850*/  LDL.LU R68, [R1+0xd4] ;  /* 0x0000d40001447983 */ /* 0x000f220000300800 */
[----:B------:R-:W-:Y:S02]  /*12860*/  IMAD.MOV.U32 R35, RZ, RZ, R29 ;  /* 0x000000ffff237224 */ /* 0x000fe400078e001d */
[----:B------:R-:W-:-:S02]  /*12870*/  IMAD.MOV.U32 R45, RZ, RZ, R30 ;  /* 0x000000ffff2d7224 */ /* 0x000fc400078e001e */
[----:B------:R-:W-:Y:S01]  /*12880*/  IMAD.MOV.U32 R47, RZ, RZ, R31 ;  /* 0x000000ffff2f7224 */ /* 0x000fe200078e001f */
[----:B------:R-:W-:Y:S01]  /*12890*/  STL.64 [R1+0x248], R34 ;  /* 0x0002482201007387 */ /* 0x000fe20000100a00 */
[----:B------:R-:W-:Y:S02]  /*128a0*/  IMAD.MOV.U32 R59, RZ, RZ, R38 ;  /* 0x000000ffff3b7224 */ /* 0x000fe400078e0026 */
[----:B------:R-:W-:Y:S02]  /*128b0*/  IMAD.MOV.U32 R75, RZ, RZ, R39 ;  /* 0x000000ffff4b7224 */ /* 0x000fe400078e0027 */
[----:B--2---:R-:W-:Y:S02]  /*128c0*/  IMAD.MOV.U32 R58, RZ, RZ, R51 ;  /* 0x000000ffff3a7224 */ /* 0x004fe400078e0033 */
[----:B------:R-:W2:Y:S04]  /*128d0*/  LDL.LU R51, [R1+0xd8] ;  /* 0x0000d80001337983 */ /* 0x000ea80000300800 */
[----:B------:R-:W2:Y:S04]  /*128e0*/  LDL R72, [R1+0x2b0] ;  /* 0x0002b00001487983 */ /* 0x000ea80000100800 */
[----:B------:R-:W-:Y:S01]  /*128f0*/  STL.64 [R1+0x250], R44 ;  /* 0x0002502c01007387 */ /* 0x000fe20000100a00 */
[----:B---3--:R-:W-:-:S03]  /*12900*/  IMAD.MOV.U32 R74, RZ, RZ, R33 ;  /* 0x000000ffff4a7224 */ /* 0x008fc600078e0021 */
[----:B------:R-:W-:Y:S01]  /*12910*/  STL.64 [R1+0x258], R46 ;  /* 0x0002582e01007387 */ /* 0x000fe20000100a00 */
[----:B------:R-:W-:-:S03]  /*12920*/  IMAD.MOV.U32 R77, RZ, RZ, R40 ;  /* 0x000000ffff4d7224 */ /* 0x000fc600078e0028 */
[----:B------:R-:W-:Y:S01]  /*12930*/  STL.64 [R1+0x260], R58 ;  /* 0x0002603a01007387 */ /* 0x000fe20000100a00 */
[----:B------:R-:W-:Y:S02]  /*12940*/  IMAD.MOV.U32 R33, RZ, RZ, R41 ;  /* 0x000000ffff217224 */ /* 0x000fe400078e0029 */
[----:B------:R-:W-:Y:S02]  /*12950*/  IMAD.MOV.U32 R39, RZ, RZ, R42 ;  /* 0x000000ffff277224 */ /* 0x000fe400078e002a */
[----:B------:R-:W-:Y:S02]  /*12960*/  IMAD.MOV.U32 R67, RZ, RZ, R48 ;  /* 0x000000ffff437224 */ /* 0x000fe400078e0030 */
[----:B------:R-:W-:Y:S02]  /*12970*/  IMAD.MOV.U32 R83, RZ, RZ, R49 ;  /* 0x000000ffff537224 */ /* 0x000fe400078e0031 */
[----:B----4-:R-:W-:Y:S02]  /*12980*/  IMAD.MOV.U32 R76, RZ, RZ, R0 ;  /* 0x000000ffff4c7224 */ /* 0x010fe400078e0000 */
[----:B------:R-:W3:Y:S04]  /*12990*/  LDL R0, [R1+0x2b4] ;  /* 0x0002b40001007983 */ /* 0x000ee80000100800 */
[----:B------:R-:W-:Y:S04]  /*129a0*/  STL.64 [R1+0x268], R74 ;  /* 0x0002684a01007387 */ /* 0x000fe80000100a00 */
[----:B------:R-:W4:Y:S04]  /*129b0*/  LDL.LU R40, [R1+0xdc] ;  /* 0x0000dc0001287983 */ /* 0x000f280000300800 */
[----:B------:R-:W3:Y:S04]  /*129c0*/  LDL.LU R31, [R1+0xe0] ;  /* 0x0000e000011f7983 */ /* 0x000ee80000300800 */
[----:B------:R-:W-:Y:S01]  /*129d0*/  STL.64 [R1+0x270], R76 ;  /* 0x0002704c01007387 */ /* 0x000fe20000100a00 */
[----:B------:R-:W-:-:S02]  /*129e0*/  IMAD.MOV.U32 R38, RZ, RZ, R57 ;  /* 0x000000ffff267224 */ /* 0x000fc400078e0039 */
[----:B------:R-:W-:Y:S01]  /*129f0*/  IMAD.MOV.U32 R57, RZ, RZ, R43 ;  /* 0x000000ffff397224 */ /* 0x000fe200078e002b */
[----:B------:R-:W-:Y:S04]  /*12a00*/  STL.64 [R1+0x278], R32 ;  /* 0x0002782001007387 */ /* 0x000fe80000100a00 */
[----:B------:R-:W-:Y:S04]  /*12a10*/  STL.64 [R1+0x280], R38 ;  /* 0x0002802601007387 */ /* 0x000fe80000100a00 */
[----:B------:R-:W-:Y:S04]  /*12a20*/  STL.64 [R1+0x288], R56 ;  /* 0x0002883801007387 */ /* 0x000fe80000100a00 */
[----:B------:R-:W-:Y:S04]  /*12a30*/  STL.64 [R1+0x290], R66 ;  /* 0x0002904201007387 */ /* 0x000fe80000100a00 */
[----:B------:R-:W3:Y:S01]  /*12a40*/  LDL R73, [R1+0x300] ;  /* 0x0003000001497983 */ /* 0x000ee20000100800 */
[----:B------:R-:W-:-:S05]  /*12a50*/  IMAD.MOV.U32 R82, RZ, RZ, R68 ;  /* 0x000000ffff527224 */ /* 0x000fca00078e0044 */
[----:B------:R-:W-:Y:S04]  /*12a60*/  STL.64 [R1+0x298], R82 ;  /* 0x0002985201007387 */ /* 0x000fe80000100a00 */
[----:B------:R-:W3:Y:S01]  /*12a70*/  LDL R90, [R1+0x308] ;  /* 0x00030800015a7983 */ /* 0x000ee20000100800 */
[----:B------:R-:W-:Y:S01]  /*12a80*/  ISETP.GT.AND P4, PT, R4, RZ, PT ;  /* 0x000000ff0400720c */ /* 0x000fe20003f84270 */
[----:B------:R-:W-:Y:S02]  /*12a90*/  IMAD.MOV.U32 R87, RZ, RZ, R86 ;  /* 0x000000ffff577224 */ /* 0x000fe400078e0056 */
[----:B------:R-:W-:Y:S01]  /*12aa0*/  IMAD.MOV.U32 R89, RZ, RZ, R88 ;  /* 0x000000ffff597224 */ /* 0x000fe200078e0058 */
[----:B--2---:R-:W-:-:S04]  /*12ab0*/  LOP3.LUT R51, R51, R50, RZ, 0x3c, !PT ;  /* 0x0000003233337212 */ /* 0x004fc800078e3cff */
[----:B------:R-:W-:-:S04]  /*12ac0*/  LOP3.LUT R50, R51, R50, RZ, 0x3c, !PT ;  /* 0x0000003233327212 */ /* 0x000fc800078e3cff */
[----:B------:R-:W-:-:S05]  /*12ad0*/  LOP3.LUT R51, R51, R50, RZ, 0x3c, !PT ;  /* 0x0000003233337212 */ /* 0x000fca00078e3cff */
[----:B------:R-:W-:Y:S04]  /*12ae0*/  STL.64 [R1+0x2a0], R50 ;  /* 0x0002a03201007387 */ /* 0x000fe80000100a00 */
[----:B------:R-:W2:Y:S04]  /*12af0*/  LDL R91, [R1+0x42c] ;  /* 0x00042c00015b7983 */ /* 0x000ea80000100800 */
[----:B------:R-:W2:Y:S01]  /*12b00*/  LDL R68, [R1+0x428] ;  /* 0x0004280001447983 */ /* 0x000ea20000100800 */
[----:B------:R-:W-:Y:S01]  /*12b10*/  ISETP.GT.AND P6, PT, R4, 0x1, PT ;  /* 0x000000010400780c */ /* 0x000fe20003fc4270 */
[----:B----4-:R-:W-:-:S02]  /*12b20*/  IMAD.MOV.U32 R86, RZ, RZ, R40 ;  /* 0x000000ffff567224 */ /* 0x010fc400078e0028 */
[----:B---3--:R-:W-:-:S03]  /*12b30*/  IMAD.MOV.U32 R88, RZ, RZ, R31 ;  /* 0x000000ffff587224 */ /* 0x008fc600078e001f */
[----:B------:R-:W3:Y:S04]  /*12b40*/  @P4 LDG.E.U16 R0, desc[UR22][R86.64] ;  /* 0x0000001656004981 */ /* 0x000ee8000c1e1500 */
[----:B------:R-:W4:Y:S04]  /*12b50*/  @P4 LDG.E.U16 R72, desc[UR22][R88.64] ;  /* 0x0000001658484981 */ /* 0x000f28000c1e1500 */
[----:B------:R-:W4:Y:S04]  /*12b60*/  @P6 LDG.E.U16 R73, desc[UR22][R50.64] ;  /* 0x0000001632496981 */ /* 0x000f28000c1e1500 */
[----:B------:R-:W4:Y:S04]  /*12b70*/  @P6 LDG.E.U16 R90, desc[UR22][R82.64] ;  /* 0x00000016525a6981 */ /* 0x000f28000c1e1500 */
[----:B------:R-:W-:Y:S01]  /*12b80*/  STL [R1+0x884], R88 ;  /* 0x0008845801007387 */ /* 0x000fe20000100800 */
[----:B------:R-:W-:-:S03]  /*12b90*/  IMAD.MOV.U32 R48, RZ, RZ, R38 ;  /* 0x000000ffff307224 */ /* 0x000fc600078e0026 */
[----:B------:R-:W-:Y:S01]  /*12ba0*/  STL [R1+0xa10], R88 ;  /* 0x000a105801007387 */ /* 0x000fe20000100800 */
[----:B------:R-:W-:-:S03]  /*12bb0*/  IMAD.MOV.U32 R49, RZ, RZ, R39 ;  /* 0x000000ffff317224 */ /* 0x000fc600078e0027 */
[----:B------:R-:W-:Y:S01]  /*12bc0*/  STL [R1+0x880], R89 ;  /* 0x0008805901007387 */ /* 0x000fe20000100800 */
[----:B------:R-:W-:-:S03]  /*12bd0*/  ISETP.GT.AND P5, PT, R4, 0x2, PT ;  /* 0x000000020400780c */ /* 0x000fc60003fa4270 */
[----:B------:R0:W-:Y:S04]  /*12be0*/  STL [R1+0xa14], R89 ;  /* 0x000a145901007387 */ /* 0x0001e80000100800 */
[----:B0-----:R-:W4:Y:S04]  /*12bf0*/  LDL.LU R89, [R1+0x65c] ;  /* 0x00065c0001597983 */ /* 0x001f280000300800 */
[----:B------:R-:W4:Y:S04]  /*12c00*/  LDL R42, [R1+0x744] ;  /* 0x00074400012a7983 */ /* 0x000f280000100800 */
[----:B------:R-:W4:Y:S04]  /*12c10*/  LDL R41, [R1+0x740] ;  /* 0x0007400001297983 */ /* 0x000f280000100800 */
[----:B------:R-:W4:Y:S04]  /*12c20*/  LDL R39, [R1+0x73c] ;  /* 0x00073c0001277983 */ /* 0x000f280000100800 */
[----:B------:R-:W4:Y:S04]  /*12c30*/  LDL R38, [R1+0x738] ;  /* 0x0007380001267983 */ /* 0x000f280000100800 */
[----:B------:R-:W4:Y:S04]  /*12c40*/  LDL R31, [R1+0x734] ;  /* 0x00073400011f7983 */ /* 0x000f280000100800 */
[----:B--2---:R-:W2:Y:S04]  /*12c50*/  @P5 LDG.E.U16 R91, desc[UR22][R56.64] ;  /* 0x00000016385b5981 */ /* 0x004ea8000c1e1500 */
[----:B------:R-:W2:Y:S04]  /*12c60*/  @P5 LDG.E.U16 R68, desc[UR22][R66.64] ;  /* 0x0000001642445981 */ /* 0x000ea8000c1e1500 */
[----:B---3--:R0:W-:Y:S04]  /*12c70*/  @P4 STL [R1+0x2b4], R0 ;  /* 0x0002b40001004387 */ /* 0x0081e80000100800 */
[----:B------:R-:W3:Y:S04]  /*12c80*/  LDL R69, [R1+0x72c] ;  /* 0x00072c0001457983 */ /* 0x000ee80000100800 */
[----:B0-----:R-:W3:Y:S04]  /*12c90*/  LDL R0, [R1+0x730] ;  /* 0x0007300001007983 */ /* 0x001ee80000100800 */
[----:B----4-:R0:W-:Y:S04]  /*12ca0*/  @P4 STL [R1+0x2b0], R72 ;  /* 0x0002b04801004387 */ /* 0x0101e80000100800 */
[----:B0-----:R-:W4:Y:S04]  /*12cb0*/  LDL R72, [R1+0x728] ;  /* 0x0007280001487983 */ /* 0x001f280000100800 */
[----:B------:R-:W-:Y:S04]  /*12cc0*/  STL [R1+0x88c], R86 ;  /* 0x00088c5601007387 */ /* 0x000fe80000100800 */
[----:B------:R0:W-:Y:S04]  /*12cd0*/  STL [R1+0xa18], R86 ;  /* 0x000a185601007387 */ /* 0x0001e80000100800 */
[----:B0-----:R-:W4:Y:S04]  /*12ce0*/  LDL.LU R86, [R1+0x658] ;  /* 0x0006580001567983 */ /* 0x001f280000300800 */
[----:B------:R-:W-:Y:S04]  /*12cf0*/  STL [R1+0x888], R87 ;  /* 0x0008885701007387 */ /* 0x000fe80000100800 */
[----:B------:R-:W-:Y:S04]  /*12d00*/  STL [R1+0xa1c], R87 ;  /* 0x000a1c5701007387 */ /* 0x000fe80000100800 */
[----:B------:R-:W4:Y:S04]  /*12d10*/  LDL.LU R88, [R1+0x660] ;  /* 0x0006600001587983 */ /* 0x000f280000300800 */
[----:B------:R-:W4:Y:S04]  /*12d20*/  LDL.LU.64 R82, [R1+0xc28] ;  /* 0x000c280001527983 */ /* 0x000f280000300a00 */
[----:B------:R0:W-:Y:S04]  /*12d30*/  @P6 STL [R1+0x300], R73 ;  /* 0x0003004901006387 */ /* 0x0001e80000100800 */
[----:B0-----:R-:W4:Y:S04]  /*12d40*/  LDL R73, [R1+0x2b8] ;  /* 0x0002b80001497983 */ /* 0x001f280000100800 */
[----:B------:R0:W-:Y:S04]  /*12d50*/  @P6 STL [R1+0x308], R90 ;  /* 0x0003085a01006387 */ /* 0x0001e80000100800 */
[----:B0-----:R-:W4:Y:S01]  /*12d60*/  LDL R90, [R1+0x2bc] ;  /* 0x0002bc00015a7983 */ /* 0x001f220000100800 */
[----:B------:R-:W-:-:S02]  /*12d70*/  ISETP.GT.AND P3, PT, R4, 0x3, PT ;  /* 0x000000030400780c */ /* 0x000fc40003f64270 */
[C---:B------:R-:W-:Y:S01]  /*12d80*/  ISETP.GT.AND P2, PT, R4.reuse, 0x4, PT ;  /* 0x000000040400780c */ /* 0x040fe20003f44270 */
[----:B------:R-:W4:Y:S01]  /*12d90*/  LDL.LU.64 R66, [R1+0xc20] ;  /* 0x000c200001427983 */ /* 0x000f220000300a00 */
[C---:B------:R-:W-:Y:S02]  /*12da0*/  ISETP.GT.AND P4, PT, R4.reuse, 0x5, PT ;  /* 0x000000050400780c */ /* 0x040fe40003f84270 */
[C---:B------:R-:W-:Y:S01]  /*12db0*/  ISETP.GT.AND P6, PT, R4.reuse, 0x6, PT ;  /* 0x000000060400780c */ /* 0x040fe20003fc4270 */
[----:B------:R-:W4:Y:S06]  /*12dc0*/  LDL.LU.64 R56, [R1+0xc18] ;  /* 0x000c180001387983 */ /* 0x000f2c0000300a00 */
[----:B------:R-:W4:Y:S04]  /*12dd0*/  @P3 LDG.E.U16 R89, desc[UR22][R32.64] ;  /* 0x0000001620593981 */ /* 0x000f28000c1e1500 */
[----:B------:R-:W4:Y:S04]  /*12de0*/  @P2 LDG.E.U16 R41, desc[UR22][R74.64] ;  /* 0x000000164a292981 */ /* 0x000f28000c1e1500 */
[----:B------:R-:W4:Y:S04]  /*12df0*/  @P2 LDG.E.U16 R42, desc[UR22][R76.64] ;  /* 0x000000164c2a2981 */ /* 0x000f28000c1e1500 */
[----:B--2---:R0:W-:Y:S04]  /*12e00*/  @P5 STL [R1+0x42c], R91 ;  /* 0x00042c5b01005387 */ /* 0x0041e80000100800 */
[----:B------:R1:W-:Y:S01]  /*12e10*/  @P5 STL [R1+0x428], R68 ;  /* 0x0004284401005387 */ /* 0x0003e20000100800 */
[----:B------:R-:W-:-:S03]  /*12e20*/  ISETP.GT.AND P5, PT, R4, 0x7, PT ;  /* 0x000000070400780c */ /* 0x000fc60003fa4270 */
[----:B------:R-:W2:Y:S04]  /*12e30*/  @P4 LDG.E.U16 R38, desc[UR22][R46.64] ;  /* 0x000000162e264981 */ /* 0x000ea8000c1e1500 */
[----:B------:R-:W2:Y:S04]  /*12e40*/  @P4 LDG.E.U16 R39, desc[UR22][R58.64] ;  /* 0x000000163a274981 */ /* 0x000ea8000c1e1500 */
[----:B------:R-:W2:Y:S04]  /*12e50*/  @P6 LDG.E.U16 R31, desc[UR22][R44.64] ;  /* 0x000000162c1f6981 */ /* 0x000ea8000c1e1500 */
[----:B0-----:R-:W2:Y:S04]  /*12e60*/  LDL R91, [R1+0x310] ;  /* 0x00031000015b7983 */ /* 0x001ea80000100800 */
[----:B------:R-:W2:Y:S04]  /*12e70*/  LDL R40, [R1+0x30c] ;  /* 0x00030c0001287983 */ /* 0x000ea80000100800 */
[----:B---3--:R-:W3:Y:S04]  /*12e80*/  @P5 LDG.E.U16 R69, desc[UR22][R22.64] ;  /* 0x0000001616455981 */ /* 0x008ee8000c1e1500 */
[----:B------:R-:W2:Y:S04]  /*12e90*/  @P6 LDG.E.U16 R0, desc[UR22][R34.64] ;  /* 0x0000001622006981 */ /* 0x000ea8000c1e1500 */
[----:B----4-:R-:W4:Y:S04]  /*12ea0*/  @P5 LDG.E.U16 R72, desc[UR22][R52.64] ;  /* 0x0000001634485981 */ /* 0x010f28000c1e1500 */
[----:B------:R-:W2:Y:S01]  /*12eb0*/  @P3 LDG.E.U16 R86, desc[UR22][R48.64] ;  /* 0x0000001630563981 */ /* 0x000ea2000c1e1500 */
[----:B------:R-:W-:-:S13]  /*12ec0*/  ISETP.GT.AND P3, PT, R4, 0x8, PT ;  /* 0x000000080400780c */ /* 0x000fda0003f64270 */
[----:B------:R-:W3:Y:S04]  /*12ed0*/  @P3 LDG.E.U16 R73, desc[UR22][R20.64] ;  /* 0x0000001614493981 */ /* 0x000ee8000c1e1500 */
[----:B------:R-:W3:Y:S04]  /*12ee0*/  @P3 LDG.E.U16 R90, desc[UR22][R10.64] ;  /* 0x000000160a5a3981 */ /* 0x000ee8000c1e1500 */
[----:B--2---:R-:W-:Y:S04]  /*12ef0*/  STL [R1+0xa20], R86 ;  /* 0x000a205601007387 */ /* 0x004fe80000100800 */
[----:B------:R-:W2:Y:S04]  /*12f00*/  LDL.LU.64 R32, [R1+0xc10] ;  /* 0x000c100001207983 */ /* 0x000ea80000300a00 */
[----:B------:R-:W2:Y:S04]  /*12f10*/  LDL R51, [R1+0x430] ;  /* 0x0004300001337983 */ /* 0x000ea80000100800 */
[----:B-1----:R-:W2:Y:S04]  /*12f20*/  LDL R68, [R1+0x434] ;  /* 0x0004340001447983 */ /* 0x002ea80000100800 */
[----:B------:R-:W-:Y:S04]  /*12f30*/  STL [R1+0xa24], R89 ;  /* 0x000a245901007387 */ /* 0x000fe80000100800 */
[----:B------:R-:W2:Y:S04]  /*12f40*/  LDL.LU.64 R76, [R1+0xc08] ;  /* 0x000c0800014c7983 */ /* 0x000ea80000300a00 */
[----:B------:R-:W2:Y:S04]  /*12f50*/  LDL.LU.64 R74, [R1+0xc00] ;  /* 0x000c0000014a7983 */ /* 0x000ea80000300a00 */
[----:B------:R-:W-:Y:S04]  /*12f60*/  @P2 STL [R1+0x740], R41 ;  /* 0x0007402901002387 */ /* 0x000fe80000100800 */
[----:B------:R-:W-:Y:S01]  /*12f70*/  @P2 STL [R1+0x744], R42 ;  /* 0x0007442a01002387 */ /* 0x000fe20000100800 */
[----:B------:R-:W-:-:S03]  /*12f80*/  ISETP.GT.AND P2, PT, R4, 0x9, PT ;  /* 0x000000090400780c */ /* 0x000fc60003f44270 */
[----:B------:R-:W2:Y:S04]  /*12f90*/  LDL.LU.64 R58, [R1+0xbf8] ;  /* 0x000bf800013a7983 */ /* 0x000ea80000300a00 */
[----:B------:R-:W2:Y:S04]  /*12fa0*/  LDL.LU.64 R46, [R1+0xbf0] ;  /* 0x000bf000012e7983 */ /* 0x000ea80000300a00 */
[----:B------:R-:W-:Y:S04]  /*12fb0*/  @P4 STL [R1+0x738], R38 ;  /* 0x0007382601004387 */ /* 0x000fe80000100800 */
[----:B------:R-:W-:Y:S04]  /*12fc0*/  @P4 STL [R1+0x73c], R39 ;  /* 0x00073c2701004387 */ /* 0x000fe80000100800 */
[----:B------:R-:W2:Y:S04]  /*12fd0*/  LDL.LU.64 R44, [R1+0xbe8] ;  /* 0x000be800012c7983 */ /* 0x000ea80000300a00 */
[----:B------:R-:W2:Y:S04]  /*12fe0*/  LDL.LU.64 R34, [R1+0xbe0] ;  /* 0x000be00001227983 */ /* 0x000ea80000300a00 */
[----:B------:R0:W-:Y:S04]  /*12ff0*/  @P6 STL [R1+0x730], R0 ;  /* 0x0007300001006387 */ /* 0x0001e80000100800 */
[----:B------:R-:W2:Y:S04]  /*13000*/  @P2 LDG.E.U16 R91, desc[UR22][R92.64] ;  /* 0x000000165c5b2981 */ /* 0x000ea8000c1e1500 */
[----:B------:R-:W2:Y:S04]  /*13010*/  @P2 LDG.E.U16 R40, desc[UR22][R8.64] ;  /* 0x0000001608282981 */ /* 0x000ea8000c1e1500 */
[----:B0-----:R-:W2:Y:S04]  /*13020*/  LDL R0, [R1+0x724] ;  /* 0x0007240001007983 */ /* 0x001ea80000100800 */
[----:B------:R0:W-:Y:S04]  /*13030*/  @P6 STL [R1+0x734], R31 ;  /* 0x0007341f01006387 */ /* 0x0001e80000100800 */
[----:B------:R-:W2:Y:S04]  /*13040*/  LDL.LU.64 R22, [R1+0xbd8] ;  /* 0x000bd80001167983 */ /* 0x000ea80000300a00 */
[----:B------:R-:W2:Y:S04]  /*13050*/  LDL.LU.64 R52, [R1+0xbd0] ;  /* 0x000bd00001347983 */ /* 0x000ea80000300a00 */
[----:B------:R-:W2:Y:S04]  /*13060*/  LDL.LU R39, [R1+0x70] ;  /* 0x0000700001277983 */ /* 0x000ea80000300800 */
[----:B0-----:R-:W2:Y:S04]  /*13070*/  LDL.LU R31, [R1+0xf8] ;  /* 0x0000f800011f7983 */ /* 0x001ea80000300800 */
[----:B----4-:R0:W-:Y:S04]  /*13080*/  @P5 STL [R1+0x728], R72 ;  /* 0x0007284801005387 */ /* 0x0101e80000100800 */
[----:B0-----:R-:W4:Y:S04]  /*13090*/  LDL R72, [R1+0x720] ;  /* 0x0007200001487983 */ /* 0x001f280000100800 */
[----:B---3--:R0:W-:Y:S04]  /*130a0*/  @P5 STL [R1+0x72c], R69 ;  /* 0x00072c4501005387 */ /* 0x0081e80000100800 */
[----:B------:R-:W3:Y:S04]  /*130b0*/  LDL.LU.64 R20, [R1+0xbc8] ;  /* 0x000bc80001147983 */ /* 0x000ee80000300a00 */
[----:B------:R-:W3:Y:S04]  /*130c0*/  LDL.LU.64 R10, [R1+0xbc0] ;  /* 0x000bc000010a7983 */ /* 0x000ee80000300a00 */
[----:B------:R-:W3:Y:S04]  /*130d0*/  LDL R38, [R1+0x71c] ;  /* 0x00071c0001267983 */ /* 0x000ee80000100800 */
[----:B0-----:R-:W3:Y:S04]  /*130e0*/  LDL R69, [R1+0x718] ;  /* 0x0007180001457983 */ /* 0x001ee80000100800 */
[----:B------:R0:W-:Y:S04]  /*130f0*/  @P3 STL [R1+0x2b8], R73 ;  /* 0x0002b84901003387 */ /* 0x0001e80000100800 */
[----:B0-----:R-:W3:Y:S04]  /*13100*/  LDL R73, [R1+0x714] ;  /* 0x0007140001497983 */ /* 0x001ee80000100800 */
[----:B------:R0:W-:Y:S04]  /*13110*/  @P3 STL [R1+0x2bc], R90 ;  /* 0x0002bc5a01003387 */ /* 0x0001e80000100800 */
[----:B0-----:R-:W3:Y:S04]  /*13120*/  LDL R90, [R1+0x710] ;  /* 0x00071000015a7983 */ /* 0x001ee80000100800 */
[----:B------:R-:W3:Y:S04]  /*13130*/  LDL.LU.64 R8, [R1+0xbb8] ;  /* 0x000bb80001087983 */ /* 0x000ee80000300a00 */
[----:B------:R-:W3:Y:S01]  /*13140*/  LDL.LU.64 R92, [R1+0xbb0] ;  /* 0x000bb000015c7983 */ /* 0x000ee20000300a00 */
[----:B------:R-:W-:-:S02]  /*13150*/  ISETP.GT.AND P4, PT, R4, 0xa, PT ;  /* 0x0000000a0400780c */ /* 0x000fc40003f84270 */
[C---:B------:R-:W-:Y:S02]  /*13160*/  ISETP.GT.AND P6, PT, R4.reuse, 0xb, PT ;  /* 0x0000000b0400780c */ /* 0x040fe40003fc4270 */
[----:B------:R-:W-:-:S09]  /*13170*/  ISETP.GT.AND P5, PT, R4, 0xc, PT ;  /* 0x0000000c0400780c */ /* 0x000fd20003fa4270 */
[----:B--2---:R-:W2:Y:S04]  /*13180*/  @P4 LDG.E.U16 R51, desc[UR22][R80.64] ;  /* 0x0000001650334981 */ /* 0x004ea8000c1e1500 */
[----:B------:R-:W2:Y:S04]  /*13190*/  @P4 LDG.E.U16 R68, desc[UR22][R2.64] ;  /* 0x0000001602444981 */ /* 0x000ea8000c1e1500 */
[----:B------:R0:W-:Y:S04]  /*131a0*/  @P2 STL [R1+0x310], R91 ;  /* 0x0003105b01002387 */ /* 0x0001e80000100800 */
[----:B------:R-:W2:Y:S04]  /*131b0*/  @P5 LDG.E.U16 R0, desc[UR22][R26.64] ;  /* 0x000000161a005981 */ /* 0x000ea8000c1e1500 */
[----:B0-----:R-:W2:Y:S04]  /*131c0*/  LDL R91, [R1+0x2c0] ;  /* 0x0002c000015b7983 */ /* 0x001ea80000100800 */
[----:B------:R0:W-:Y:S01]  /*131d0*/  @P2 STL [R1+0x30c], R40 ;  /* 0x00030c2801002387 */ /* 0x0001e20000100800 */
[----:B------:R-:W-:-:S02]  /*131e0*/  IMAD.MOV.U32 R41, RZ, RZ, R39 ;  /* 0x000000ffff297224 */ /* 0x000fc400078e0027 */
[----:B0-----:R-:W-:Y:S01]  /*131f0*/  IMAD.MOV.U32 R40, RZ, RZ, R31 ;  /* 0x000000ffff287224 */ /* 0x001fe200078e001f */
[----:B---3--:R-:W3:Y:S04]  /*13200*/  @P6 LDG.E.U16 R92, desc[UR22][R70.64] ;  /* 0x00000016465c6981 */ /* 0x008ee8000c1e1500 */
[----:B------:R-:W3:Y:S01]  /*13210*/  @P6 LDG.E.U16 R88, desc[UR22][R40.64] ;  /* 0x0000001628586981 */ /* 0x000ee2000c1e1500 */
[C---:B------:R-:W-:Y:S02]  /*13220*/  ISETP.GT.AND P3, PT, R4.reuse, 0xd, PT ;  /* 0x0000000d0400780c */ /* 0x040fe40003f64270 */
[C---:B------:R-:W-:Y:S01]  /*13230*/  ISETP.GT.AND P2, PT, R4.reuse, 0xe, PT ;  /* 0x0000000e0400780c */ /* 0x040fe20003f44270 */
[----:B------:R-:W3:Y:S04]  /*13240*/  LDL.LU.64 R80, [R1+0xba8] ;  /* 0x000ba80001507983 */ /* 0x000ee80000300a00 */
[----:B------:R-:W3:Y:S04]  /*13250*/  LDL.LU.64 R2, [R1+0xba0] ;  /* 0x000ba00001027983 */ /* 0x000ee80000300a00 */
[----:B----4-:R-:W4:Y:S04]  /*13260*/  @P5 LDG.E.U16 R72, desc[UR22][R64.64] ;  /* 0x0000001640485981 */ /* 0x010f28000c1e1500 */
[----:B------:R-:W4:Y:S04]  /*13270*/  @P3 LDG.E.U16 R69, desc[UR22][R54.64] ;  /* 0x0000001636453981 */ /* 0x000f28000c1e1500 */
[----:B------:R-:W4:Y:S04]  /*13280*/  @P3 LDG.E.U16 R38, desc[UR22][R62.64] ;  /* 0x000000163e263981 */ /* 0x000f28000c1e1500 */
[----:B------:R-:W4:Y:S04]  /*13290*/  @P2 LDG.E.U16 R73, desc[UR22][R60.64] ;  /* 0x000000163c492981 */ /* 0x000f28000c1e1500 */
[----:B------:R-:W4:Y:S04]  /*132a0*/  @P2 LDG.E.U16 R90, desc[UR22][R78.64] ;  /* 0x000000164e5a2981 */ /* 0x000f28000c1e1500 */
[----:B--2---:R-:W-:Y:S04]  /*132b0*/  @P4 STL [R1+0x434], R68 ;  /* 0x0004344401004387 */ /* 0x004fe80000100800 */
[----:B------:R0:W-:Y:S01]  /*132c0*/  @P4 STL [R1+0x430], R51 ;  /* 0x0004303301004387 */ /* 0x0001e20000100800 */
[----:B------:R-:W-:-:S03]  /*132d0*/  ISETP.GT.AND P4, PT, R4, 0x10, PT ;  /* 0x000000100400780c */ /* 0x000fc60003f84270 */
[----:B------:R-:W-:Y:S10]  /*132e0*/  STL.64 [R1+0x200], R40 ;  /* 0x0002002801007387 */ /* 0x000ff40000100a00 */
[----:B------:R-:W2:Y:S04]  /*132f0*/  @P4 LDG.E.U16 R91, desc[UR22][R36.64] ;  /* 0x00000016245b4981 */ /* 0x000ea8000c1e1500 */
[----:B---3--:R-:W-:Y:S04]  /*13300*/  STL [R1+0xa28], R88 ;  /* 0x000a285801007387 */ /* 0x008fe80000100800 */
[----:B------:R-:W3:Y:S04]  /*13310*/  LDL.LU.64 R70, [R1+0xb98] ;  /* 0x000b980001467983 */ /* 0x000ee80000300a00 */
[----:B------:R-:W3:Y:S04]  /*13320*/  LDL R49, [R1+0x70c] ;  /* 0x00070c0001317983 */ /* 0x000ee80000100800 */
[----:B------:R-:W3:Y:S04]  /*13330*/  LDL R48, [R1+0x708] ;  /* 0x0007080001307983 */ /* 0x000ee80000100800 */
[----:B------:R-:W3:Y:S04]  /*13340*/  LDL R43, [R1+0x2c4] ;  /* 0x0002c400012b7983 */ /* 0x000ee80000100800 */
[----:B0-----:R-:W3:Y:S04]  /*13350*/  LDL R51, [R1+0x314] ;  /* 0x0003140001337983 */ /* 0x001ee80000100800 */
[----:B------:R-:W3:Y:S04]  /*13360*/  LDL R68, [R1+0x318] ;  /* 0x0003180001447983 */ /* 0x000ee80000100800 */
[----:B------:R-:W-:Y:S04]  /*13370*/  STL [R1+0xa2c], R92 ;  /* 0x000a2c5c01007387 */ /* 0x000fe80000100800 */
[----:B------:R-:W3:Y:S04]  /*13380*/  LDL.LU R31, [R1+0x11c] ;  /* 0x00011c00011f7983 */ /* 0x000ee80000300800 */
[----:B------:R0:W-:Y:S04]  /*13390*/  @P5 STL [R1+0x724], R0 ;  /* 0x0007240001005387 */ /* 0x0001e80000100800 */
[----:B0-----:R-:W3:Y:S04]  /*133a0*/  LDL.LU R0, [R1+0x144] ;  /* 0x0001440001007983 */ /* 0x001ee80000300800 */
[----:B------:R-:W3:Y:S04]  /*133b0*/  LDL.LU R27, [R1+0x120] ;  /* 0x00012000011b7983 */ /* 0x000ee80000300800 */
[----:B------:R-:W3:Y:S04]  /*133c0*/  LDL.LU R26, [R1+0x148] ;  /* 0x00014800011a7983 */ /* 0x000ee80000300800 */
[----:B------:R-:W3:Y:S04]  /*133d0*/  LDL.LU.64 R64, [R1+0xb90] ;  /* 0x000b900001407983 */ /* 0x000ee80000300a00 */
[----:B----4-:R0:W-:Y:S04]  /*133e0*/  @P5 STL [R1+0x720], R72 ;  /* 0x0007204801005387 */ /* 0x0101e80000100800 */
[----:B0-----:R-:W4:Y:S04]  /*133f0*/  LDL R72, [R1+0x43c] ;  /* 0x00043c0001487983 */ /* 0x001f280000100800 */
[----:B------:R-:W4:Y:S04]  /*13400*/  LDL.LU.64 R62, [R1+0xb88] ;  /* 0x000b8800013e7983 */ /* 0x000f280000300a00 */
[----:B------:R-:W4:Y:S04]  /*13410*/  LDL.LU.64 R54, [R1+0xb80] ;  /* 0x000b800001367983 */ /* 0x000f280000300a00 */
[----:B------:R0:W-:Y:S04]  /*13420*/  @P3 STL [R1+0x718], R69 ;  /* 0x0007184501003387 */ /* 0x0001e80000100800 */
[----:B------:R-:W-:Y:S04]  /*13430*/  @P3 STL [R1+0x71c], R38 ;  /* 0x00071c2601003387 */ /* 0x000fe80000100800 */
[----:B------:R-:W4:Y:S04]  /*13440*/  LDL.LU.64 R60, [R1+0xb78] ;  /* 0x000b7800013c7983 */ /* 0x000f280000300a00 */
[----:B0-----:R-:W4:Y:S04]  /*13450*/  LDL R69, [R1+0x2cc] ;  /* 0x0002cc0001457983 */ /* 0x001f280000100800 */
[----:B------:R-:W4:Y:S04]  /*13460*/  LDL R78, [R1+0x704] ;  /* 0x00070400014e7983 */ /* 0x000f280000100800 */
[----:B------:R0:W-:Y:S01]  /*13470*/  @P2 STL [R1+0x714], R73 ;  /* 0x0007144901002387 */ /* 0x0001e20000100800 */
[----:B------:R-:W-:-:S03]  /*13480*/  ISETP.GT.AND P6, PT, R4, 0xf, PT ;  /* 0x0000000f0400780c */ /* 0x000fc60003fc4270 */
[----:B0-----:R-:W4:Y:S04]  /*13490*/  LDL R73, [R1+0x700] ;  /* 0x0007000001497983 */ /* 0x001f280000100800 */
[----:B------:R-:W4:Y:S04]  /*134a0*/  LDL.LU.64 R36, [R1+0xb70] ;  /* 0x000b700001247983 */ /* 0x000f280000300a00 */
[----:B------:R-:W4:Y:S04]  /*134b0*/  LDL R79, [R1+0x6fc] ;  /* 0x0006fc00014f7983 */ /* 0x000f280000100800 */
[----:B------:R-:W-:Y:S04]  /*134c0*/  @P2 STL [R1+0x710], R90 ;  /* 0x0007105a01002387 */ /* 0x000fe80000100800 */
[----:B--2---:R0:W-:Y:S04]  /*134d0*/  @P4 STL [R1+0x2c0], R91 ;  /* 0x0002c05b01004387 */ /* 0x0041e80000100800 */
[----:B---3--:R-:W2:Y:S01]  /*134e0*/  @P4 LDG.E.U16 R43, desc[UR22][R24.64] ;  /* 0x00000016182b4981 */ /* 0x008ea2000c1e1500 */
[----:B0-----:R-:W-:-:S02]  /*134f0*/  IMAD.MOV.U32 R91, RZ, RZ, R31 ;  /* 0x000000ffff5b7224 */ /* 0x001fc400078e001f */
[----:B------:R-:W-:Y:S02]  /*13500*/  IMAD.MOV.U32 R90, RZ, RZ, R0 ;  /* 0x000000ffff5a7224 */ /* 0x000fe400078e0000 */
[----:B------:R-:W3:Y:S04]  /*13510*/  LDL R0, [R1+0x6f8] ;  /* 0x0006f80001007983 */ /* 0x000ee80000100800 */
[----:B------:R-:W2:Y:S04]  /*13520*/  LDL.LU R39, [R1+0x170] ;  /* 0x0001700001277983 */ /* 0x000ea80000300800 */
[----:B------:R-:W-:Y:S04]  /*13530*/  STL.64 [R1+0x1b8], R90 ;  /* 0x0001b85a01007387 */ /* 0x000fe80000100a00 */
[----:B------:R-:W2:Y:S04]  /*13540*/  LDL.LU R38, [R1+0x2d0] ;  /* 0x0002d00001267983 */ /* 0x000ea80000300800 */
[----:B------:R0:W-:Y:S04]  /*13550*/  STL.64 [R1+0x1c0], R26 ;  /* 0x0001c01a01007387 */ /* 0x0001e80000100a00 */
[----:B------:R-:W2:Y:S04]  /*13560*/  LDL.LU R41, [R1+0x178] ;  /* 0x0001780001297983 */ /* 0x000ea80000300800 */
[----:B------:R-:W2:Y:S04]  /*13570*/  LDL.LU R40, [R1+0x2d4] ;  /* 0x0002d40001287983 */ /* 0x000ea80000300800 */
[----:B------:R-:W2:Y:S04]  /*13580*/  LDL.LU R42, [R1+0x180] ;  /* 0x00018000012a7983 */ /* 0x000ea80000300800 */
[----:B------:R-:W2:Y:S04]  /*13590*/  LDL.LU R31, [R1+0x2d8] ;  /* 0x0002d800011f7983 */ /* 0x000ea80000300800 */
[----:B------:R-:W2:Y:S04]  /*135a0*/  @P6 LDG.E.U16 R49, desc[UR22][R26.64] ;  /* 0x000000161a316981 */ /* 0x000ea8000c1e1500 */
[----:B------:R-:W2:Y:S04]  /*135b0*/  @P6 LDG.E.U16 R48, desc[UR22][R90.64] ;  /* 0x000000165a306981 */ /* 0x000ea8000c1e1500 */
[----:B0-----:R-:W2:Y:S04]  /*135c0*/  LDL.LU.64 R26, [R1+0xb68] ;  /* 0x000b6800011a7983 */ /* 0x001ea80000300a00 */
[----:B------:R-:W2:Y:S01]  /*135d0*/  LDL.LU.64 R90, [R1+0xb60] ;  /* 0x000b6000015a7983 */ /* 0x000ea20000300a00 */
[----:B------:R-:W-:-:S02]  /*135e0*/  ISETP.GT.AND P5, PT, R4, 0x11, PT ;  /* 0x000000110400780c */ /* 0x000fc40003fa4270 */
[C---:B------:R-:W-:Y:S02]  /*135f0*/  ISETP.GT.AND P3, PT, R4.reuse, 0x12, PT ;  /* 0x000000120400780c */ /* 0x040fe40003f64270 */
[----:B------:R-:W-:-:S09]  /*13600*/  ISETP.GT.AND P2, PT, R4, 0x18, PT ;  /* 0x000000180400780c */ /* 0x000fd20003f44270 */
[----:B------:R-:W3:Y:S04]  /*13610*/  @P5 LDG.E.U16 R68, desc[UR22][R12.64] ;  /* 0x000000160c445981 */ /* 0x000ee8000c1e1500 */
[----:B------:R-:W3:Y:S04]  /*13620*/  @P5 LDG.E.U16 R51, desc[UR22][R14.64] ;  /* 0x000000160e335981 */ /* 0x000ee8000c1e1500 */
[----:B----4-:R-:W4:Y:S04]  /*13630*/  @P3 LDG.E.U16 R72, desc[UR22][R82.64] ;  /* 0x0000001652483981 */ /* 0x010f28000c1e1500 */
[----:B------:R-:W3:Y:S04]  /*13640*/  @P2 LDG.E.U16 R69, desc[UR22][R74.64] ;  /* 0x000000164a452981 */ /* 0x000ee8000c1e1500 */
[----:B--2---:R-:W2:Y:S04]  /*13650*/  @P3 LDG.E.U16 R90, desc[UR22][R84.64] ;  /* 0x00000016545a3981 */ /* 0x004ea8000c1e1500 */
[----:B------:R-:W4:Y:S04]  /*13660*/  @P2 LDG.E.U16 R91, desc[UR22][R76.64] ;  /* 0x000000164c5b2981 */ /* 0x000f28000c1e1500 */
[----:B------:R-:W-:Y:S04]  /*13670*/  @P6 STL [R1+0x708], R48 ;  /* 0x0007083001006387 */ /* 0x000fe80000100800 */
[----:B------:R-:W-:Y:S04]  /*13680*/  @P6 STL [R1+0x70c], R49 ;  /* 0x00070c3101006387 */ /* 0x000fe80000100800 */
[----:B------:R-:W4:Y:S04]  /*13690*/  LDL.LU.64 R24, [R1+0xb58] ;  /* 0x000b580001187983 */ /* 0x000f280000300a00 */
[----:B------:R-:W-:Y:S04]  /*136a0*/  @P4 STL [R1+0x2c4], R43 ;  /* 0x0002c42b01004387 */ /* 0x000fe80000100800 */
[----:B------:R-:W4:Y:S04]  /*136b0*/  LDL.LU.64 R14, [R1+0xb50] ;  /* 0x000b5000010e7983 */ /* 0x000f280000300a00 */
[----:B------:R-:W4:Y:S04]  /*136c0*/  LDL.LU.64 R12, [R1+0xb48] ;  /* 0x000b4800010c7983 */ /* 0x000f280000300a00 */
[----:B---3--:R-:W-:Y:S04]  /*136d0*/  @P5 STL [R1+0x318], R68 ;  /* 0x0003184401005387 */ /* 0x008fe80000100800 */
[----:B------:R-:W-:Y:S04]  /*136e0*/  @P5 STL [R1+0x314], R51 ;  /* 0x0003143301005387 */ /* 0x000fe80000100800 */
[----:B------:R-:W3:Y:S04]  /*136f0*/  LDL.LU.64 R84, [R1+0xb40] ;  /* 0x000b400001547983 */ /* 0x000ee80000300a00 */
[----:B--2---:R-:W-:Y:S04]  /*13700*/  STL [R1+0xa3c], R90 ;  /* 0x000a3c5a01007387 */ /* 0x004fe80000100800 */
[----:B------:R-:W2:Y:S04]  /*13710*/  LDL.LU.64 R82, [R1+0xb38] ;  /* 0x000b380001527983 */ /* 0x000ea80000300a00 */
[----:B------:R-:W2:Y:S04]  /*13720*/  LDL.LU.64 R76, [R1+0xb30] ;  /* 0x000b3000014c7983 */ /* 0x000ea80000300a00 */
[----:B----4-:R0:W-:Y:S04]  /*13730*/  STL [R1+0x2c8], R91 ;  /* 0x0002c85b01007387 */ /* 0x0101e80000100800 */
[----:B0-----:R-:W4:Y:S01]  /*13740*/  LDL.LU R91, [R1+0xb28] ;  /* 0x000b2800015b7983 */ /* 0x001f220000300800 */
[----:B------:R-:W-:-:S02]  /*13750*/  ISETP.GT.AND P6, PT, R4, 0x13, PT ;  /* 0x000000130400780c */ /* 0x000fc40003fc4270 */
[C---:B------:R-:W-:Y:S01]  /*13760*/  ISETP.GT.AND P4, PT, R4.reuse, 0x14, PT ;  /* 0x000000140400780c */ /* 0x040fe20003f84270 */
[----:B------:R-:W-:Y:S02]  /*13770*/  IMAD.MOV.U32 R43, RZ, RZ, R42 ;  /* 0x000000ffff2b7224 */ /* 0x000fe400078e002a */
[----:B------:R-:W-:Y:S01]  /*13780*/  IMAD.MOV.U32 R42, RZ, RZ, R31 ;  /* 0x000000ffff2a7224 */ /* 0x000fe200078e001f */
[----:B------:R-:W-:-:S07]  /*13790*/  ISETP.GT.AND P5, PT, R4, 0x15, PT ;  /* 0x000000150400780c */ /* 0x000fce0003fa4270 */
[----:B------:R-:W2:Y:S04]  /*137a0*/  @P6 LDG.E.U16 R93, desc[UR22][R42.64] ;  /* 0x000000162a5d6981 */ /* 0x000ea8000c1e1500 */
[----:B------:R-:W3:Y:S04]  /*137b0*/  @P4 LDG.E.U16 R73, desc[UR22][R66.64] ;  /* 0x0000001642494981 */ /* 0x000ee8000c1e1500 */
[----:B------:R-:W3:Y:S04]  /*137c0*/  @P4 LDG.E.U16 R78, desc[UR22][R38.64] ;  /* 0x00000016264e4981 */ /* 0x000ee8000c1e1500 */
[----:B------:R0:W-:Y:S04]  /*137d0*/  @P3 STL [R1+0x43c], R72 ;  /* 0x00043c4801003387 */ /* 0x0001e80000100800 */
[----:B------:R-:W3:Y:S04]  /*137e0*/  @P5 LDG.E.U16 R79, desc[UR22][R56.64] ;  /* 0x00000016384f5981 */ /* 0x000ee8000c1e1500 */
[----:B------:R-:W3:Y:S04]  /*137f0*/  @P5 LDG.E.U16 R0, desc[UR22][R32.64] ;  /* 0x0000001620005981 */ /* 0x000ee8000c1e1500 */
[----:B0-----:R-:W3:Y:S04]  /*13800*/  LDL R72, [R1+0x2dc] ;  /* 0x0002dc0001487983 */ /* 0x001ee80000100800 */
[----:B----4-:R-:W4:Y:S04]  /*13810*/  @P6 LDG.E.U16 R91, desc[UR22][R40.64] ;  /* 0x00000016285b6981 */ /* 0x010f28000c1e1500 */
[----:B------:R-:W-:Y:S04]  /*13820*/  STL.64 [R1+0x170], R38 ;  /* 0x0001702601007387 */ /* 0x000fe80000100a00 */
[----:B------:R-:W-:Y:S01]  /*13830*/  STL.64 [R1+0x178], R40 ;  /* 0x0001782801007387 */ /* 0x000fe20000100a00 */
[----:B------:R-:W-:-:S03]  /*13840*/  ISETP.GT.AND P3, PT, R4, 0x20, PT ;  /* 0x000000200400780c */ /* 0x000fc60003f64270 */
[----:B------:R-:W-:Y:S04]  /*13850*/  STL.64 [R1+0x180], R42 ;  /* 0x0001802a01007387 */ /* 0x000fe80000100a00 */
[----:B--2---:R-:W-:Y:S06]  /*13860*/  STL [R1+0xa30], R93 ;  /* 0x000a305d01007387 */ /* 0x004fec0000100800 */
[----:B---3--:R-:W2:Y:S04]  /*13870*/  @P3 LDG.E.U16 R72, desc[UR22][R58.64] ;  /* 0x000000163a483981 */ /* 0x008ea8000c1e1500 */
[----:B----4-:R-:W-:Y:S04]  /*13880*/  STL [R1+0xa34], R91 ;  /* 0x000a345b01007387 */ /* 0x010fe80000100800 */
[----:B------:R-:W-:Y:S04]  /*13890*/  @P2 STL [R1+0x2cc], R69 ;  /* 0x0002cc4501002387 */ /* 0x000fe80000100800 */
[----:B------:R0:W-:Y:S04]  /*138a0*/  @P4 STL [R1+0x700], R73 ;  /* 0x0007004901004387 */ /* 0x0001e80000100800 */
[----:B0-----:R-:W3:Y:S04]  /*138b0*/  LDL R73, [R1+0x2e4] ;  /* 0x0002e40001497983 */ /* 0x001ee80000100800 */
[----:B------:R0:W-:Y:S04]  /*138c0*/  @P4 STL [R1+0x704], R78 ;  /* 0x0007044e01004387 */ /* 0x0001e80000100800 */
[----:B------:R-:W4:Y:S04]  /*138d0*/  LDL.LU R43, [R1+0x3bc] ;  /* 0x0003bc00012b7983 */ /* 0x000f280000300800 */
[----:B------:R-:W3:Y:S04]  /*138e0*/  LDL.LU R48, [R1+0x39c] ;  /* 0x00039c0001307983 */ /* 0x000ee80000300800 */
[----:B------:R-:W3:Y:S04]  /*138f0*/  LDL.LU R41, [R1+0x2e0] ;  /* 0x0002e00001297983 */ /* 0x000ee80000300800 */
[----:B------:R-:W3:Y:S04]  /*13900*/  LDL.LU R40, [R1+0x334] ;  /* 0x0003340001287983 */ /* 0x000ee80000300800 */
[----:B------:R-:W3:Y:S04]  /*13910*/  LDL.LU R39, [R1+0x328] ;  /* 0x0003280001277983 */ /* 0x000ee80000300800 */
[----:B------:R-:W3:Y:S04]  /*13920*/  LDL.LU R38, [R1+0x338] ;  /* 0x0003380001267983 */ /* 0x000ee80000300800 */
[----:B------:R-:W3:Y:S04]  /*13930*/  LDL.LU R33, [R1+0x32c] ;  /* 0x00032c0001217983 */ /* 0x000ee80000300800 */
[----:B------:R-:W3:Y:S04]  /*13940*/  LDL.LU R32, [R1+0x33c] ;  /* 0x00033c0001207983 */ /* 0x000ee80000300800 */
[----:B------:R-:W3:Y:S04]  /*13950*/  LDL R88, [R1+0x6f4] ;  /* 0x0006f40001587983 */ /* 0x000ee80000100800 */
[----:B------:R-:W3:Y:S04]  /*13960*/  LDL R50, [R1+0x6f0] ;  /* 0x0006f00001327983 */ /* 0x000ee80000100800 */
[----:B------:R-:W3:Y:S04]  /*13970*/  LDL R49, [R1+0x6ec] ;  /* 0x0006ec0001317983 */ /* 0x000ee80000100800 */
[----:B------:R-:W3:Y:S04]  /*13980*/  LDL R51, [R1+0x6e8] ;  /* 0x0006e80001337983 */ /* 0x000ee80000100800 */
[----:B------:R-:W3:Y:S04]  /*13990*/  LDL R56, [R1+0x2e8] ;  /* 0x0002e80001387983 */ /* 0x000ee80000100800 */
[----:B------:R-:W3:Y:S04]  /*139a0*/  LDL R57, [R1+0x2ec] ;  /* 0x0002ec0001397983 */ /* 0x000ee80000100800 */
[----:B0-----:R-:W3:Y:S04]  /*139b0*/  LDL R78, [R1+0x31c] ;  /* 0x00031c00014e7983 */ /* 0x001ee80000100800 */
[----:B------:R0:W-:Y:S04]  /*139c0*/  @P5 STL [R1+0x6fc], R79 ;  /* 0x0006fc4f01005387 */ /* 0x0001e80000100800 */
[----:B0-----:R-:W3:Y:S04]  /*139d0*/  LDL R79, [R1+0x320] ;  /* 0x00032000014f7983 */ /* 0x001ee80000100800 */
[----:B------:R0:W-:Y:S04]  /*139e0*/  @P5 STL [R1+0x6f8], R0 ;  /* 0x0006f80001005387 */ /* 0x0001e80000100800 */
[----:B0-----:R-:W3:Y:S04]  /*139f0*/  LDL R0, [R1+0x440] ;  /* 0x0004400001007983 */ /* 0x001ee80000100800 */
[----:B------:R-:W3:Y:S04]  /*13a00*/  LDL.LU R42, [R1+0x330] ;  /* 0x00033000012a7983 */ /* 0x000ee80000300800 */
[----:B------:R-:W3:Y:S01]  /*13a10*/  LDL.LU R31, [R1+0x340] ;  /* 0x00034000011f7983 */ /* 0x000ee20000300800 */
[----:B------:R-:W-:-:S03]  /*13a20*/  ISETP.GT.AND P2, PT, R4, 0x16, PT ;  /* 0x000000160400780c */ /* 0x000fc60003f44270 */
[----:B--2---:R0:W-:Y:S04]  /*13a30*/  @P3 STL [R1+0x2dc], R72 ;  /* 0x0002dc4801003387 */ /* 0x0041e80000100800 */
[----:B0-----:R-:W2:Y:S01]  /*13a40*/  LDL R72, [R1+0x444] ;  /* 0x0004440001487983 */ /* 0x001ea20000100800 */
[----:B------:R-:W-:Y:S01]  /*13a50*/  ISETP.GT.AND P4, PT, R4, 0x17, PT ;  /* 0x000000170400780c */ /* 0x000fe20003f84270 */
[----:B----4-:R-:W-:Y:S02]  /*13a60*/  IMAD.MOV.U32 R74, RZ, RZ, R43 ;  /* 0x000000ffff4a7224 */ /* 0x010fe400078e002b */
[----:B---3--:R-:W-:Y:S02]  /*13a70*/  IMAD.MOV.U32 R75, RZ, RZ, R48 ;  /* 0x000000ffff4b7224 */ /* 0x008fe400078e0030 */
[----:B------:R-:W-:-:S03]  /*13a80*/  IMAD.MOV.U32 R93, RZ, RZ, R41 ;  /* 0x000000ffff5d7224 */ /* 0x000fc600078e0029 */
[----:B------:R0:W-:Y:S01]  /*13a90*/  STL.64 [R1+0xa8], R74 ;  /* 0x0000a84a01007387 */ /* 0x0001e20000100a00 */
[----:B------:R-:W-:-:S03]  /*13aa0*/  IMAD.MOV.U32 R92, RZ, RZ, R40 ;  /* 0x000000ffff5c7224 */ /* 0x000fc600078e0028 */
[----:B------:R-:W3:Y:S01]  /*13ab0*/  LDL.LU R48, [R1+0x3a0] ;  /* 0x0003a00001307983 */ /* 0x000ee20000300800 */
[----:B------:R-:W-:Y:S02]  /*13ac0*/  IMAD.MOV.U32 R59, RZ, RZ, R39 ;  /* 0x000000ffff3b7224 */ /* 0x000fe400078e0027 */
[----:B------:R-:W-:Y:S01]  /*13ad0*/  IMAD.MOV.U32 R58, RZ, RZ, R38 ;  /* 0x000000ffff3a7224 */ /* 0x000fe200078e0026 */
[----:B------:R-:W-:Y:S01]  /*13ae0*/  STL.64 [R1+0x138], R92 ;  /* 0x0001385c01007387 */ /* 0x000fe20000100a00 */
[----:B------:R-:W-:Y:S02]  /*13af0*/  IMAD.MOV.U32 R67, RZ, RZ, R33 ;  /* 0x000000ffff437224 */ /* 0x000fe400078e0021 */
[----:B------:R-:W-:Y:S01]  /*13b00*/  IMAD.MOV.U32 R66, RZ, RZ, R32 ;  /* 0x000000ffff427224 */ /* 0x000fe200078e0020 */
[----:B------:R-:W-:Y:S04]  /*13b10*/  STL.64 [R1+0x140], R58 ;  /* 0x0001403a01007387 */ /* 0x000fe80000100a00 */
[----:B------:R-:W4:Y:S04]  /*13b20*/  @P3 LDG.E.U16 R73, desc[UR22][R74.64] ;  /* 0x000000164a493981 */ /* 0x000f28000c1e1500 */
[----:B------:R-:W-:Y:S04]  /*13b30*/  STL.64 [R1+0x148], R66 ;  /* 0x0001484201007387 */ /* 0x000fe80000100a00 */
[----:B------:R-:W2:Y:S04]  /*13b40*/  LDL.LU R43, [R1+0x3b8] ;  /* 0x0003b800012b7983 */ /* 0x000ea80000300800 */
[----:B------:R-:W2:Y:S04]  /*13b50*/  LDL.LU R33, [R1+0x34c] ;  /* 0x00034c0001217983 */ /* 0x000ea80000300800 */
[----:B------:R-:W2:Y:S04]  /*13b60*/  LDL.LU R32, [R1+0x364] ;  /* 0x0003640001207983 */ /* 0x000ea80000300800 */
[----:B------:R-:W2:Y:S04]  /*13b70*/  @P2 LDG.E.U16 R50, desc[UR22][R66.64] ;  /* 0x0000001642322981 */ /* 0x000ea8000c1e1500 */
[----:B------:R-:W3:Y:S04]  /*13b80*/  LDL.LU R39, [R1+0x350] ;  /* 0x0003500001277983 */ /* 0x000ee80000300800 */
[----:B------:R-:W3:Y:S04]  /*13b90*/  LDL.LU R38, [R1+0x368] ;  /* 0x0003680001267983 */ /* 0x000ee80000300800 */
[----:B------:R-:W3:Y:S04]  /*13ba0*/  LDL.LU R41, [R1+0x354] ;  /* 0x0003540001297983 */ /* 0x000ee80000300800 */
[----:B------:R-:W3:Y:S04]  /*13bb0*/  LDL.LU R40, [R1+0x35c] ;  /* 0x00035c0001287983 */ /* 0x000ee80000300800 */
[----:B0-----:R-:W3:Y:S04]  /*13bc0*/  LDL.LU.64 R74, [R1+0xb20] ;  /* 0x000b2000014a7983 */ /* 0x001ee80000300a00 */
[----:B------:R-:W3:Y:S04]  /*13bd0*/  @P4 LDG.E.U16 R51, desc[UR22][R92.64] ;  /* 0x000000165c334981 */ /* 0x000ee8000c1e1500 */
[----:B------:R-:W3:Y:S01]  /*13be0*/  @P4 LDG.E.U16 R49, desc[UR22][R58.64] ;  /* 0x000000163a314981 */ /* 0x000ee2000c1e1500 */
[----:B------:R-:W-:-:S03]  /*13bf0*/  IMAD.MOV.U32 R69, RZ, RZ, R42 ;  /* 0x000000ffff457224 */ /* 0x000fc600078e002a */
[----:B------:R-:W3:Y:S01]  /*13c00*/  LDL.LU R42, [R1+0x358] ;  /* 0x00035800012a7983 */ /* 0x000ee20000300800 */
[----:B------:R-:W-:-:S03]  /*13c10*/  IMAD.MOV.U32 R68, RZ, RZ, R31 ;  /* 0x000000ffff447224 */ /* 0x000fc600078e001f */
[----:B------:R-:W3:Y:S04]  /*13c20*/  LDL.LU R31, [R1+0x360] ;  /* 0x00036000011f7983 */ /* 0x000ee80000300800 */
[----:B------:R-:W3:Y:S01]  /*13c30*/  @P2 LDG.E.U16 R88, desc[UR22][R68.64] ;  /* 0x0000001644582981 */ /* 0x000ee2000c1e1500 */
[----:B------:R-:W-:-:S03]  /*13c40*/  ISETP.GT.AND P5, PT, R4, 0x28, PT ;  /* 0x000000280400780c */ /* 0x000fc60003fa4270 */
[----:B------:R-:W-:Y:S10]  /*13c50*/  STL.64 [R1+0x150], R68 ;  /* 0x0001504401007387 */ /* 0x000ff40000100a00 */
[----:B------:R-:W3:Y:S04]  /*13c60*/  @P5 LDG.E.U16 R57, desc[UR22][R2.64] ;  /* 0x0000001602395981 */ /* 0x000ee8000c1e1500 */
[----:B------:R-:W3:Y:S04]  /*13c70*/  @P5 LDG.E.U16 R56, desc[UR22][R80.64] ;  /* 0x0000001650385981 */ /* 0x000ee8000c1e1500 */
[----:B----4-:R0:W-:Y:S01]  /*13c80*/  @P3 STL [R1+0x2e4], R73 ;  /* 0x0002e44901003387 */ /* 0x0101e20000100800 */
[----:B------:R-:W-:-:S03]  /*13c90*/  ISETP.GT.AND P3, PT, R4, 0x19, PT ;  /* 0x000000190400780c */ /* 0x000fc60003f64270 */
[----:B0-----:R-:W4:Y:S04]  /*13ca0*/  LDL R73, [R1+0x2f0] ;  /* 0x0002f00001497983 */ /* 0x001f280000100800 */
[----:B------:R-:W4:Y:S04]  /*13cb0*/  LDL.LU.64 R68, [R1+0xb18] ;  /* 0x000b180001447983 */ /* 0x000f280000300a00 */
[----:B------:R-:W4:Y:S04]  /*13cc0*/  LDL.LU.64 R66, [R1+0xb10] ;  /* 0x000b100001427983 */ /* 0x000f280000300a00 */
[----:B--2---:R0:W-:Y:S02]  /*13cd0*/  @P2 STL [R1+0x6f0], R50 ;  /* 0x0006f03201002387 */ /* 0x0041e40000100800 */
[----:B0-----:R-:W-:-:S02]  /*13ce0*/  IMAD.MOV.U32 R50, RZ, RZ, R43 ;  /* 0x000000ffff327224 */ /* 0x001fc400078e002b */
[----:B---3--:R-:W2:Y:S01]  /*13cf0*/  @P3 LDG.E.U16 R79, desc[UR22][R40.64] ;  /* 0x00000016284f3981 */ /* 0x008ea2000c1e1500 */
[----:B------:R-:W-:-:S03]  /*13d00*/  IMAD.MOV.U32 R43, RZ, RZ, R42 ;  /* 0x000000ffff2b7224 */ /* 0x000fc600078e002a */
[----:B------:R-:W-:Y:S01]  /*13d10*/  @P2 STL [R1+0x6f4], R88 ;  /* 0x0006f45801002387 */ /* 0x000fe20000100800 */
[----:B------:R-:W-:Y:S01]  /*13d20*/  ISETP.GT.AND P2, PT, R4, 0x1a, PT ;  /* 0x0000001a0400780c */ /* 0x000fe20003f44270 */
[----:B------:R-:W-:Y:S02]  /*13d30*/  IMAD.MOV.U32 R42, RZ, RZ, R31 ;  /* 0x000000ffff2a7224 */ /* 0x000fe400078e001f */
[----:B------:R-:W3:Y:S04]  /*13d40*/  LDL.LU.64 R58, [R1+0xb08] ;  /* 0x000b0800013a7983 */ /* 0x000ee80000300a00 */
[----:B------:R-:W3:Y:S04]  /*13d50*/  @P3 LDG.E.U16 R78, desc[UR22][R42.64] ;  /* 0x000000162a4e3981 */ /* 0x000ee8000c1e1500 */
[----:B------:R-:W3:Y:S04]  /*13d60*/  LDL.LU.64 R80, [R1+0xb00] ;  /* 0x000b000001507983 */ /* 0x000ee80000300a00 */
[----:B------:R-:W3:Y:S04]  /*13d70*/  @P2 LDG.E.U16 R0, desc[UR22][R38.64] ;  /* 0x0000001626002981 */ /* 0x000ee8000c1e1500 */
[----:B------:R0:W-:Y:S04]  /*13d80*/  @P4 STL [R1+0x6e8], R51 ;  /* 0x0006e83301004387 */ /* 0x0001e80000100800 */
[----:B------:R-:W-:Y:S04]  /*13d90*/  @P4 STL [R1+0x6ec], R49 ;  /* 0x0006ec3101004387 */ /* 0x000fe80000100800 */
[----:B------:R-:W3:Y:S01]  /*13da0*/  @P2 LDG.E.U16 R72, desc[UR22][R32.64] ;  /* 0x0000001620482981 */ /* 0x000ee2000c1e1500 */
[----:B0-----:R-:W-:-:S05]  /*13db0*/  IMAD.MOV.U32 R51, RZ, RZ, R48 ;  /* 0x000000ffff337224 */ /* 0x001fca00078e0030 */
[----:B------:R-:W-:Y:S04]  /*13dc0*/  STL.64 [R1+0xa0], R50 ;  /* 0x0000a03201007387 */ /* 0x000fe80000100a00 */
[----:B------:R-:W-:Y:S04]  /*13dd0*/  STL.64 [R1+0x108], R32 ;  /* 0x0001082001007387 */ /* 0x000fe80000100a00 */
[----:B------:R-:W-:Y:S04]  /*13de0*/  STL.64 [R1+0x110], R38 ;  /* 0x0001102601007387 */ /* 0x000fe80000100a00 */
[----:B------:R-:W-:Y:S04]  /*13df0*/  STL.64 [R1+0x118], R40 ;  /* 0x0001182801007387 */ /* 0x000fe80000100a00 */
[----:B------:R-:W3:Y:S04]  /*13e00*/  LDL.LU.64 R2, [R1+0xaf8] ;  /* 0x000af80001027983 */ /* 0x000ee80000300a00 */
[----:B------:R0:W-:Y:S04]  /*13e10*/  @P5 STL [R1+0x2ec], R57 ;  /* 0x0002ec3901005387 */ /* 0x0001e80000100800 */
[----:B------:R1:W-:Y:S01]  /*13e20*/  @P5 STL [R1+0x2e8], R56 ;  /* 0x0002e83801005387 */ /* 0x0003e20000100800 */
[----:B------:R-:W-:-:S03]  /*13e30*/  ISETP.GT.AND P4, PT, R4, 0x30, PT ;  /* 0x000000300400780c */ /* 0x000fc60003f84270 */
[----:B------:R-:W-:Y:S10]  /*13e40*/  STL.64 [R1+0x120], R42 ;  /* 0x0001202a01007387 */ /* 0x000ff40000100a00 */
[----:B----4-:R-:W4:Y:S04]  /*13e50*/  @P4 LDG.E.U16 R73, desc[UR22][R84.64] ;  /* 0x0000001654494981 */ /* 0x010f28000c1e1500 */
[----:B--2---:R-:W-:Y:S04]  /*13e60*/  @P3 STL [R1+0x320], R79 ;  /* 0x0003204f01003387 */ /* 0x004fe80000100800 */
[----:B---3--:R-:W-:Y:S04]  /*13e70*/  @P3 STL [R1+0x31c], R78 ;  /* 0x00031c4e01003387 */ /* 0x008fe80000100800 */
[----:B0-----:R-:W2:Y:S04]  /*13e80*/  LDL.LU R57, [R1+0x36c] ;  /* 0x00036c0001397983 */ /* 0x001ea80000300800 */
[----:B-1----:R-:W3:Y:S04]  /*13e90*/  LDL.LU R56, [R1+0x384] ;  /* 0x0003840001387983 */ /* 0x002ee80000300800 */
[----:B------:R0:W-:Y:S04]  /*13ea0*/  @P2 STL [R1+0x440], R0 ;  /* 0x0004400001002387 */ /* 0x0001e80000100800 */
[----:B0-----:R-:W4:Y:S04]  /*13eb0*/  LDL R0, [R1+0x674] ;  /* 0x0006740001007983 */ /* 0x001f280000100800 */
[----:B------:R-:W4:Y:S04]  /*13ec0*/  LDL.LU R49, [R1+0x370] ;  /* 0x0003700001317983 */ /* 0x000f280000300800 */
[----:B------:R-:W4:Y:S04]  /*13ed0*/  LDL.LU R48, [R1+0x388] ;  /* 0x0003880001307983 */ /* 0x000f280000300800 */
[----:B------:R-:W4:Y:S04]  /*13ee0*/  LDL.LU R43, [R1+0x374] ;  /* 0x00037400012b7983 */ /* 0x000f280000300800 */
[----:B------:R-:W4:Y:S04]  /*13ef0*/  LDL.LU R42, [R1+0x38c] ;  /* 0x00038c00012a7983 */ /* 0x000f280000300800 */
[----:B------:R-:W4:Y:S04]  /*13f00*/  LDL.LU R39, [R1+0x378] ;  /* 0x0003780001277983 */ /* 0x000f280000300800 */
[----:B------:R-:W4:Y:S04]  /*13f10*/  @P4 LDG.E.U16 R3, desc[UR22][R82.64] ;  /* 0x0000001652034981 */ /* 0x000f28000c1e1500 */
[----:B------:R-:W4:Y:S04]  /*13f20*/  LDL.LU R38, [R1+0x390] ;  /* 0x0003900001267983 */ /* 0x000f280000300800 */
[----:B------:R-:W4:Y:S04]  /*13f30*/  LDL.LU R41, [R1+0x37c] ;  /* 0x00037c0001297983 */ /* 0x000f280000300800 */
[----:B------:R-:W4:Y:S04]  /*13f40*/  LDL.LU R40, [R1+0x394] ;  /* 0x0003940001287983 */ /* 0x000f280000300800 */
[----:B------:R-:W4:Y:S04]  /*13f50*/  LDL.LU R32, [R1+0x380] ;  /* 0x0003800001207983 */ /* 0x000f280000300800 */
[----:B------:R-:W4:Y:S04]  /*13f60*/  LDL.LU R31, [R1+0x398] ;  /* 0x00039800011f7983 */ /* 0x000f280000300800 */
[----:B------:R-:W4:Y:S04]  /*13f70*/  LDL R33, [R1+0x6e4] ;  /* 0x0006e40001217983 */ /* 0x000f280000100800 */
[----:B------:R-:W-:Y:S04]  /*13f80*/  STL [R1+0x894], R84 ;  /* 0x0008945401007387 */ /* 0x000fe80000100800 */
[----:B------:R-:W-:Y:S04]  /*13f90*/  STL [R1+0xa40], R84 ;  /* 0x000a405401007387 */ /* 0x000fe80000100800 */
[----:B------:R-:W-:Y:S04]  /*13fa0*/  STL [R1+0x890], R85 ;  /* 0x0008905501007387 */ /* 0x000fe80000100800 */
[----:B------:R-:W-:Y:S04]  /*13fb0*/  STL [R1+0xa44], R85 ;  /* 0x000a445501007387 */ /* 0x000fe80000100800 */
[----:B------:R-:W-:Y:S01]  /*13fc0*/  @P2 STL [R1+0x444], R72 ;  /* 0x0004444801002387 */ /* 0x000fe20000100800 */
[----:B--2---:R-:W-:-:S02]  /*13fd0*/  IMAD.MOV.U32 R79, RZ, RZ, R57 ;  /* 0x000000ffff4f7224 */ /* 0x004fc400078e0039 */
[----:B---3--:R-:W-:-:S05]  /*13fe0*/  IMAD.MOV.U32 R78, RZ, RZ, R56 ;  /* 0x000000ffff4e7224 */ /* 0x008fca00078e0038 */
[----:B------:R-:W-:Y:S01]  /*13ff0*/  STL.64 [R1+0xd8], R78 ;  /* 0x0000d84e01007387 */ /* 0x000fe20000100a00 */
[----:B----4-:R-:W-:Y:S02]  /*14000*/  IMAD.MOV.U32 R57, RZ, RZ, R49 ;  /* 0x000000ffff397224 */ /* 0x010fe400078e0031 */
[----:B------:R-:W-:Y:S02]  /*14010*/  IMAD.MOV.U32 R56, RZ, RZ, R48 ;  /* 0x000000ffff387224 */ /* 0x000fe400078e0030 */
[----:B------:R-:W-:Y:S02]  /*14020*/  IMAD.MOV.U32 R49, RZ, RZ, R43 ;  /* 0x000000ffff317224 */ /* 0x000fe400078e002b */
[----:B------:R-:W-:Y:S01]  /*14030*/  IMAD.MOV.U32 R48, RZ, RZ, R42 ;  /* 0x000000ffff307224 */ /* 0x000fe200078e002a */
[----:B------:R-:W-:Y:S04]  /*14040*/  STL.64 [R1+0xe0], R56 ;  /* 0x0000e03801007387 */ /* 0x000fe80000100a00 */
[----:B------:R-:W-:Y:S04]  /*14050*/  STL.64 [R1+0xe8], R48 ;  /* 0x0000e83001007387 */ /* 0x000fe80000100a00 */
[----:B------:R0:W-:Y:S04]  /*14060*/  STL [R1+0x2f4], R3 ;  /* 0x0002f40301007387 */ /* 0x0001e80000100800 */
[----:B0-----:R-:W2:Y:S04]  /*14070*/  LDL.LU R3, [R1+0xaf0] ;  /* 0x000af00001037983 */ /* 0x001ea80000300800 */
[----:B------:R-:W3:Y:S01]  /*14080*/  LDL R42, [R1+0x6e0] ;  /* 0x0006e000012a7983 */ /* 0x000ee20000100800 */
[----:B------:R-:W-:-:S03]  /*14090*/  ISETP.GT.AND P5, PT, R4, 0x1b, PT ;  /* 0x0000001b0400780c */ /* 0x000fc60003fa4270 */
[----:B------:R-:W-:Y:S01]  /*140a0*/  STL.64 [R1+0xf0], R38 ;  /* 0x0000f02601007387 */ /* 0x000fe20000100a00 */
[----:B------:R-:W-:-:S03]  /*140b0*/  ISETP.GT.AND P2, PT, R4, 0x38, PT ;  /* 0x000000380400780c */ /* 0x000fc60003f44270 */
[----:B------:R-:W-:Y:S01]  /*140c0*/  STL [R1+0x89c], R82 ;  /* 0x00089c5201007387 */ /* 0x000fe20000100800 */
[----:B------:R-:W-:-:S03]  /*140d0*/  IMAD.MOV.U32 R92, RZ, RZ, R31 ;  /* 0x000000ffff5c7224 */ /* 0x000fc600078e001f */
[----:B------:R-:W-:Y:S01]  /*140e0*/  STL [R1+0xa48], R82 ;  /* 0x000a485201007387 */ /* 0x000fe20000100800 */
[----:B------:R-:W-:Y:S01]  /*140f0*/  IMAD.MOV.U32 R93, RZ, RZ, R32 ;  /* 0x000000ffff5d7224 */ /* 0x000fe200078e0020 */
[----:B------:R-:W-:Y:S02]  /*14100*/  ISETP.GT.AND P3, PT, R4, 0x1c, PT ;  /* 0x0000001c0400780c */ /* 0x000fe40003f64270 */
[----:B------:R-:W-:Y:S01]  /*14110*/  STL [R1+0x898], R83 ;  /* 0x0008985301007387 */ /* 0x000fe20000100800 */
[----:B------:R-:W-:-:S03]  /*14120*/  IMAD.MOV.U32 R72, RZ, RZ, R40 ;  /* 0x000000ffff487224 */ /* 0x000fc600078e0028 */
[----:B------:R-:W-:Y:S04]  /*14130*/  STL [R1+0xa4c], R83 ;  /* 0x000a4c5301007387 */ /* 0x000fe80000100800 */
[----:B------:R0:W-:Y:S04]  /*14140*/  @P4 STL [R1+0x2f0], R73 ;  /* 0x0002f04901004387 */ /* 0x0001e80000100800 */
[----:B------:R-:W4:Y:S04]  /*14150*/  @P2 LDG.E.U16 R2, desc[UR22][R80.64] ;  /* 0x0000001650022981 */ /* 0x000f28000c1e1500 */
[----:B------:R-:W4:Y:S01]  /*14160*/  @P3 LDG.E.U16 R33, desc[UR22][R38.64] ;  /* 0x0000001626213981 */ /* 0x000f22000c1e1500 */
[----:B0-----:R-:W-:-:S03]  /*14170*/  IMAD.MOV.U32 R73, RZ, RZ, R41 ;  /* 0x000000ffff497224 */ /* 0x001fc600078e0029 */
[----:B------:R-:W4:Y:S04]  /*14180*/  LDL R43, [R1+0x6dc] ;  /* 0x0006dc00012b7983 */ /* 0x000f280000100800 */
[----:B------:R-:W4:Y:S04]  /*14190*/  @P5 LDG.E.U16 R0, desc[UR22][R72.64] ;  /* 0x0000001648005981 */ /* 0x000f28000c1e1500 */
[----:B------:R-:W4:Y:S04]  /*141a0*/  LDL R41, [R1+0x6d8] ;  /* 0x0006d80001297983 */ /* 0x000f280000100800 */
[----:B--2---:R-:W2:Y:S04]  /*141b0*/  @P5 LDG.E.U16 R3, desc[UR22][R92.64] ;  /* 0x000000165c035981 */ /* 0x004ea8000c1e1500 */
[----:B---3--:R-:W3:Y:S04]  /*141c0*/  @P3 LDG.E.U16 R42, desc[UR22][R48.64] ;  /* 0x00000016302a3981 */ /* 0x008ee8000c1e1500 */
[----:B------:R0:W-:Y:S04]  /*141d0*/  STL.64 [R1+0xf8], R72 ;  /* 0x0000f84801007387 */ /* 0x0001e80000100a00 */
[----:B------:R-:W-:Y:S04]  /*141e0*/  STL.64 [R1+0x100], R92 ;  /* 0x0001005c01007387 */ /* 0x000fe80000100a00 */
[----:B------:R-:W3:Y:S01]  /*141f0*/  LDL R40, [R1+0x2fc] ;  /* 0x0002fc0001287983 */ /* 0x000ee20000100800 */
[----:B------:R-:W-:-:S13]  /*14200*/  ISETP.GT.AND P6, PT, R4, 0x1d, PT ;  /* 0x0000001d0400780c */ /* 0x000fda0003fc4270 */
[----:B----4-:R-:W4:Y:S04]  /*14210*/  @P6 LDG.E.U16 R43, desc[UR22][R56.64] ;  /* 0x00000016382b6981 */ /* 0x010f28000c1e1500 */
[----:B------:R-:W3:Y:S04]  /*14220*/  @P6 LDG.E.U16 R41, desc[UR22][R78.64] ;  /* 0x000000164e296981 */ /* 0x000ee8000c1e1500 */
[----:B--2---:R-:W-:Y:S04]  /*14230*/  STL [R1+0xa50], R3 ;  /* 0x000a500301007387 */ /* 0x004fe80000100800 */
[----:B------:R-:W2:Y:S04]  /*14240*/  LDL R31, [R1+0x6d4] ;  /* 0x0006d400011f7983 */ /* 0x000ea80000100800 */
[----:B0-----:R-:W2:Y:S04]  /*14250*/  LDL R72, [R1+0x6d0] ;  /* 0x0006d00001487983 */ /* 0x001ea80000100800 */
[----:B------:R-:W2:Y:S04]  /*14260*/  LDL R73, [R1+0x6cc] ;  /* 0x0006cc0001497983 */ /* 0x000ea80000100800 */
[----:B------:R0:W-:Y:S04]  /*14270*/  @P5 STL [R1+0x674], R0 ;  /* 0x0006740001005387 */ /* 0x0001e80000100800 */
[----:B0-----:R-:W2:Y:S04]  /*14280*/  LDL R0, [R1+0x6c8] ;  /* 0x0006c80001007983 */ /* 0x001ea80000100800 */
[----:B------:R-:W2:Y:S04]  /*14290*/  LDL.LU R91, [R1+0x448] ;  /* 0x00044800015b7983 */ /* 0x000ea80000300800 */
[----:B------:R-:W2:Y:S04]  /*142a0*/  LDL.LU R93, [R1+0x44c] ;  /* 0x00044c00015d7983 */ /* 0x000ea80000300800 */
[----:B------:R-:W2:Y:S04]  /*142b0*/  LDL.LU R3, [R1+0x3a4] ;  /* 0x0003a40001037983 */ /* 0x000ea80000300800 */
[----:B------:R0:W-:Y:S04]  /*142c0*/  STL [R1+0x2f8], R2 ;  /* 0x0002f80201007387 */ /* 0x0001e80000100800 */
[----:B0-----:R-:W2:Y:S04]  /*142d0*/  LDL.LU R2, [R1+0x3c4] ;  /* 0x0003c40001027983 */ /* 0x001ea80000300800 */
[----:B------:R0:W-:Y:S04]  /*142e0*/  @P3 STL [R1+0x6e4], R33 ;  /* 0x0006e42101003387 */ /* 0x0001e80000100800 */
[----:B0-----:R-:W2:Y:S04]  /*142f0*/  LDL.LU R33, [R1+0x3a8] ;  /* 0x0003a80001217983 */ /* 0x001ea80000300800 */
[----:B------:R-:W2:Y:S04]  /*14300*/  LDL.LU R32, [R1+0x3c8] ;  /* 0x0003c80001207983 */ /* 0x000ea80000300800 */
[----:B------:R-:W2:Y:S04]  /*14310*/  LDL.LU R39, [R1+0x3ac] ;  /* 0x0003ac0001277983 */ /* 0x000ea80000300800 */
[----:B------:R-:W2:Y:S04]  /*14320*/  LDL.LU R38, [R1+0x3cc] ;  /* 0x0003cc0001267983 */ /* 0x000ea80000300800 */
[----:B------:R-:W-:Y:S04]  /*14330*/  STL [R1+0x8a4], R80 ;  /* 0x0008a45001007387 */ /* 0x000fe80000100800 */
[----:B------:R0:W-:Y:S04]  /*14340*/  STL [R1+0xa54], R80 ;  /* 0x000a545001007387 */ /* 0x0001e80000100800 */
[----:B0-----:R-:W2:Y:S04]  /*14350*/  LDL.LU R80, [R1+0x41c] ;  /* 0x00041c0001507983 */ /* 0x001ea80000300800 */
[----:B------:R-:W-:Y:S04]  /*14360*/  STL [R1+0x8a0], R81 ;  /* 0x0008a05101007387 */ /* 0x000fe80000100800 */
[----:B------:R0:W-:Y:S04]  /*14370*/  STL [R1+0xa58], R81 ;  /* 0x000a585101007387 */ /* 0x0001e80000100800 */
[----:B0-----:R-:W2:Y:S04]  /*14380*/  LDL.LU R81, [R1+0x324] ;  /* 0x0003240001517983 */ /* 0x001ea80000300800 */
[----:B------:R-:W2:Y:S04]  /*14390*/  LDL.LU R48, [R1+0x3b0] ;  /* 0x0003b00001307983 */ /* 0x000ea80000300800 */
[----:B---3--:R0:W-:Y:S04]  /*143a0*/  @P3 STL [R1+0x6e0], R42 ;  /* 0x0006e02a01003387 */ /* 0x0081e80000100800 */
[----:B0-----:R-:W3:Y:S04]  /*143b0*/  LDL.LU R42, [R1+0x3d0] ;  /* 0x0003d000012a7983 */ /* 0x001ee80000300800 */
[----:B------:R-:W2:Y:S04]  /*143c0*/  LDL.LU.64 R56, [R1+0xae8] ;  /* 0x000ae80001387983 */ /* 0x000ea80000300a00 */
[----:B------:R-:W2:Y:S01]  /*143d0*/  LDL.LU.64 R78, [R1+0xae0] ;  /* 0x000ae000014e7983 */ /* 0x000ea20000300a00 */
[----:B------:R-:W-:-:S03]  /*143e0*/  ISETP.GT.AND P4, PT, R4, 0x1e, PT ;  /* 0x0000001e0400780c */ /* 0x000fc60003f84270 */
[----:B--2---:R-:W2:Y:S04]  /*143f0*/  @P2 LDG.E.U16 R40, desc[UR22][R78.64] ;  /* 0x000000164e282981 */ /* 0x004ea8000c1e1500 */
[----:B------:R-:W-:Y:S04]  /*14400*/  STL [R1+0x8ac], R78 ;  /* 0x0008ac4e01007387 */ /* 0x000fe80000100800 */
[----:B------:R-:W-:Y:S04]  /*14410*/  STL [R1+0x8a8], R79 ;  /* 0x0008a84f01007387 */ /* 0x000fe80000100800 */
[----:B------:R-:W-:Y:S01]  /*14420*/  STL.64 [R1+0xb8], R2 ;  /* 0x0000b80201007387 */ /* 0x000fe20000100a00 */
[----:B------:R-:W-:-:S02]  /*14430*/  IMAD.MOV.U32 R49, RZ, RZ, R48 ;  /* 0x000000ffff317224 */ /* 0x000fc400078e0030 */
[----:B---3--:R-:W-:-:S05]  /*14440*/  IMAD.MOV.U32 R48, RZ, RZ, R42 ;  /* 0x000000ffff307224 */ /* 0x008fca00078e002a */
[----:B------:R-:W3:Y:S04]  /*14450*/  @P4 LDG.E.U16 R31, desc[UR22][R48.64] ;  /* 0x00000016301f4981 */ /* 0x000ee8000c1e1500 */
[----:B--2---:R0:W-:Y:S04]  /*14460*/  @P2 STL [R1+0x2fc], R40 ;  /* 0x0002fc2801002387 */ /* 0x0041e80000100800 */
[----:B----4-:R1:W-:Y:S01]  /*14470*/  @P6 STL [R1+0x6dc], R43 ;  /* 0x0006dc2b01006387 */ /* 0x0103e20000100800 */
[----:B0-----:R-:W-:-:S03]  /*14480*/  IMAD.MOV.U32 R40, RZ, RZ, R38 ;  /* 0x000000ffff287224 */ /* 0x001fc600078e0026 */
[----:B-1----:R-:W2:Y:S04]  /*14490*/  LDL R43, [R1+0x678] ;  /* 0x00067800012b7983 */ /* 0x002ea80000100800 */
[----:B------:R0:W-:Y:S02]  /*144a0*/  @P6 STL [R1+0x6d8], R41 ;  /* 0x0006d82901006387 */ /* 0x0001e40000100800 */
[----:B0-----:R-:W-:Y:S01]  /*144b0*/  IMAD.MOV.U32 R41, RZ, RZ, R39 ;  /* 0x000000ffff297224 */ /* 0x001fe200078e0027 */
[C---:B------:R-:W-:Y:S01]  /*144c0*/  ISETP.GT.AND P3, PT, R4.reuse, 0x1f, PT ;  /* 0x0000001f0400780c */ /* 0x040fe20003f64270 */
[----:B------:R-:W4:Y:S04]  /*144d0*/  LDL R39, [R1+0x67c] ;  /* 0x00067c0001277983 */ /* 0x000f280000100800 */
[----:B------:R-:W2:Y:S04]  /*144e0*/  @P4 LDG.E.U16 R72, desc[UR22][R40.64] ;  /* 0x0000001628484981 */ /* 0x000ea8000c1e1500 */
[----:B------:R-:W-:Y:S04]  /*144f0*/  STL.64 [R1+0xc0], R32 ;  /* 0x0000c02001007387 */ /* 0x000fe80000100a00 */
[----:B------:R-:W4:Y:S04]  /*14500*/  @P3 LDG.E.U16 R0, desc[UR22][R2.64] ;  /* 0x0000001602003981 */ /* 0x000f28000c1e1500 */
[----:B------:R-:W4:Y:S04]  /*14510*/  LDL R38, [R1+0x6c4] ;  /* 0x0006c40001267983 */ /* 0x000f280000100800 */
[----:B------:R-:W4:Y:S04]  /*14520*/  @P3 LDG.E.U16 R73, desc[UR22][R32.64] ;  /* 0x0000001620493981 */ /* 0x000f28000c1e1500 */
[----:B------:R0:W-:Y:S04]  /*14530*/  STL.64 [R1+0xc8], R40 ;  /* 0x0000c82801007387 */ /* 0x0001e80000100a00 */
[----:B------:R1:W-:Y:S04]  /*14540*/  STL.64 [R1+0xd0], R48 ;  /* 0x0000d03001007387 */ /* 0x0003e80000100a00 */
[----:B--2---:R-:W-:Y:S04]  /*14550*/  @P4 STL [R1+0x6d0], R72 ;  /* 0x0006d04801004387 */ /* 0x004fe80000100800 */
[----:B---3--:R-:W-:Y:S04]  /*14560*/  @P4 STL [R1+0x6d4], R31 ;  /* 0x0006d41f01004387 */ /* 0x008fe80000100800 */
[----:B0-----:R-:W2:Y:S04]  /*14570*/  LDL.LU R41, [R1+0x3d4] ;  /* 0x0003d40001297983 */ /* 0x001ea80000300800 */
[----:B------:R-:W2:Y:S04]  /*14580*/  LDL.LU R40, [R1+0x3f4] ;  /* 0x0003f40001287983 */ /* 0x000ea80000300800 */
[----:B-1----:R-:W3:Y:S04]  /*14590*/  LDL.LU R49, [R1+0x3d8] ;  /* 0x0003d80001317983 */ /* 0x002ee80000300800 */
[----:B------:R-:W3:Y:S04]  /*145a0*/  LDL.LU R48, [R1+0x3f8] ;  /* 0x0003f80001307983 */ /* 0x000ee80000300800 */
[----:B------:R-:W3:Y:S04]  /*145b0*/  LDL.LU R33, [R1+0x3dc] ;  /* 0x0003dc0001217983 */ /* 0x000ee80000300800 */
[----:B------:R-:W3:Y:S01]  /*145c0*/  LDL.LU R32, [R1+0x3fc] ;  /* 0x0003fc0001207983 */ /* 0x000ee20000300800 */
[----:B------:R-:W-:-:S03]  /*145d0*/  ISETP.GT.AND P4, PT, R4, 0x23, PT ;  /* 0x000000230400780c */ /* 0x000fc60003f84270 */
[----:B------:R-:W3:Y:S04]  /*145e0*/  LDL R2, [R1+0x6c0] ;  /* 0x0006c00001027983 */ /* 0x000ee80000100800 */
[----:B----4-:R0:W-:Y:S04]  /*145f0*/  @P3 STL [R1+0x6c8], R0 ;  /* 0x0006c80001003387 */ /* 0x0101e80000100800 */
[----:B0-----:R-:W4:Y:S04]  /*14600*/  LDL R0, [R1+0x6bc] ;  /* 0x0006bc0001007983 */ /* 0x001f280000100800 */
[----:B------:R-:W4:Y:S04]  /*14610*/  LDL.LU R3, [R1+0x420] ;  /* 0x0004200001037983 */ /* 0x000f280000300800 */
[----:B------:R-:W4:Y:S04]  /*14620*/  LDL.LU R83, [R1+0x424] ;  /* 0x0004240001537983 */ /* 0x000f280000300800 */
[----:B------:R0:W-:Y:S01]  /*14630*/  @P3 STL [R1+0x6cc], R73 ;  /* 0x0006cc4901003387 */ /* 0x0001e20000100800 */
[----:B------:R-:W-:-:S02]  /*14640*/  ISETP.GT.AND P3, PT, R4, 0x24, PT ;  /* 0x000000240400780c */ /* 0x000fc40003f64270 */
[C---:B------:R-:W-:Y:S01]  /*14650*/  ISETP.GT.AND P5, PT, R4.reuse, 0x21, PT ;  /* 0x000000210400780c */ /* 0x040fe20003fa4270 */
[----:B------:R-:W4:Y:S01]  /*14660*/  LDL R42, [R1+0x6b8] ;  /* 0x0006b800012a7983 */ /* 0x000f220000100800 */
[----:B------:R-:W-:-:S03]  /*14670*/  ISETP.GT.AND P2, PT, R4, 0x22, PT ;  /* 0x000000220400780c */ /* 0x000fc60003f44270 */
[----:B------:R-:W4:Y:S04]  /*14680*/  LDL R72, [R1+0x6b4] ;  /* 0x0006b40001487983 */ /* 0x000f280000100800 */
[----:B0-----:R-:W4:Y:S04]  /*14690*/  LDL R73, [R1+0x6b0] ;  /* 0x0006b00001497983 */ /* 0x001f280000100800 */
[----:B------:R-:W4:Y:S04]  /*146a0*/  LDL.LU R92, [R1+0x450] ;  /* 0x00045000015c7983 */ /* 0x000f280000300800 */
[----:B------:R-:W4:Y:S04]  /*146b0*/  LDL.LU R88, [R1+0x454] ;  /* 0x0004540001587983 */ /* 0x000f280000300800 */
[----:B------:R-:W4:Y:S04]  /*146c0*/  @P5 LDG.E.U16 R80, desc[UR22][R46.64] ;  /* 0x000000162e505981 */ /* 0x000f28000c1e1500 */
[----:B------:R-:W4:Y:S04]  /*146d0*/  @P5 LDG.E.U16 R81, desc[UR22][R50.64] ;  /* 0x0000001632515981 */ /* 0x000f28000c1e1500 */
[----:B------:R-:W4:Y:S04]  /*146e0*/  @P2 LDG.E.U16 R91, desc[UR22][R44.64] ;  /* 0x000000162c5b2981 */ /* 0x000f28000c1e1500 */
[----:B------:R-:W4:Y:S04]  /*146f0*/  LDL.LU.64 R46, [R1+0xad8] ;  /* 0x000ad800012e7983 */ /* 0x000f280000300a00 */
[----:B------:R-:W4:Y:S04]  /*14700*/  LDL R31, [R1+0x6ac] ;  /* 0x0006ac00011f7983 */ /* 0x000f280000100800 */
[----:B------:R-:W4:Y:S04]  /*14710*/  LDL R51, [R1+0x6a8] ;  /* 0x0006a80001337983 */ /* 0x000f280000100800 */
[----:B------:R-:W4:Y:S04]  /*14720*/  LDL.LU.64 R44, [R1+0xad0] ;  /* 0x000ad000012c7983 */ /* 0x000f280000300a00 */
[----:B------:R-:W4:Y:S04]  /*14730*/  @P2 LDG.E.U16 R93, desc[UR22][R34.64] ;  /* 0x00000016225d2981 */ /* 0x000f28000c1e1500 */
[----:B------:R-:W4:Y:S04]  /*14740*/  LDL.LU.64 R34, [R1+0xac8] ;  /* 0x000ac80001227983 */ /* 0x000f280000300a00 */
[----:B--2---:R-:W2:Y:S04]  /*14750*/  @P3 LDG.E.U16 R38, desc[UR22][R40.64] ;  /* 0x0000001628263981 */ /* 0x004ea8000c1e1500 */
[----:B---3--:R-:W3:Y:S04]  /*14760*/  @P4 LDG.E.U16 R39, desc[UR22][R48.64] ;  /* 0x0000001630274981 */ /* 0x008ee8000c1e1500 */
[----:B------:R-:W2:Y:S04]  /*14770*/  @P4 LDG.E.U16 R43, desc[UR22][R32.64] ;  /* 0x00000016202b4981 */ /* 0x000ea8000c1e1500 */
[----:B------:R0:W-:Y:S04]  /*14780*/  STL.64 [R1+0x80], R32 ;  /* 0x0000802001007387 */ /* 0x0001e80000100a00 */
[----:B------:R-:W2:Y:S04]  /*14790*/  @P3 LDG.E.U16 R2, desc[UR22][R22.64] ;  /* 0x0000001616023981 */ /* 0x000ea8000c1e1500 */
[----:B0-----:R-:W2:Y:S04]  /*147a0*/  LDL.LU.64 R32, [R1+0xac0] ;  /* 0x000ac00001207983 */ /* 0x001ea80000300a00 */
[----:B------:R-:W-:Y:S04]  /*147b0*/  STL.64 [R1+0x70], R40 ;  /* 0x0000702801007387 */ /* 0x000fe80000100a00 */
[----:B------:R0:W-:Y:S01]  /*147c0*/  STL.64 [R1+0x78], R48 ;  /* 0x0000783001007387 */ /* 0x0001e20000100a00 */
[----:B------:R-:W-:-:S02]  /*147d0*/  ISETP.GT.AND P5, PT, R4, 0x25, PT ;  /* 0x000000250400780c */ /* 0x000fc40003fa4270 */
[----:B------:R-:W-:-:S11]  /*147e0*/  ISETP.GT.AND P2, PT, R4, 0x26, PT ;  /* 0x000000260400780c */ /* 0x000fd60003f44270 */
[----:B----4-:R-:W4:Y:S04]  /*147f0*/  @P5 LDG.E.U16 R0, desc[UR22][R52.64] ;  /* 0x0000001634005981 */ /* 0x010f28000c1e1500 */
[----:B------:R-:W4:Y:S04]  /*14800*/  @P5 LDG.E.U16 R42, desc[UR22][R20.64] ;  /* 0x00000016142a5981 */ /* 0x000f28000c1e1500 */
[----:B------:R-:W4:Y:S04]  /*14810*/  @P2 LDG.E.U16 R73, desc[UR22][R8.64] ;  /* 0x0000001608492981 */ /* 0x000f28000c1e1500 */
[----:B------:R-:W4:Y:S04]  /*14820*/  @P2 LDG.E.U16 R72, desc[UR22][R10.64] ;  /* 0x000000160a482981 */ /* 0x000f28000c1e1500 */
[----:B---3--:R1:W-:Y:S04]  /*14830*/  @P4 STL [R1+0x67c], R39 ;  /* 0x00067c2701004387 */ /* 0x0083e80000100800 */
[----:B--2---:R-:W-:Y:S04]  /*14840*/  @P4 STL [R1+0x678], R43 ;  /* 0x0006782b01004387 */ /* 0x004fe80000100800 */
[----:B0-----:R-:W2:Y:S04]  /*14850*/  LDL.LU R49, [R1+0x408] ;  /* 0x0004080001317983 */ /* 0x001ea80000300800 */
[----:B------:R-:W3:Y:S04]  /*14860*/  LDL.LU R41, [R1+0x75c] ;  /* 0x00075c0001297983 */ /* 0x000ee80000300800 */
[----:B-1----:R-:W2:Y:S04]  /*14870*/  LDL.LU R39, [R1+0x40c] ;  /* 0x00040c0001277983 */ /* 0x002ea80000300800 */
[----:B------:R0:W-:Y:S04]  /*14880*/  @P3 STL [R1+0x6c4], R38 ;  /* 0x0006c42601003387 */ /* 0x0001e80000100800 */
[----:B0-----:R-:W2:Y:S04]  /*14890*/  LDL.LU R38, [R1+0x768] ;  /* 0x0007680001267983 */ /* 0x001ea80000300800 */
[----:B------:R-:W3:Y:S04]  /*148a0*/  LDL.LU R48, [R1+0x410] ;  /* 0x0004100001307983 */ /* 0x000ee80000300800 */
[----:B------:R-:W3:Y:S01]  /*148b0*/  LDL.LU R40, [R1+0x76c] ;  /* 0x00076c0001287983 */ /* 0x000ee20000300800 */
[----:B------:R-:W-:-:S03]  /*148c0*/  ISETP.GT.AND P4, PT, R4, 0x27, PT ;  /* 0x000000270400780c */ /* 0x000fc60003f84270 */
[----:B------:R-:W3:Y:S04]  /*148d0*/  LDL.LU.64 R22, [R1+0xab8] ;  /* 0x000ab80001167983 */ /* 0x000ee80000300a00 */
[----:B------:R0:W-:Y:S04]  /*148e0*/  @P3 STL [R1+0x6c0], R2 ;  /* 0x0006c00201003387 */ /* 0x0001e80000100800 */
[----:B------:R-:W3:Y:S04]  /*148f0*/  LDL.LU R52, [R1+0xab0] ;  /* 0x000ab00001347983 */ /* 0x000ee80000300800 */
[----:B------:R-:W3:Y:S04]  /*14900*/  LDL R53, [R1+0x6a4] ;  /* 0x0006a40001357983 */ /* 0x000ee80000100800 */
[----:B0-----:R-:W3:Y:S04]  /*14910*/  LDL R2, [R1+0x6a0] ;  /* 0x0006a00001027983 */ /* 0x001ee80000100800 */
[----:B--2---:R-:W2:Y:S04]  /*14920*/  @P4 LDG.E.U16 R51, desc[UR22][R38.64] ;  /* 0x0000001626334981 */ /* 0x004ea8000c1e1500 */
[----:B----4-:R0:W-:Y:S04]  /*14930*/  @P5 STL [R1+0x6bc], R0 ;  /* 0x0006bc0001005387 */ /* 0x0101e80000100800 */
[----:B0-----:R-:W4:Y:S04]  /*14940*/  LDL R0, [R1+0x69c] ;  /* 0x00069c0001007983 */ /* 0x001f280000100800 */
[----:B------:R-:W4:Y:S04]  /*14950*/  LDL.LU.64 R20, [R1+0xaa8] ;  /* 0x000aa80001147983 */ /* 0x000f280000300a00 */
[----:B------:R-:W4:Y:S04]  /*14960*/  LDL R43, [R1+0x698] ;  /* 0x00069800012b7983 */ /* 0x000f280000100800 */
[----:B------:R0:W-:Y:S04]  /*14970*/  @P5 STL [R1+0x6b8], R42 ;  /* 0x0006b82a01005387 */ /* 0x0001e80000100800 */
[----:B------:R-:W4:Y:S04]  /*14980*/  LDL.LU.64 R10, [R1+0xaa0] ;  /* 0x000aa000010a7983 */ /* 0x000f280000300a00 */
[----:B------:R-:W4:Y:S04]  /*14990*/  LDL.LU.64 R8, [R1+0xa98] ;  /* 0x000a980001087983 */ /* 0x000f280000300a00 */
[----:B0-----:R-:W4:Y:S04]  /*149a0*/  LDL R42, [R1+0x694] ;  /* 0x00069400012a7983 */ /* 0x001f280000100800 */
[----:B------:R0:W-:Y:S04]  /*149b0*/  @P2 STL [R1+0x6b0], R73 ;  /* 0x0006b04901002387 */ /* 0x0001e80000100800 */
[----:B------:R1:W-:Y:S01]  /*149c0*/  @P2 STL [R1+0x6b4], R72 ;  /* 0x0006b44801002387 */ /* 0x0003e20000100800 */
[----:B0-----:R-:W-:-:S02]  /*149d0*/  IMAD.MOV.U32 R73, RZ, RZ, R49 ;  /* 0x000000ffff497224 */ /* 0x001fc400078e0031 */
[----:B---3--:R-:W-:Y:S02]  /*149e0*/  IMAD.MOV.U32 R49, RZ, RZ, R48 ;  /* 0x000000ffff317224 */ /* 0x008fe400078e0030 */
[----:B------:R-:W-:Y:S02]  /*149f0*/  IMAD.MOV.U32 R48, RZ, RZ, R40 ;  /* 0x000000ffff307224 */ /* 0x000fe400078e0028 */
[----:B-1----:R-:W-:Y:S02]  /*14a00*/  IMAD.MOV.U32 R72, RZ, RZ, R41 ;  /* 0x000000ffff487224 */ /* 0x002fe400078e0029 */
[----:B------:R-:W3:Y:S04]  /*14a10*/  LDL R41, [R1+0x690] ;  /* 0x0006900001297983 */ /* 0x000ee80000100800 */
[----:B------:R-:W3:Y:S04]  /*14a20*/  @P4 LDG.E.U16 R31, desc[UR22][R48.64] ;  /* 0x00000016301f4981 */ /* 0x000ee8000c1e1500 */
[----:B------:R-:W-:Y:S04]  /*14a30*/  STL.64 [R1+0x20], R72 ;  /* 0x0000204801007387 */ /* 0x000fe80000100a00 */
[----:B------:R0:W-:Y:S04]  /*14a40*/  STL.64 [R1+0x38], R38 ;  /* 0x0000382601007387 */ /* 0x0001e80000100a00 */
[----:B------:R1:W-:Y:S04]  /*14a50*/  STL.64 [R1+0x40], R48 ;  /* 0x0000403001007387 */ /* 0x0003e80000100a00 */
[----:B0-----:R-:W4:Y:S04]  /*14a60*/  LDL.LU R39, [R1+0x770] ;  /* 0x0007700001277983 */ /* 0x001f280000300800 */
[----:B------:R-:W4:Y:S04]  /*14a70*/  LDL.LU R38, [R1+0x7f0] ;  /* 0x0007f00001267983 */ /* 0x000f280000300800 */
[----:B-1----:R-:W4:Y:S04]  /*14a80*/  LDL.LU R49, [R1+0x774] ;  /* 0x0007740001317983 */ /* 0x002f280000300800 */
[----:B------:R-:W4:Y:S04]  /*14a90*/  LDL.LU R48, [R1+0x7f4] ;  /* 0x0007f40001307983 */ /* 0x000f280000300800 */
[----:B--2---:R0:W-:Y:S04]  /*14aa0*/  @P4 STL [R1+0x6a8], R51 ;  /* 0x0006a83301004387 */ /* 0x0041e80000100800 */
[----:B0-----:R-:W2:Y:S04]  /*14ab0*/  LDL.LU R51, [R1+0x778] ;  /* 0x0007780001337983 */ /* 0x001ea80000300800 */
[----:B------:R-:W2:Y:S01]  /*14ac0*/  LDL.LU R50, [R1+0x7f8] ;  /* 0x0007f80001327983 */ /* 0x000ea20000300800 */
[----:B------:R-:W-:-:S03]  /*14ad0*/  ISETP.GT.AND P2, PT, R4, 0x2b, PT ;  /* 0x0000002b0400780c */ /* 0x000fc60003f44270 */
[----:B------:R-:W2:Y:S01]  /*14ae0*/  LDL R40, [R1+0x68c] ;  /* 0x00068c0001287983 */ /* 0x000ea20000100800 */
[----:B------:R-:W-:-:S09]  /*14af0*/  ISETP.GT.AND P3, PT, R4, 0x29, PT ;  /* 0x000000290400780c */ /* 0x000fd20003f64270 */
[----:B------:R-:W2:Y:S04]  /*14b00*/  @P2 LDG.E.U16 R53, desc[UR22][R54.64] ;  /* 0x0000001636352981 */ /* 0x000ea8000c1e1500 */
[----:B------:R-:W2:Y:S04]  /*14b10*/  @P2 LDG.E.U16 R2, desc[UR22][R60.64] ;  /* 0x000000163c022981 */ /* 0x000ea8000c1e1500 */
[----:B------:R-:W2:Y:S01]  /*14b20*/  @P3 LDG.E.U16 R3, desc[UR22][R72.64] ;  /* 0x0000001648033981 */ /* 0x000ea2000c1e1500 */
[----:B------:R-:W-:-:S03]  /*14b30*/  ISETP.GT.AND P5, PT, R4, 0x2a, PT ;  /* 0x0000002a0400780c */ /* 0x000fc60003fa4270 */
[----:B------:R-:W2:Y:S04]  /*14b40*/  @P3 LDG.E.U16 R83, desc[UR22][R70.64] ;  /* 0x0000001646533981 */ /* 0x000ea8000c1e1500 */
[----:B---3--:R0:W-:Y:S01]  /*14b50*/  @P4 STL [R1+0x6ac], R31 ;  /* 0x0006ac1f01004387 */ /* 0x0081e20000100800 */
[----:B------:R-:W-:-:S03]  /*14b60*/  ISETP.GT.AND P4, PT, R4, 0x2c, PT ;  /* 0x0000002c0400780c */ /* 0x000fc60003f84270 */
[----:B------:R-:W3:Y:S04]  /*14b70*/  LDL.LU.64 R72, [R1+0xa90] ;  /* 0x000a900001487983 */ /* 0x000ee80000300a00 */
[----:B------:R-:W3:Y:S04]  /*14b80*/  @P5 LDG.E.U16 R92, desc[UR22][R64.64] ;  /* 0x00000016405c5981 */ /* 0x000ee8000c1e1500 */
[----:B0-----:R-:W3:Y:S04]  /*14b90*/  LDL R31, [R1+0x688] ;  /* 0x00068800011f7983 */ /* 0x001ee80000100800 */
[----:B------:R-:W3:Y:S04]  /*14ba0*/  LDL.LU.64 R70, [R1+0xa88] ;  /* 0x000a880001467983 */ /* 0x000ee80000300a00 */
[----:B------:R-:W3:Y:S04]  /*14bb0*/  LDL.LU.64 R64, [R1+0xa80] ;  /* 0x000a800001407983 */ /* 0x000ee80000300a00 */
[----:B------:R-:W3:Y:S01]  /*14bc0*/  @P5 LDG.E.U16 R88, desc[UR22][R62.64] ;  /* 0x000000163e585981 */ /* 0x000ee2000c1e1500 */
[----:B------:R-:W-:-:S03]  /*14bd0*/  ISETP.GT.AND P3, PT, R4, 0x2d, PT ;  /* 0x0000002d0400780c */ /* 0x000fc60003f64270 */
[----:B----4-:R-:W4:Y:S04]  /*14be0*/  @P4 LDG.E.U16 R43, desc[UR22][R48.64] ;  /* 0x00000016302b4981 */ /* 0x010f28000c1e1500 */
[----:B------:R-:W4:Y:S04]  /*14bf0*/  LDL.LU.64 R62, [R1+0xa78] ;  /* 0x000a7800013e7983 */ /* 0x000f280000300a00 */
[----:B------:R-:W4:Y:S04]  /*14c00*/  LDL.LU.64 R54, [R1+0xa70] ;  /* 0x000a700001367983 */ /* 0x000f280000300a00 */
[----:B--2---:R-:W2:Y:S01]  /*14c10*/  @P4 LDG.E.U16 R0, desc[UR22][R50.64] ;  /* 0x0000001632004981 */ /* 0x004ea2000c1e1500 */
[----:B------:R-:W-:-:S03]  /*14c20*/  ISETP.GT.AND P5, PT, R4, 0x2e, PT ;  /* 0x0000002e0400780c */ /* 0x000fc60003fa4270 */
[----:B------:R-:W4:Y:S04]  /*14c30*/  @P3 LDG.E.U16 R41, desc[UR22][R36.64] ;  /* 0x0000001624293981 */ /* 0x000f28000c1e1500 */
[----:B------:R-:W4:Y:S04]  /*14c40*/  @P3 LDG.E.U16 R42, desc[UR22][R38.64] ;  /* 0x00000016262a3981 */ /* 0x000f28000c1e1500 */
[----:B------:R0:W-:Y:S04]  /*14c50*/  @P2 STL [R1+0x6a4], R53 ;  /* 0x0006a43501002387 */ /* 0x0001e80000100800 */
[----:B------:R-:W4:Y:S04]  /*14c60*/  @P5 LDG.E.U16 R40, desc[UR22][R26.64] ;  /* 0x000000161a285981 */ /* 0x000f28000c1e1500 */
[----:B0-----:R-:W4:Y:S04]  /*14c70*/  LDL.LU R53, [R1+0xa6c] ;  /* 0x000a6c0001357983 */ /* 0x001f280000300800 */
[----:B------:R0:W-:Y:S04]  /*14c80*/  @P2 STL [R1+0x6a0], R2 ;  /* 0x0006a00201002387 */ /* 0x0001e80000100800 */
[----:B0-----:R-:W4:Y:S04]  /*14c90*/  LDL.LU R2, [R1+0xa68] ;  /* 0x000a680001027983 */ /* 0x001f280000300800 */
[----:B------:R-:W-:Y:S04]  /*14ca0*/  STL [R1+0x8b4], R60 ;  /* 0x0008b43c01007387 */ /* 0x000fe80000100800 */
[----:B------:R-:W-:Y:S04]  /*14cb0*/  STL [R1+0x8b0], R61 ;  /* 0x0008b03d01007387 */ /* 0x000fe80000100800 */
[----:B---3--:R-:W3:Y:S04]  /*14cc0*/  @P5 LDG.E.U16 R31, desc[UR22][R24.64] ;  /* 0x00000016181f5981 */ /* 0x008ee8000c1e1500 */
[----:B--2---:R0:W-:Y:S04]  /*14cd0*/  @P4 STL [R1+0x69c], R0 ;  /* 0x00069c0001004387 */ /* 0x0041e80000100800 */
[----:B0-----:R-:W2:Y:S01]  /*14ce0*/  LDL.LU R0, [R1+0xa64] ;  /* 0x000a640001007983 */ /* 0x001ea20000300800 */
[----:B------:R-:W-:-:S03]  /*14cf0*/  ISETP.GT.AND P2, PT, R4, 0x2f, PT ;  /* 0x0000002f0400780c */ /* 0x000fc60003f44270 */
[----:B------:R-:W-:Y:S04]  /*14d00*/  STL [R1+0x8bc], R50 ;  /* 0x0008bc3201007387 */ /* 0x000fe80000100800 */
[----:B------:R-:W-:Y:S04]  /*14d10*/  STL [R1+0x8b8], R51 ;  /* 0x0008b83301007387 */ /* 0x000fe80000100800 */
[----:B------:R-:W-:Y:S04]  /*14d20*/  STL [R1+0x8c4], R48 ;  /* 0x0008c43001007387 */ /* 0x000fe80000100800 */
[----:B------:R-:W-:Y:S04]  /*14d30*/  STL [R1+0x8c0], R49 ;  /* 0x0008c03101007387 */ /* 0x000fe80000100800 */
[----:B----4-:R-:W-:Y:S04]  /*14d40*/  @P4 STL [R1+0x698], R43 ;  /* 0x0006982b01004387 */ /* 0x010fe80000100800 */
[----:B------:R-:W-:Y:S04]  /*14d50*/  STL [R1+0x8cc], R38 ;  /* 0x0008cc2601007387 */ /* 0x000fe80000100800 */
[----:B------:R-:W4:Y:S04]  /*14d60*/  @P2 LDG.E.U16 R2, desc[UR22][R12.64] ;  /* 0x000000160c022981 */ /* 0x000f28000c1e1500 */
[----:B------:R-:W-:Y:S04]  /*14d70*/  STL [R1+0x8c8], R39 ;  /* 0x0008c82701007387 */ /* 0x000fe80000100800 */
[----:B------:R-:W-:Y:S04]  /*14d80*/  STL [R1+0x8d4], R36 ;  /* 0x0008d42401007387 */ /* 0x000fe80000100800 */
[----:B------:R-:W-:Y:S04]  /*14d90*/  STL [R1+0x8d0], R37 ;  /* 0x0008d02501007387 */ /* 0x000fe80000100800 */
[----:B------:R-:W-:Y:S04]  /*14da0*/  @P3 STL [R1+0x690], R41 ;  /* 0x0006902901003387 */ /* 0x000fe80000100800 */
[----:B------:R-:W-:Y:S04]  /*14db0*/  @P3 STL [R1+0x694], R42 ;  /* 0x0006942a01003387 */ /* 0x000fe80000100800 */
[----:B------:R-:W-:Y:S04]  /*14dc0*/  STL [R1+0x8dc], R26 ;  /* 0x0008dc1a01007387 */ /* 0x000fe80000100800 */
[----:B------:R-:W-:Y:S01]  /*14dd0*/  STL [R1+0x8d8], R27 ;  /* 0x0008d81b01007387 */ /* 0x000fe20000100800 */
[----:B------:R-:W-:-:S03]  /*14de0*/  ISETP.GT.AND P4, PT, R4, 0x31, PT ;  /* 0x000000310400780c */ /* 0x000fc60003f84270 */
[----:B------:R-:W-:Y:S04]  /*14df0*/  STL [R1+0x8e4], R24 ;  /* 0x0008e41801007387 */ /* 0x000fe80000100800 */
[----:B------:R-:W-:Y:S04]  /*14e00*/  STL [R1+0x8e0], R25 ;  /* 0x0008e01901007387 */ /* 0x000fe80000100800 */
[----:B---3--:R-:W-:Y:S01]  /*14e10*/  @P5 STL [R1+0x688], R31 ;  /* 0x0006881f01005387 */ /* 0x008fe20000100800 */
[----:B------:R-:W-:-:S03]  /*14e20*/  ISETP.GT.AND P3, PT, R4, 0x32, PT ;  /* 0x000000320400780c */ /* 0x000fc60003f64270 */
[----:B------:R-:W-:Y:S01]  /*14e30*/  @P5 STL [R1+0x68c], R40 ;  /* 0x00068c2801005387 */ /* 0x000fe20000100800 */
[----:B------:R-:W-:Y:S02]  /*14e40*/  ISETP.GT.AND P5, PT, R4, 0x33, PT ;  /* 0x000000330400780c */ /* 0x000fe40003fa4270 */
[----:B------:R-:W-:Y:S02]  /*14e50*/  PRMT R82, RZ, 0x7610, R82 ;  /* 0x00007610ff527816 */ /* 0x000fe40000000052 */
[----:B------:R-:W-:Y:S02]  /*14e60*/  PRMT R85, RZ, 0x7610, R85 ;  /* 0x00007610ff557816 */ /* 0x000fe40000000055 */
[----:B------:R-:W-:Y:S02]  /*14e70*/  PRMT R30, RZ, 0x7610, R30 ;  /* 0x00007610ff1e7816 */ /* 0x000fe4000000001e */
[----:B------:R-:W-:Y:S01]  /*14e80*/  PRMT R29, RZ, 0x7610, R29 ;  /* 0x00007610ff1d7816 */ /* 0x000fe2000000001d */
[----:B------:R-:W3:Y:S01]  /*14e90*/  @P4 LDG.E.U16 R82, desc[UR22][R76.64] ;  /* 0x000000164c524981 */ /* 0x000ee2000c1e1500 */
[----:B------:R-:W-:-:S02]  /*14ea0*/  PRMT R89, RZ, 0x7610, R89 ;  /* 0x00007610ff597816 */ /* 0x000fc40000000059 */
[----:B------:R-:W-:Y:S01]  /*14eb0*/  PRMT R86, RZ, 0x7610, R86 ;  /* 0x00007610ff567816 */ /* 0x000fe20000000056 */
[----:B------:R-:W3:Y:S01]  /*14ec0*/  @P4 LDG.E.U16 R85, desc[UR22][R74.64] ;  /* 0x000000164a554981 */ /* 0x000ee2000c1e1500 */
[C---:B------:R-:W-:Y:S02]  /*14ed0*/  ISETP.GT.AND P4, PT, R4.reuse, 0x35, PT ;  /* 0x000000350400780c */ /* 0x040fe40003f84270 */
[----:B------:R-:W-:Y:S01]  /*14ee0*/  PRMT R28, RZ, 0x7610, R28 ;  /* 0x00007610ff1c7816 */ /* 0x000fe2000000001c */
[----:B------:R-:W3:Y:S04]  /*14ef0*/  @P5 LDG.E.U16 R30, desc[UR22][R58.64] ;  /* 0x000000163a1e5981 */ /* 0x000ee8000c1e1500 */
[----:B------:R-:W3:Y:S01]  /*14f00*/  @P5 LDG.E.U16 R29, desc[UR22][R56.64] ;  /* 0x00000016381d5981 */ /* 0x000ee2000c1e1500 */
[----:B------:R-:W-:-:S03]  /*14f10*/  ISETP.GT.AND P5, PT, R4, 0x37, PT ;  /* 0x000000370400780c */ /* 0x000fc60003fa4270 */
[----:B------:R-:W3:Y:S01]  /*14f20*/  @P3 LDG.E.U16 R89, desc[UR22][R68.64] ;  /* 0x0000001644593981 */ /* 0x000ee2000c1e1500 */
[----:B------:R-:W-:-:S03]  /*14f30*/  PRMT R19, RZ, 0x7610, R19 ;  /* 0x00007610ff137816 */ /* 0x000fc60000000013 */
[----:B------:R-:W3:Y:S01]  /*14f40*/  @P3 LDG.E.U16 R86, desc[UR22][R66.64] ;  /* 0x0000001642563981 */ /* 0x000ee2000c1e1500 */
[----:B------:R-:W-:Y:S02]  /*14f50*/  ISETP.GT.AND P3, PT, R4, 0x36, PT ;  /* 0x000000360400780c */ /* 0x000fe40003f64270 */
[----:B------:R-:W-:Y:S02]  /*14f60*/  PRMT R18, RZ, 0x7610, R18 ;  /* 0x00007610ff127816 */ /* 0x000fe40000000012 */
[----:B------:R-:W-:Y:S02]  /*14f70*/  PRMT R5, RZ, 0x7610, R5 ;  /* 0x00007610ff057816 */ /* 0x000fe40000000005 */
[----:B------:R-:W-:Y:S02]  /*14f80*/  PRMT R7, RZ, 0x7610, R7 ;  /* 0x00007610ff077816 */ /* 0x000fe40000000007 */
[----:B------:R-:W-:Y:S01]  /*14f90*/  PRMT R6, RZ, 0x7610, R6 ;  /* 0x00007610ff067816 */ /* 0x000fe20000000006 */
[----:B------:R-:W3:Y:S01]  /*14fa0*/  @P4 LDG.E.U16 R18, desc[UR22][R34.64] ;  /* 0x0000001622124981 */ /* 0x000ee2000c1e1500 */
[----:B------:R-:W-:-:S03]  /*14fb0*/  PRMT R17, RZ, 0x7610, R17 ;  /* 0x00007610ff117816 */ /* 0x000fc60000000011 */
[----:B------:R-:W3:Y:S01]  /*14fc0*/  @P5 LDG.E.U16 R5, desc[UR22][R8.64] ;  /* 0x0000001608055981 */ /* 0x000ee2000c1e1500 */
[----:B------:R-:W-:-:S03]  /*14fd0*/  PRMT R16, RZ, 0x7610, R16 ;  /* 0x00007610ff107816 */ /* 0x000fc60000000010 */
[----:B------:R-:W3:Y:S04]  /*14fe0*/  @P3 LDG.E.U16 R7, desc[UR22][R20.64] ;  /* 0x0000001614073981 */ /* 0x000ee8000c1e1500 */
[----:B------:R-:W3:Y:S04]  /*14ff0*/  @P5 LDG.E.U16 R6, desc[UR22][R10.64] ;  /* 0x000000160a065981 */ /* 0x000ee8000c1e1500 */
[----:B------:R-:W3:Y:S04]  /*15000*/  @P4 LDG.E.U16 R17, desc[UR22][R32.64] ;  /* 0x0000001620114981 */ /* 0x000ee8000c1e1500 */
[----:B------:R-:W3:Y:S04]  /*15010*/  @P3 LDG.E.U16 R16, desc[UR22][R22.64] ;  /* 0x0000001616103981 */ /* 0x000ee8000c1e1500 */
[----:B--2---:R-:W2:Y:S01]  /*15020*/  @P2 LDG.E.U16 R0, desc[UR22][R14.64] ;  /* 0x000000160e002981 */ /* 0x004ea2000c1e1500 */
[----:B------:R-:W-:-:S13]  /*15030*/  ISETP.GT.AND P2, PT, R4, 0x34, PT ;  /* 0x000000340400780c */ /* 0x000fda0003f44270 */
[----:B------:R-:W3:Y:S04]  /*15040*/  @P2 LDG.E.U16 R28, desc[UR22][R46.64] ;  /* 0x000000162e1c2981 */ /* 0x000ee8000c1e1500 */
[----:B------:R-:W3:Y:S04]  /*15050*/  @P2 LDG.E.U16 R19, desc[UR22][R44.64] ;  /* 0x000000162c132981 */ /* 0x000ee8000c1e1500 */
[----:B--2---:R0:W-:Y:S04]  /*15060*/  STL [R1+0x684], R0 ;  /* 0x0006840001007387 */ /* 0x0041e80000100800 */
[----:B0-----:R-:W2:Y:S04]  /*15070*/  LDL.LU R0, [R1+0xa60] ;  /* 0x000a600001007983 */ /* 0x001ea80000300800 */
[----:B------:R-:W-:Y:S04]  /*15080*/  STL [R1+0x8ec], R14 ;  /* 0x0008ec0e01007387 */ /* 0x000fe80000100800 */
[----:B------:R-:W-:Y:S04]  /*15090*/  STL [R1+0x8e8], R15 ;  /* 0x0008e80f01007387 */ /* 0x000fe80000100800 */
[----:B----4-:R0:W-:Y:S04]  /*150a0*/  STL [R1+0x680], R2 ;  /* 0x0006800201007387 */ /* 0x0101e80000100800 */
[----:B0-----:R-:W4:Y:S04]  /*150b0*/  LDL.LU R2, [R1+0xa5c] ;  /* 0x000a5c0001027983 */ /* 0x001f280000300800 */
        /* <DEDUP_REMOVED lines=25> */
[----:B---3--:R-:W-:Y:S04]  /*15250*/  STL [R1+0x418], R30 ;  /* 0x0004181e01007387 */ /* 0x008fe80000100800 */
        /* <DEDUP_REMOVED lines=11> */
[----:B------:R0:W-:Y:S04]  /*15310*/  STL [R1+0x3ec], R5 ;  /* 0x0003ec0501007387 */ /* 0x0001e80000100800 */
[----:B0-----:R-:W3:Y:S04]  /*15320*/  LDL.LU R5, [R1+0x81c] ;  /* 0x00081c0001057983 */ /* 0x001ee80000300800 */
[----:B------:R0:W-:Y:S04]  /*15330*/  STL [R1+0x3f4], R7 ;  /* 0x0003f40701007387 */ /* 0x0001e80000100800 */
[----:B0-----:R-:W2:Y:S04]  /*15340*/  LDL.LU R7, [R1+0x800] ;  /* 0x0008000001077983 */ /* 0x001ea80000300800 */
[----:B------:R0:W-:Y:S04]  /*15350*/  STL [R1+0x3f0], R6 ;  /* 0x0003f00601007387 */ /* 0x0001e80000100800 */
[----:B------:R1:W-:Y:S04]  /*15360*/  STL [R1+0x3fc], R17 ;  /* 0x0003fc1101007387 */ /* 0x0003e80000100800 */
[----:B0-----:R-:W2:Y:S04]  /*15370*/  LDL.LU R6, [R1+0x820] ;  /* 0x0008200001067983 */ /* 0x001ea80000300800 */
[----:B-1----:R-:W2:Y:S04]  /*15380*/  LDL.LU R17, [R1+0x804] ;  /* 0x0008040001117983 */ /* 0x002ea80000300800 */
[----:B------:R0:W-:Y:S04]  /*15390*/  STL [R1+0x3f8], R16 ;  /* 0x0003f81001007387 */ /* 0x0001e80000100800 */
[----:B0-----:R-:W2:Y:S04]  /*153a0*/  LDL.LU R16, [R1+0x824] ;  /* 0x0008240001107983 */ /* 0x001ea80000300800 */
[----:B------:R-:W2:Y:S04]  /*153b0*/  LDL.LU R19, [R1+0x808] ;  /* 0x0008080001137983 */ /* 0x000ea80000300800 */
[----:B------:R-:W2:Y:S04]  /*153c0*/  LDL.LU R18, [R1+0x828] ;  /* 0x0008280001127983 */ /* 0x000ea80000300800 */
[----:B------:R-:W2:Y:S04]  /*153d0*/  LDL.LU R29, [R1+0x80c] ;  /* 0x00080c00011d7983 */ /* 0x000ea80000300800 */
[----:B------:R-:W2:Y:S04]  /*153e0*/  LDL.LU R28, [R1+0x82c] ;  /* 0x00082c00011c7983 */ /* 0x000ea80000300800 */
[----:B------:R-:W3:Y:S04]  /*153f0*/  LDL.LU R31, [R1+0x810] ;  /* 0x00081000011f7983 */ /* 0x000ee80000300800 */
[----:B------:R-:W3:Y:S01]  /*15400*/  LDL.LU R30, [R1+0x830] ;  /* 0x00083000011e7983 */ /* 0x000ee20000300800 */
[----:B------:R-:W-:-:S02]  /*15410*/  ISETP.GT.AND P4, PT, R4, 0x3a, PT ;  /* 0x0000003a0400780c */ /* 0x000fc40003f84270 */
[----:B------:R-:W-:Y:S01]  /*15420*/  ISETP.GT.AND P2, PT, R4, 0x39, PT ;  /* 0x000000390400780c */ /* 0x000fe20003f44270 */
[----:B------:R-:W4:Y:S01]  /*15430*/  LDL.LU R41, [R1+0x814] ;  /* 0x0008140001297983 */ /* 0x000f220000300800 */
[----:B------:R-:W-:-:S03]  /*15440*/  PRMT R87, RZ, 0x7610, R87 ;  /* 0x00007610ff577816 */ /* 0x000fc60000000057 */
[----:B------:R-:W4:Y:S04]  /*15450*/  LDL.LU R40, [R1+0x834] ;  /* 0x0008340001287983 */ /* 0x000f280000300800 */
[----:B------:R-:W4:Y:S01]  /*15460*/  LDL.LU R43, [R1+0x818] ;  /* 0x00081800012b7983 */ /* 0x000f220000300800 */
[----:B------:R-:W-:-:S03]  /*15470*/  ISETP.GT.AND P6, PT, R4, 0x3b, PT ;  /* 0x0000003b0400780c */ /* 0x000fc60003fc4270 */
[----:B------:R-:W4:Y:S01]  /*15480*/  LDL.LU R42, [R1+0x838] ;  /* 0x00083800012a7983 */ /* 0x000f220000300800 */
[----:B------:R-:W-:-:S03]  /*15490*/  PRMT R90, RZ, 0x7610, R90 ;  /* 0x00007610ff5a7816 */ /* 0x000fc6000000005a */
[----:B------:R-:W-:Y:S04]  /*154a0*/  STL [R1+0x978], R8 ;  /* 0x0009780801007387 */ /* 0x000fe80000100800 */
[----:B------:R-:W-:Y:S04]  /*154b0*/  STL [R1+0x974], R9 ;  /* 0x0009740901007387 */ /* 0x000fe80000100800 */
[----:B------:R-:W-:Y:S04]  /*154c0*/  STL [R1+0x980], R64 ;  /* 0x0009804001007387 */ /* 0x000fe80000100800 */
[----:B------:R0:W4:Y:S04]  /*154d0*/  @P4 LDG.E.U16 R87, desc[UR22][R64.64] ;  /* 0x0000001640574981 */ /* 0x000128000c1e1500 */
[----:B------:R0:W-:Y:S01]  /*154e0*/  STL [R1+0x97c], R65 ;  /* 0x00097c4101007387 */ /* 0x0001e20000100800 */
[----:B------:R-:W-:-:S03]  /*154f0*/  ISETP.GT.AND P5, PT, R4, 0x3d, PT ;  /* 0x0000003d0400780c */ /* 0x000fc60003fa4270 */
[----:B------:R1:W4:Y:S01]  /*15500*/  @P2 LDG.E.U16 R90, desc[UR22][R70.64] ;  /* 0x00000016465a2981 */ /* 0x000322000c1e1500 */
[----:B0-----:R-:W-:-:S03]  /*15510*/  PRMT R65, RZ, 0x7610, R65 ;  /* 0x00007610ff417816 */ /* 0x001fc60000000041 */
[----:B------:R0:W-:Y:S01]  /*15520*/  STL [R1+0x988], R62 ;  /* 0x0009883e01007387 */ /* 0x0001e20000100800 */
[----:B-1----:R-:W-:-:S03]  /*15530*/  PRMT R70, RZ, 0x7610, R70 ;  /* 0x00007610ff467816 */ /* 0x002fc60000000046 */
[----:B------:R-:W4:Y:S04]  /*15540*/  @P4 LDG.E.U16 R65, desc[UR22][R62.64] ;  /* 0x000000163e414981 */ /* 0x000f28000c1e1500 */
[----:B------:R1:W4:Y:S04]  /*15550*/  @P6 LDG.E.U16 R70, desc[UR22][R52.64] ;  /* 0x0000001634466981 */ /* 0x000328000c1e1500 */
[----:B0-----:R-:W4:Y:S04]  /*15560*/  LDL.LU R62, [R1+0x7fc] ;  /* 0x0007fc00013e7983 */ /* 0x001f280000300800 */
[----:B------:R-:W-:Y:S04]  /*15570*/  STL [R1+0x984], R63 ;  /* 0x0009843f01007387 */ /* 0x000fe80000100800 */
[----:B------:R-:W-:Y:S04]  /*15580*/  STL [R1+0x990], R54 ;  /* 0x0009903601007387 */ /* 0x000fe80000100800 */
[----:B------:R-:W-:Y:S04]  /*15590*/  STL [R1+0x98c], R55 ;  /* 0x00098c3701007387 */ /* 0x000fe80000100800 */
[----:B------:R1:W-:Y:S01]  /*155a0*/  STL [R1+0x998], R52 ;  /* 0x0009983401007387 */ /* 0x0003e20000100800 */
[----:B------:R-:W-:-:S02]  /*155b0*/  PRMT R8, RZ, 0x7610, R8 ;  /* 0x00007610ff087816 */ /* 0x000fc40000000008 */
[----:B-1----:R-:W-:-:S04]  /*155c0*/  PRMT R52, RZ, 0x7610, R52 ;  /* 0x00007610ff347816 */ /* 0x002fc80000000034 */
[----:B--2---:R-:W2:Y:S04]  /*155d0*/  @P5 LDG.E.U16 R8, desc[UR22][R28.64] ;  /* 0x000000161c085981 */ /* 0x004ea8000c1e1500 */
[----:B---3--:R-:W3:Y:S01]  /*155e0*/  @P5 LDG.E.U16 R52, desc[UR22][R30.64] ;  /* 0x000000161e345981 */ /* 0x008ee2000c1e1500 */
[----:B------:R-:W-:Y:S02]  /*155f0*/  ISETP.GT.AND P3, PT, R4, 0x3c, PT ;  /* 0x0000003c0400780c */ /* 0x000fe40003f64270 */
[----:B------:R-:W-:Y:S01]  /*15600*/  PRMT R64, RZ, 0x7610, R64 ;  /* 0x00007610ff407816 */ /* 0x000fe20000000040 */
[----:B------:R0:W-:Y:S05]  /*15610*/  STL [R1+0x994], R53 ;  /* 0x0009943501007387 */ /* 0x0001ea0000100800 */
[----:B------:R1:W2:Y:S01]  /*15620*/  @P6 LDG.E.U16 R64, desc[UR22][R54.64] ;  /* 0x0000001636406981 */ /* 0x0002a2000c1e1500 */
[----:B0-----:R-:W-:-:S02]  /*15630*/  PRMT R53, RZ, 0x7610, R53 ;  /* 0x00007610ff357816 */ /* 0x001fc40000000035 */
[----:B-1----:R-:W-:Y:S01]  /*15640*/  PRMT R54, RZ, 0x7610, R54 ;  /* 0x00007610ff367816 */ /* 0x002fe20000000036 */
[----:B----4-:R-:W-:Y:S04]  /*15650*/  STL [R1+0x9a0], R42 ;  /* 0x0009a02a01007387 */ /* 0x010fe80000100800 */
[----:B------:R0:W-:Y:S04]  /*15660*/  STL [R1+0x99c], R43 ;  /* 0x00099c2b01007387 */ /* 0x0001e80000100800 */
[----:B------:R-:W4:Y:S04]  /*15670*/  @P3 LDG.E.U16 R54, desc[UR22][R42.64] ;  /* 0x000000162a363981 */ /* 0x000f28000c1e1500 */
[----:B------:R1:W4:Y:S04]  /*15680*/  @P3 LDG.E.U16 R53, desc[UR22][R40.64] ;  /* 0x0000001628353981 */ /* 0x000328000c1e1500 */
[----:B0-----:R-:W4:Y:S04]  /*15690*/  LDL R43, [R1+0x460] ;  /* 0x00046000012b7983 */ /* 0x001f280000100800 */
[----:B------:R-:W4:Y:S04]  /*156a0*/  LDL R42, [R1+0x464] ;  /* 0x00046400012a7983 */ /* 0x000f280000100800 */
[----:B------:R-:W-:Y:S04]  /*156b0*/  STL [R1+0x9a8], R40 ;  /* 0x0009a82801007387 */ /* 0x000fe80000100800 */
[----:B------:R1:W-:Y:S02]  /*156c0*/  STL [R1+0x9a4], R41 ;  /* 0x0009a42901007387 */ /* 0x0003e40000100800 */
[----:B-1----:R-:W-:-:S02]  /*156d0*/  PRMT R41, RZ, 0x7610, R41 ;  /* 0x00007610ff297816 */ /* 0x002fc40000000029 */
[----:B---3--:R-:W-:Y:S04]  /*156e0*/  STL [R1+0x9f0], R52 ;  /* 0x0009f03401007387 */ /* 0x008fe80000100800 */
[----:B------:R-:W-:Y:S04]  /*156f0*/  STL [R1+0x9b0], R30 ;  /* 0x0009b01e01007387 */ /* 0x000fe80000100800 */
[----:B------:R0:W-:Y:S04]  /*15700*/  STL [R1+0x9ac], R31 ;  /* 0x0009ac1f01007387 */ /* 0x0001e80000100800 */
[----:B------:R-:W3:Y:S04]  /*15710*/  LDL R40, [R1+0x480] ;  /* 0x0004800001287983 */ /* 0x000ee80000100800 */
[----:B0-----:R-:W3:Y:S04]  /*15720*/  LDL R31, [R1+0x484] ;  /* 0x00048400011f7983 */ /* 0x001ee80000100800 */
[----:B------:R-:W-:Y:S04]  /*15730*/  STL.S16 [R1+0x3d0], R41 ;  /* 0x0003d02901007387 */ /* 0x000fe80000100600 */
[----:B--2---:R-:W-:Y:S04]  /*15740*/  STL [R1+0x9f4], R8 ;  /* 0x0009f40801007387 */ /* 0x004fe80000100800 */
[----:B------:R0:W-:Y:S04]  /*15750*/  STL [R1+0x9b8], R28 ;  /* 0x0009b81c01007387 */ /* 0x0001e80000100800 */
[----:B0-----:R-:W2:Y:S01]  /*15760*/  LDL.LU R28, [R1+0x3d0] ;  /* 0x0003d000011c7983 */ /* 0x001ea20000300800 */
[----:B------:R-:W0:Y:S01]  /*15770*/  S2R R63, SR_TID.X ;  /* 0x00000000003f7919 */ /* 0x000e220000002100 */
[----:B------:R-:W-:-:S06]  /*15780*/  PRMT R84, RZ, 0x7610, R84 ;  /* 0x00007610ff547816 */ /* 0x000fcc0000000054 */
[----:B------:R-:W3:Y:S01]  /*15790*/  @P2 LDG.E.U16 R84, desc[UR22][R72.64] ;  /* 0x0000001648542981 */ /* 0x000ee2000c1e1500 */
[C---:B------:R-:W-:Y:S02]  /*157a0*/  ISETP.GT.AND P2, PT, R4.reuse, 0x3e, PT ;  /* 0x0000003e0400780c */ /* 0x040fe40003f44270 */
[----:B------:R-:W-:Y:S02]  /*157b0*/  ISETP.GT.AND P4, PT, R4, 0x3f, PT ;  /* 0x0000003f0400780c */ /* 0x000fe40003f84270 */
[----:B------:R-:W-:Y:S02]  /*157c0*/  PRMT R30, RZ, 0x7610, R30 ;  /* 0x00007610ff1e7816 */ /* 0x000fe4000000001e */
[----:B------:R-:W-:Y:S02]  /*157d0*/  PRMT R9, RZ, 0x7610, R9 ;  /* 0x00007610ff097816 */ /* 0x000fe40000000009 */
[----:B------:R-:W-:-:S05]  /*157e0*/  PRMT R0, RZ, 0x7610, R0 ;  /* 0x00007610ff007816 */ /* 0x000fca0000000000 */
[----:B------:R-:W3:Y:S04]  /*157f0*/  @P2 LDG.E.U16 R30, desc[UR22][R16.64] ;  /* 0x00000016101e2981 */ /* 0x000ee8000c1e1500 */
[----:B------:R-:W3:Y:S01]  /*15800*/  @P4 LDG.E.U16 R9, desc[UR22][R6.64] ;  /* 0x0000001606094981 */ /* 0x000ee2000c1e1500 */
[----:B0-----:R-:W-:-:S04]  /*15810*/  LOP3.LUT R63, R63, 0x3f, RZ, 0xc0, !PT ;  /* 0x0000003f3f3f7812 */ /* 0x001fc800078ec0ff */
[----:B------:R-:W-:Y:S01]  /*15820*/  ISETP.GE.AND P6, PT, R63, R4, PT ;  /* 0x000000043f00720c */ /* 0x000fe20003fc6270 */
[----:B------:R-:W-:Y:S02]  /*15830*/  IMAD.MOV.U32 R4, RZ, RZ, R5 ;  /* 0x000000ffff047224 */ /* 0x000fe400078e0005 */
[----:B------:R-:W-:-:S05]  /*15840*/  IMAD.MOV.U32 R5, RZ, RZ, R62 ;  /* 0x000000ffff057224 */ /* 0x000fca00078e003e */
[----:B------:R-:W3:Y:S04]  /*15850*/  @P4 LDG.E.U16 R0, desc[UR22][R4.64] ;  /* 0x0000001604004981 */ /* 0x000ee8000c1e1500 */
[----:B--2---:R-:W2:Y:S04]  /*15860*/  @P2 LDG.E.U16 R28, desc[UR22][R18.64] ;  /* 0x00000016121c2981 */ /* 0x004ea8000c1e1500 */
[----:B------:R-:W-:Y:S01]  /*15870*/  STL [R1+0x9b4], R29 ;  /* 0x0009b41d01007387 */ /* 0x000fe20000100800 */
[----:B------:R-:W-:Y:S01]  /*15880*/  PRMT R71, RZ, 0x7610, R71 ;  /* 0x00007610ff477816 */ /* 0x000fe20000000047 */
[----:B----4-:R-:W-:Y:S01]  /*15890*/  @!P6 IMAD.MOV.U32 R52, RZ, RZ, R42 ;  /* 0x000000ffff34e224 */ /* 0x010fe200078e002a */
[----:B------:R-:W-:Y:S06]  /*158a0*/  BAR.SYNC.DEFER_BLOCKING 0x0 ;  /* 0x0000000000007b1d */ /* 0x000fec0000010000 */
[----:B--2---:R-:W-:Y:S04]  /*158b0*/  STL [R1+0x9c4], R28 ;  /* 0x0009c41c01007387 */ /* 0x004fe80000100800 */
[----:B------:R-:W-:Y:S04]  /*158c0*/  STL [R1+0x9c0], R18 ;  /* 0x0009c01201007387 */ /* 0x000fe80000100800 */
[----:B------:R-:W-:Y:S04]  /*158d0*/  STL [R1+0x9bc], R19 ;  /* 0x0009bc1301007387 */ /* 0x000fe80000100800 */
[----:B---3--:R-:W-:Y:S04]  /*158e0*/  STL [R1+0x9d0], R30 ;  /* 0x0009d01e01007387 */ /* 0x008fe80000100800 */
[----:B------:R-:W-:Y:S04]  /*158f0*/  STL [R1+0x9cc], R16 ;  /* 0x0009cc1001007387 */ /* 0x000fe80000100800 */
[----:B------:R-:W-:Y:S04]  /*15900*/  STL [R1+0x3e0], R54 ;  /* 0x0003e03601007387 */ /* 0x000fe80000100800 */
[----:B------:R-:W-:Y:S04]  /*15910*/  STL [R1+0x9c8], R17 ;  /* 0x0009c81101007387 */ /* 0x000fe80000100800 */
[----:B------:R-:W-:Y:S04]  /*15920*/  STL [R1+0x9dc], R9 ;  /* 0x0009dc0901007387 */ /* 0x000fe80000100800 */
[----:B------:R0:W-:Y:S04]  /*15930*/  STL [R1+0x3dc], R53 ;  /* 0x0003dc3501007387 */ /* 0x0001e80000100800 */
[----:B------:R-:W-:Y:S04]  /*15940*/  STL [R1+0x9d8], R6 ;  /* 0x0009d80601007387 */ /* 0x000fe80000100800 */
[----:B------:R1:W-:Y:S04]  /*15950*/  STL [R1+0x9d4], R7 ;  /* 0x0009d40701007387 */ /* 0x0003e80000100800 */
[----:B------:R-:W-:Y:S01]  /*15960*/  STL [R1+0x9e8], R0 ;  /* 0x0009e80001007387 */ /* 0x000fe20000100800 */
[----:B0-----:R-:W-:-:S03]  /*15970*/  @!P6 IMAD.MOV.U32 R53, RZ, RZ, R43 ;  /* 0x000000ffff35e224 */ /* 0x001fc600078e002b */
[----:B------:R-:W-:Y:S04]  /*15980*/  STL [R1+0x9e4], R4 ;  /* 0x0009e40401007387 */ /* 0x000fe80000100800 */
[----:B------:R0:W-:Y:S04]  /*15990*/  STL [R1+0x9e0], R5 ;  /* 0x0009e00501007387 */ /* 0x0001e80000100800 */
[----:B-1----:R-:W2:Y:S04]  /*159a0*/  LDL R7, [R1+0x4a0] ;  /* 0x0004a00001077983 */ /* 0x002ea80000100800 */
[----:B------:R-:W3:Y:S04]  /*159b0*/  LDL R6, [R1+0x4a4] ;  /* 0x0004a40001067983 */ /* 0x000ee80000100800 */
[----:B------:R-:W4:Y:S01]  /*159c0*/  @!P6 LDG.E.U16 R71, desc[UR22][R52.64] ;  /* 0x000000163447e981 */ /* 0x000f22000c1e1500 */
[----:B------:R-:W-:Y:S01]  /*159d0*/  PRMT R10, RZ, 0x7610, R10 ;  /* 0x00007610ff0a7816 */ /* 0x000fe2000000000a */
[----:B------:R-:W-:-:S02]  /*159e0*/  @!P6 IMAD.MOV.U32 R18, RZ, RZ, R31 ;  /* 0x000000ffff12e224 */ /* 0x000fc400078e001f */
[----:B------:R-:W-:Y:S01]  /*159f0*/  @!P6 IMAD.MOV.U32 R19, RZ, RZ, R40 ;  /* 0x000000ffff13e224 */ /* 0x000fe200078e0028 */
[----:B------:R-:W-:Y:S01]  /*15a00*/  PRMT R11, RZ, 0x7610, R11 ;  /* 0x00007610ff0b7816 */ /* 0x000fe2000000000b */
[----:B------:R-:W4:Y:S04]  /*15a10*/  LDL R16, [R1+0x4c0] ;  /* 0x0004c00001107983 */ /* 0x000f280000100800 */
[----:B------:R2:W4:Y:S04]  /*15a20*/  @!P6 LDG.E.U16 R10, desc[UR22][R18.64] ;  /* 0x00000016120ae981 */ /* 0x000528000c1e1500 */
[----:B------:R-:W4:Y:S04]  /*15a30*/  LDL R9, [R1+0x4c4] ;  /* 0x0004c40001097983 */ /* 0x000f280000100800 */
[----:B------:R-:W4:Y:S04]  /*15a40*/  LDL.LU R42, [R1+0x2b0] ;  /* 0x0002b000012a7983 */ /* 0x000f280000300800 */
[----:B------:R-:W4:Y:S01]  /*15a50*/  LDL.LU R62, [R1+0x2b4] ;  /* 0x0002b400013e7983 */ /* 0x000f220000300800 */
[----:B--2---:R-:W-:-:S02]  /*15a60*/  @!P6 IMAD.MOV.U32 R19, RZ, RZ, R7 ;  /* 0x000000ffff13e224 */ /* 0x004fc400078e0007 */
[----:B---3--:R-:W-:Y:S01]  /*15a70*/  @!P6 IMAD.MOV.U32 R18, RZ, RZ, R6 ;  /* 0x000000ffff12e224 */ /* 0x008fe200078e0006 */
[----:B----4-:R-:W-:Y:S04]  /*15a80*/  STL [R1+0x9ec], R71 ;  /* 0x0009ec4701007387 */ /* 0x010fe80000100800 */
[----:B------:R-:W2:Y:S04]  /*15a90*/  @!P6 LDG.E.U16 R11, desc[UR22][R18.64] ;  /* 0x00000016120be981 */ /* 0x000ea8000c1e1500 */
[----:B0-----:R-:W3:Y:S04]  /*15aa0*/  LDL R5, [R1+0x4e0] ;  /* 0x0004e00001057983 */ /* 0x001ee80000100800 */
[----:B------:R-:W4:Y:S04]  /*15ab0*/  LDL R4, [R1+0x4e4] ;  /* 0x0004e40001047983 */ /* 0x000f280000100800 */
[----:B------:R-:W3:Y:S04]  /*15ac0*/  LDL R8, [R1+0x500] ;  /* 0x0005000001087983 */ /* 0x000ee80000100800 */
[----:B------:R-:W3:Y:S04]  /*15ad0*/  LDL R0, [R1+0x504] ;  /* 0x0005040001007983 */ /* 0x000ee80000100800 */
[----:B------:R-:W3:Y:S04]  /*15ae0*/  LDL.LU R53, [R1+0x2b8] ;  /* 0x0002b80001357983 */ /* 0x000ee80000300800 */
[----:B------:R4:W-:Y:S04]  /*15af0*/  STL [R1+0x9f8], R10 ;  /* 0x0009f80a01007387 */ /* 0x0009e80000100800 */
[----:B------:R-:W3:Y:S04]  /*15b00*/  LDL R7, [R1+0x520] ;  /* 0x0005200001077983 */ /* 0x000ee80000100800 */
[----:B------:R-:W3:Y:S04]  /*15b10*/  LDL R6, [R1+0x524] ;  /* 0x0005240001067983 */ /* 0x000ee80000100800 */
[----:B------:R-:W3:Y:S04]  /*15b20*/  LDL.LU R55, [R1+0x2bc] ;  /* 0x0002bc0001377983 */ /* 0x000ee80000300800 */
[----:B--2---:R3:W-:Y:S01]  /*15b30*/  STL [R1+0x9fc], R11 ;  /* 0x0009fc0b01007387 */ /* 0x0047e20000100800 */
[----:B----4-:R-:W-:-:S02]  /*15b40*/  @!P6 IMAD.MOV.U32 R10, RZ, RZ, R4 ;  /* 0x000000ffff0ae224 */ /* 0x010fc400078e0004 */
[----:B---3--:R-:W-:Y:S01]  /*15b50*/  @!P6 IMAD.MOV.U32 R11, RZ, RZ, R5 ;  /* 0x000000ffff0be224 */ /* 0x008fe200078e0005 */
[----:B------:R-:W2:Y:S04]  /*15b60*/  LDL R4, [R1+0x544] ;  /* 0x0005440001047983 */ /* 0x000ea80000100800 */
[----:B------:R-:W3:Y:S01]  /*15b70*/  LDL R5, [R1+0x540] ;  /* 0x0005400001057983 */ /* 0x000ee20000100800 */
[----:B------:R-:W-:Y:S02]  /*15b80*/  PRMT R73, RZ, 0x7610, R73 ;  /* 0x00007610ff497816 */ /* 0x000fe40000000049 */
[----:B------:R-:W-:Y:S01]  /*15b90*/  PRMT R20, RZ, 0x7610, R20 ;  /* 0x00007610ff147816 */ /* 0x000fe20000000014 */
[----:B------:R-:W4:Y:S04]  /*15ba0*/  LDL.LU R54, [R1+0x2c0] ;  /* 0x0002c00001367983 */ /* 0x000f280000300800 */
[----:B------:R0:W4:Y:S01]  /*15bb0*/  @!P6 LDG.E.U16 R73, desc[UR22][R10.64] ;  /* 0x000000160a49e981 */ /* 0x000122000c1e1500 */
[----:B------:R-:W-:Y:S01]  /*15bc0*/  PRMT R21, RZ, 0x7610, R21 ;  /* 0x00007610ff157816 */ /* 0x000fe20000000015 */
[----:B0-----:R-:W-:-:S02]  /*15bd0*/  @!P6 IMAD.MOV.U32 R11, RZ, RZ, R8 ;  /* 0x000000ffff0be224 */ /* 0x001fc400078e0008 */
[----:B------:R-:W-:Y:S01]  /*15be0*/  @!P6 IMAD.MOV.U32 R10, RZ, RZ, R0 ;  /* 0x000000ffff0ae224 */ /* 0x000fe200078e0000 */
[----:B------:R-:W4:Y:S04]  /*15bf0*/  LDL R8, [R1+0x560] ;  /* 0x0005600001087983 */ /* 0x000f280000100800 */
[----:B------:R-:W4:Y:S04]  /*15c00*/  LDL R0, [R1+0x564] ;  /* 0x0005640001007983 */ /* 0x000f280000100800 */
[----:B------:R0:W4:Y:S04]  /*15c10*/  @!P6 LDG.E.U16 R20, desc[UR22][R10.64] ;  /* 0x000000160a14e981 */ /* 0x000128000c1e1500 */
[----:B------:R-:W4:Y:S01]  /*15c20*/  LDL.LU R63, [R1+0x2c4] ;  /* 0x0002c400013f7983 */ /* 0x000f220000300800 */
[----:B0-----:R-:W-:-:S02]  /*15c30*/  @!P6 IMAD.MOV.U32 R10, RZ, RZ, R6 ;  /* 0x000000ffff0ae224 */ /* 0x001fc400078e0006 */
[----:B------:R-:W-:Y:S01]  /*15c40*/  @!P6 IMAD.MOV.U32 R11, RZ, RZ, R7 ;  /* 0x000000ffff0be224 */ /* 0x000fe200078e0007 */
[----:B------:R-:W4:Y:S04]  /*15c50*/  LDL R6, [R1+0x584] ;  /* 0x0005840001067983 */ /* 0x000f280000100800 */
[----:B------:R-:W4:Y:S04]  /*15c60*/  LDL R7, [R1+0x580] ;  /* 0x0005800001077983 */ /* 0x000f280000100800 */
[----:B------:R2:W4:Y:S04]  /*15c70*/  @!P6 LDG.E.U16 R21, desc[UR22][R10.64] ;  /* 0x000000160a15e981 */ /* 0x000528000c1e1500 */
[----:B------:R0:W-:Y:S04]  /*15c80*/  STS.U16 [R2+UR7+0xc000], R62 ;  /* 0x00c0003e02007988 */ /* 0x0001e80008000407 */
[----:B0-----:R-:W4:Y:S01]  /*15c90*/  LDL.LU R62, [R1+0x2c8] ;  /* 0x0002c800013e7983 */ /* 0x001f220000300800 */
[----:B--2---:R-:W-:-:S03]  /*15ca0*/  @!P6 IMAD.MOV.U32 R10, RZ, RZ, R4 ;  /* 0x000000ffff0ae224 */ /* 0x004fc600078e0004 */
[----:B------:R-:W2:Y:S01]  /*15cb0*/  LDL R4, [R1+0x5a4] ;  /* 0x0005a40001047983 */ /* 0x000ea20000100800 */
[----:B---3--:R-:W-:-:S03]  /*15cc0*/  @!P6 IMAD.MOV.U32 R11, RZ, RZ, R5 ;  /* 0x000000ffff0be224 */ /* 0x008fc600078e0005 */
[----:B------:R-:W3:Y:S01]  /*15cd0*/  LDL R5, [R1+0x5a0] ;  /* 0x0005a00001057983 */ /* 0x000ee20000100800 */
[----:B------:R-:W-:Y:S02]  /*15ce0*/  PRMT R22, RZ, 0x7610, R22 ;  /* 0x00007610ff167816 */ /* 0x000fe40000000016 */
[----:B------:R-:W-:Y:S01]  /*15cf0*/  PRMT R23, RZ, 0x7610, R23 ;  /* 0x00007610ff177816 */ /* 0x000fe20000000017 */
[----:B------:R0:W-:Y:S04]  /*15d00*/  STS.U16 [R2+UR7+0x8400], R53 ;  /* 0x0084003502007988 */ /* 0x0001e80008000407 */
[----:B------:R4:W3:Y:S04]  /*15d10*/  @!P6 LDG.E.U16 R22, desc[UR22][R10.64] ;  /* 0x000000160a16e981 */ /* 0x0008e8000c1e1500 */
[----:B0-----:R-:W3:Y:S01]  /*15d20*/  LDL.LU R53, [R1+0x2cc] ;  /* 0x0002cc0001357983 */ /* 0x001ee20000300800 */
[----:B----4-:R-:W-:-:S03]  /*15d30*/  @!P6 IMAD.MOV.U32 R11, RZ, RZ, R8 ;  /* 0x000000ffff0be224 */ /* 0x010fc600078e0008 */
[----:B------:R-:W4:Y:S01]  /*15d40*/  LDL R8, [R1+0x5c0] ;  /* 0x0005c00001087983 */ /* 0x000f220000100800 */
[----:B------:R-:W-:-:S03]  /*15d50*/  @!P6 IMAD.MOV.U32 R10, RZ, RZ, R0 ;  /* 0x000000ffff0ae224 */ /* 0x000fc600078e0000 */
[----:B------:R-:W4:Y:S01]  /*15d60*/  LDL R0, [R1+0x5c4] ;  /* 0x0005c40001007983 */ /* 0x000f220000100800 */
[----:B------:R-:W-:-:S03]  /*15d70*/  PRMT R32, RZ, 0x7610, R32 ;  /* 0x00007610ff207816 */ /* 0x000fc60000000020 */
[----:B------:R0:W4:Y:S04]  /*15d80*/  @!P6 LDG.E.U16 R23, desc[UR22][R10.64] ;  /* 0x000000160a17e981 */ /* 0x000128000c1e1500 */
[----:B------:R1:W-:Y:S01]  /*15d90*/  STS.U16 [R2+UR7+0xc400], R55 ;  /* 0x00c4003702007988 */ /* 0x0003e20008000407 */
[----:B0-----:R-:W-:-:S03]  /*15da0*/  @!P6 IMAD.MOV.U32 R10, RZ, RZ, R6 ;  /* 0x000000ffff0ae224 */ /* 0x001fc600078e0006 */
[----:B-1----:R-:W4:Y:S01]  /*15db0*/  LDL.LU R55, [R1+0x2dc] ;  /* 0x0002dc0001377983 */ /* 0x002f220000300800 */
[----:B------:R-:W-:-:S03]  /*15dc0*/  @!P6 IMAD.MOV.U32 R11, RZ, RZ, R7 ;  /* 0x000000ffff0be224 */ /* 0x000fc600078e0007 */
        /* <DEDUP_REMOVED lines=19> */
[----:B------:R0:W-:Y:S04]  /*15f00*/  STS.U16 [R2+UR7+0xc800], R63 ;  /* 0x00c8003f02007988 */ /* 0x0001e80008000407 */
[----:B------:R1:W4:Y:S04]  /*15f10*/  @!P6 LDG.E.U16 R34, desc[UR22][R10.64] ;  /* 0x000000160a22e981 */ /* 0x000328000c1e1500 */
[----:B0-----:R-:W4:Y:S01]  /*15f20*/  LDL.LU R63, [R1+0x2ec] ;  /* 0x0002ec00013f7983 */ /* 0x001f220000300800 */
[----:B-1----:R-:W-:-:S03]  /*15f30*/  @!P6 IMAD.MOV.U32 R11, RZ, RZ, R7 ;  /* 0x000000ffff0be224 */ /* 0x002fc600078e0007 */
[----:B------:R-:W4:Y:S01]  /*15f40*/  LDL R7, [R1+0x640] ;  /* 0x0006400001077983 */ /* 0x000f220000100800 */
[----:B------:R-:W-:-:S03]  /*15f50*/  @!P6 IMAD.MOV.U32 R10, RZ, RZ, R6 ;  /* 0x000000ffff0ae224 */ /* 0x000fc600078e0006 */
[----:B------:R-:W4:Y:S04]  /*15f60*/  LDL R6, [R1+0x644] ;  /* 0x0006440001067983 */ /* 0x000f280000100800 */
[----:B------:R0:W-:Y:S04]  /*15f70*/  STS.U16 [R2+UR7+0x8c00], R62 ;  /* 0x008c003e02007988 */ /* 0x0001e80008000407 */
[----:B------:R2:W4:Y:S04]  /*15f80*/  @!P6 LDG.E.U16 R12, desc[UR22][R10.64] ;  /* 0x000000160a0ce981 */ /* 0x000528000c1e1500 */
        /* <DEDUP_REMOVED lines=40> */
[----:B------:R1:W-:Y:S04]  /*16210*/  STS.U16 [R2+UR7+0x9800], R62 ;  /* 0x0098003e02007988 */ /* 0x0003e80008000407 */
[----:B------:R1:W-:Y:S01]  /*16220*/  STS.U16 [R2+UR7+0x9400], R42 ;  /* 0x0094002a02007988 */ /* 0x0003e20008000407 */
[----:B0-----:R-:W-:-:S03]  /*16230*/  @!P6 IMAD.MOV.U32 R11, RZ, RZ, R7 ;  /* 0x000000ffff0be224 */ /* 0x001fc600078e0007 */
[----:B------:R-:W4:Y:S01]  /*16240*/  LDL R7, [R1+0x508] ;  /* 0x0005080001077983 */ /* 0x000f220000100800 */
[----:B------:R-:W-:-:S03]  /*16250*/  @!P6 IMAD.MOV.U32 R10, RZ, RZ, R6 ;  /* 0x000000ffff0ae224 */ /* 0x000fc600078e0006 */
[----:B------:R-:W4:Y:S04]  /*16260*/  LDL R6, [R1+0x50c] ;  /* 0x00050c0001067983 */ /* 0x000f280000100800 */
[----:B------:R2:W4:Y:S04]  /*16270*/  @!P6 LDG.E.U16 R56, desc[UR22][R10.64] ;  /* 0x000000160a38e981 */ /* 0x000528000c1e1500 */
[----:B-1----:R-:W4:Y:S04]  /*16280*/  LDL.LU R62, [R1+0x308] ;  /* 0x00030800013e7983 */ /* 0x002f280000300800 */
[----:B------:R-:W4:Y:S01]  /*16290*/  LDL.LU R42, [R1+0x30c] ;  /* 0x00030c00012a7983 */ /* 0x000f220000300800 */
[----:B--2---:R-:W-:-:S03]  /*162a0*/  @!P6 IMAD.MOV.U32 R10, RZ, RZ, R4 ;  /* 0x000000ffff0ae224 */ /* 0x004fc600078e0004 */
[----:B------:R-:W2:Y:S01]  /*162b0*/  LDL R4, [R1+0x52c] ;  /* 0x00052c0001047983 */ /* 0x000ea20000100800 */
[----:B---3--:R-:W-:-:S03]  /*162c0*/  @!P6 IMAD.MOV.U32 R11, RZ, RZ, R5 ;  /* 0x000000ffff0be224 */ /* 0x008fc600078e0005 */
[----:B------:R-:W3:Y:S01]  /*162d0*/  LDL R5, [R1+0x528] ;  /* 0x0005280001057983 */ /* 0x000ee20000100800 */
[----:B------:R-:W-:Y:S01]  /*162e0*/  @!P6 IMAD.MOV.U32 R17, RZ, RZ, R16 ;  /* 0x000000ffff11e224 */ /* 0x000fe200078e0010 */
[----:B------:R-:W-:Y:S01]  /*162f0*/  PRMT R57, RZ, 0x7610, R57 ;  /* 0x00007610ff397816 */ /* 0x000fe20000000039 */
[----:B------:R-:W-:Y:S01]  /*16300*/  @!P6 IMAD.MOV.U32 R16, RZ, RZ, R9 ;  /* 0x000000ffff10e224 */ /* 0x000fe200078e0009 */
[----:B------:R-:W-:Y:S01]  /*16310*/  PRMT R58, RZ, 0x7610, R58 ;  /* 0x00007610ff3a7816 */ /* 0x000fe2000000003a */
[----:B------:R0:W-:Y:S01]  /*16320*/  STS.U16 [R2+UR7+0xd800], R53 ;  /* 0x00d8003502007988 */ /* 0x0001e20008000407 */
[----:B------:R-:W-:-:S03]  /*16330*/  PRMT R72, RZ, 0x7610, R72 ;  /* 0x00007610ff487816 */ /* 0x000fc60000000048 */
[----:B------:R1:W-:Y:S04]  /*16340*/  STS.U16 [R2+UR7+0x9c00], R55 ;  /* 0x009c003702007988 */ /* 0x0003e80008000407 */
[----:B------:R-:W3:Y:S04]  /*16350*/  @!P6 LDG.E.U16 R57, desc[UR22][R10.64] ;  /* 0x000000160a39e981 */ /* 0x000ee8000c1e1500 */
[----:B0-----:R-:W3:Y:S01]  /*16360*/  LDL.LU R53, [R1+0x310] ;  /* 0x0003100001357983 */ /* 0x001ee20000300800 */
[----:B----4-:R-:W-:-:S03]  /*16370*/  @!P6 IMAD.MOV.U32 R9, RZ, RZ, R8 ;  /* 0x000000ffff09e224 */ /* 0x010fc600078e0008 */
[----:B-1----:R-:W4:Y:S01]  /*16380*/  LDL.LU R55, [R1+0x314] ;  /* 0x0003140001377983 */ /* 0x002f220000300800 */
[----:B------:R-:W-:-:S03]  /*16390*/  @!P6 IMAD.MOV.U32 R8, RZ, RZ, R0 ;  /* 0x000000ffff08e224 */ /* 0x000fc600078e0000 */
[----:B------:R-:W4:Y:S04]  /*163a0*/  LDL R11, [R1+0x548] ;  /* 0x00054800010b7983 */ /* 0x000f280000100800 */
[----:B------:R0:W4:Y:S04]  /*163b0*/  @!P6 LDG.E.U16 R58, desc[UR22][R8.64] ;  /* 0x00000016083ae981 */ /* 0x000128000c1e1500 */
[----:B------:R-:W4:Y:S04]  /*163c0*/  LDL R10, [R1+0x54c] ;  /* 0x00054c00010a7983 */ /* 0x000f280000100800 */
[----:B------:R2:W4:Y:S01]  /*163d0*/  @!P6 LDG.E.U16 R72, desc[UR22][R16.64] ;  /* 0x000000161048e981 */ /* 0x000522000c1e1500 */
[----:B0-----:R-:W-:-:S03]  /*163e0*/  @!P6 IMAD.MOV.U32 R9, RZ, RZ, R7 ;  /* 0x000000ffff09e224 */ /* 0x001fc600078e0007 */
[----:B------:R-:W4:Y:S01]  /*163f0*/  LDL R7, [R1+0x568] ;  /* 0x0005680001077983 */ /* 0x000f220000100800 */
[----:B------:R-:W-:-:S03]  /*16400*/  @!P6 IMAD.MOV.U32 R8, RZ, RZ, R6 ;  /* 0x000000ffff08e224 */ /* 0x000fc600078e0006 */
[----:B------:R-:W4:Y:S04]  /*16410*/  LDL R6, [R1+0x56c] ;  /* 0x00056c0001067983 */ /* 0x000f280000100800 */
[----:B------:R0:W-:Y:S04]  /*16420*/  STS.U16 [R2+UR7+0xdc00], R54 ;  /* 0x00dc003602007988 */ /* 0x0001e80008000407 */
[----:B0-----:R-:W4:Y:S01]  /*16430*/  LDL.LU R54, [R1+0x318] ;  /* 0x0003180001367983 */ /* 0x001f220000300800 */
[----:B--2---:R-:W-:-:S03]  /*16440*/  @!P6 IMAD.MOV.U32 R16, RZ, RZ, R4 ;  /* 0x000000ffff10e224 */ /* 0x004fc600078e0004 */
[----:B------:R-:W2:Y:S01]  /*16450*/  LDL R4, [R1+0x58c] ;  /* 0x00058c0001047983 */ /* 0x000ea20000100800 */
[----:B---3--:R-:W-:-:S03]  /*16460*/  @!P6 IMAD.MOV.U32 R17, RZ, RZ, R5 ;  /* 0x000000ffff11e224 */ /* 0x008fc600078e0005 */
[----:B------:R-:W3:Y:S01]  /*16470*/  LDL R5, [R1+0x588] ;  /* 0x0005880001057983 */ /* 0x000ee20000100800 */
[----:B------:R-:W-:Y:S02]  /*16480*/  PRMT R59, RZ, 0x7610, R59 ;  /* 0x00007610ff3b7816 */ /* 0x000fe4000000003b */
[----:B------:R-:W-:Y:S02]  /*16490*/  LOP3.LUT R0, R2, 0x10, RZ, 0x3c, !PT ;  /* 0x0000001002007812 */ /* 0x000fe400078e3cff */
[----:B------:R-:W-:Y:S02]  /*164a0*/  PRMT R67, RZ, 0x7610, R67 ;  /* 0x00007610ff437816 */ /* 0x000fe40000000043 */
[----:B------:R-:W3:Y:S01]  /*164b0*/  @!P6 LDG.E.U16 R59, desc[UR22][R8.64] ;  /* 0x00000016083be981 */ /* 0x000ee2000c1e1500 */
[----:B------:R-:W-:-:S03]  /*164c0*/  PRMT R68, RZ, 0x7610, R68 ;  /* 0x00007610ff447816 */ /* 0x000fc60000000044 */
[----:B------:R0:W-:Y:S04]  /*164d0*/  STS.U16 [R0+UR7+0x8080], R63 ;  /* 0x0080803f00007988 */ /* 0x0001e80008000407 */
[----:B------:R-:W3:Y:S04]  /*164e0*/  LDL R9, [R1+0x5a8] ;  /* 0x0005a80001097983 */ /* 0x000ee80000100800 */
[----:B------:R-:W3:Y:S04]  /*164f0*/  LDL R8, [R1+0x5ac] ;  /* 0x0005ac0001087983 */ /* 0x000ee80000100800 */
[----:B0-----:R-:W3:Y:S04]  /*16500*/  LDL.LU R63, [R1+0x31c] ;  /* 0x00031c00013f7983 */ /* 0x001ee80000300800 */
[----:B------:R0:W-:Y:S04]  /*16510*/  STS.U16 [R0+UR7+0xc080], R62 ;  /* 0x00c0803e00007988 */ /* 0x0001e80008000407 */
[----:B----4-:R1:W4:Y:S04]  /*16520*/  @!P6 LDG.E.U16 R67, desc[UR22][R10.64] ;  /* 0x000000160a43e981 */ /* 0x010328000c1e1500 */
[----:B0-----:R-:W4:Y:S01]  /*16530*/  LDL.LU R62, [R1+0x320] ;  /* 0x00032000013e7983 */ /* 0x001f220000300800 */
[----:B-1----:R-:W-:-:S03]  /*16540*/  @!P6 IMAD.MOV.U32 R11, RZ, RZ, R7 ;  /* 0x000000ffff0be224 */ /* 0x002fc600078e0007 */
[----:B------:R-:W4:Y:S01]  /*16550*/  LDL R7, [R1+0x5c8] ;  /* 0x0005c80001077983 */ /* 0x000f220000100800 */
[----:B------:R-:W-:-:S03]  /*16560*/  @!P6 IMAD.MOV.U32 R10, RZ, RZ, R6 ;  /* 0x000000ffff0ae224 */ /* 0x000fc600078e0006 */
[----:B------:R-:W4:Y:S04]  /*16570*/  LDL R6, [R1+0x5cc] ;  /* 0x0005cc0001067983 */ /* 0x000f280000100800 */
[----:B------:R2:W4:Y:S02]  /*16580*/  @!P6 LDG.E.U16 R68, desc[UR22][R10.64] ;  /* 0x000000160a44e981 */ /* 0x000524000c1e1500 */
[----:B--2---:R-:W-:Y:S02]  /*16590*/  @!P6 IMAD.MOV.U32 R10, RZ, RZ, R4 ;  /* 0x000000ffff0ae224 */ /* 0x004fe400078e0004 */
[----:B------:R-:W2:Y:S01]  /*165a0*/  LDL R4, [R1+0x5ec] ;  /* 0x0005ec0001047983 */ /* 0x000ea20000100800 */
[----:B---3--:R-:W-:-:S03]  /*165b0*/  @!P6 IMAD.MOV.U32 R11, RZ, RZ, R5 ;  /* 0x000000ffff0be224 */ /* 0x008fc600078e0005 */
[----:B------:R-:W3:Y:S01]  /*165c0*/  LDL R5, [R1+0x5e8] ;  /* 0x0005e80001057983 */ /* 0x000ee20000100800 */
[----:B------:R-:W-:Y:S02]  /*165d0*/  PRMT R66, RZ, 0x7610, R66 ;  /* 0x00007610ff427816 */ /* 0x000fe40000000042 */
[----:B------:R-:W-:Y:S02]  /*165e0*/  PRMT R69, RZ, 0x7610, R69 ;  /* 0x00007610ff457816 */ /* 0x000fe40000000045 */
[----:B------:R-:W-:Y:S02]  /*165f0*/  PRMT R74, RZ, 0x7610, R74 ;  /* 0x00007610ff4a7816 */ /* 0x000fe4000000004a */
[----:B------:R0:W3:Y:S04]  /*16600*/  @!P6 LDG.E.U16 R66, desc[UR22][R16.64] ;  /* 0x000000161042e981 */ /* 0x0000e8000c1e1500 */
[----:B------:R-:W3:Y:S01]  /*16610*/  @!P6 LDG.E.U16 R69, desc[UR22][R10.64] ;  /* 0x000000160a45e981 */ /* 0x000ee2000c1e1500 */
[----:B------:R-:W-:Y:S01]  /*16620*/  PRMT R75, RZ, 0x7610, R75 ;  /* 0x00007610ff4b7816 */ /* 0x000fe2000000004b */
[----:B0-----:R-:W-:-:S02]  /*16630*/  @!P6 IMAD.MOV.U32 R17, RZ, RZ, R9 ;  /* 0x000000ffff11e224 */ /* 0x001fc400078e0009 */
[----:B------:R-:W-:Y:S01]  /*16640*/  @!P6 IMAD.MOV.U32 R16, RZ, RZ, R8 ;  /* 0x000000ffff10e224 */ /* 0x000fe200078e0008 */
[----:B------:R-:W3:Y:S04]  /*16650*/  LDL R9, [R1+0x628] ;  /* 0x0006280001097983 */ /* 0x000ee80000100800 */
[----:B------:R-:W3:Y:S04]  /*16660*/  LDL R11, [R1+0x608] ;  /* 0x00060800010b7983 */ /* 0x000ee80000100800 */
[----:B------:R-:W3:Y:S04]  /*16670*/  LDL R10, [R1+0x60c] ;  /* 0x00060c00010a7983 */ /* 0x000ee80000100800 */
[----:B------:R-:W3:Y:S04]  /*16680*/  LDL R8, [R1+0x62c] ;  /* 0x00062c0001087983 */ /* 0x000ee80000100800 */
[----:B------:R4:W3:Y:S02]  /*16690*/  @!P6 LDG.E.U16 R74, desc[UR22][R16.64] ;  /* 0x00000016104ae981 */ /* 0x0008e4000c1e1500 */
[----:B----4-:R-:W-:-:S02]  /*166a0*/  @!P6 IMAD.MOV.U32 R17, RZ, RZ, R7 ;  /* 0x000000ffff11e224 */ /* 0x010fc400078e0007 */
        /* <DEDUP_REMOVED lines=8> */
[----:B------:R-:W-:-:S03]  /*16730*/  PRMT R76, RZ, 0x7610, R76 ;  /* 0x00007610ff4c7816 */ /* 0x000fc6000000004c */
[----:B------:R-:W-:Y:S04]  /*16740*/  STS.U16 [R0+UR7+0x8480], R42 ;  /* 0x0084802a00007988 */ /* 0x000fe80008000407 */
[----:B------:R-:W-:Y:S04]  /*16750*/  STS.U16 [R0+UR7+0xc480], R53 ;  /* 0x00c4803500007988 */ /* 0x000fe80008000407 */
[----:B------:R-:W-:Y:S01]  /*16760*/  STS.U16 [R0+UR7+0x8880], R55 ;  /* 0x0088803700007988 */ /* 0x000fe20008000407 */
[----:B------:R-:W-:-:S03]  /*16770*/  PRMT R77, RZ, 0x7610, R77 ;  /* 0x00007610ff4d7816 */ /* 0x000fc6000000004d */
[----:B------:R-:W-:Y:S04]  /*16780*/  STS.U16 [R0+UR7+0xc880], R54 ;  /* 0x00c8803600007988 */ /* 0x000fe80008000407 */
[----:B------:R-:W-:Y:S04]  /*16790*/  STS.U16 [R0+UR7+0x8c80], R63 ;  /* 0x008c803f00007988 */ /* 0x000fe80008000407 */
[----:B------:R-:W-:Y:S04]  /*167a0*/  STS.U16 [R0+UR7+0xcc80], R62 ;  /* 0x00cc803e00007988 */ /* 0x000fe80008000407 */
[----:B------:R0:W3:Y:S04]  /*167b0*/  @!P6 LDG.E.U16 R76, desc[UR22][R10.64] ;  /* 0x000000160a4ce981 */ /* 0x0000e8000c1e1500 */
[----:B------:R1:W-:Y:S01]  /*167c0*/  STS.U16 [R0+UR7+0x9080], R81 ;  /* 0x0090805100007988 */ /* 0x0003e20008000407 */
[----:B------:R-:W-:Y:S01]  /*167d0*/  PRMT R13, RZ, 0x7610, R13 ;  /* 0x00007610ff0d7816 */ /* 0x000fe2000000000d */
[----:B0-----:R-:W-:-:S02]  /*167e0*/  @!P6 IMAD.MOV.U32 R10, RZ, RZ, R8 ;  /* 0x000000ffff0ae224 */ /* 0x001fc400078e0008 */
[----:B------:R-:W-:Y:S01]  /*167f0*/  @!P6 IMAD.MOV.U32 R11, RZ, RZ, R9 ;  /* 0x000000ffff0be224 */ /* 0x000fe200078e0009 */
[----:B-1----:R-:W3:Y:S04]  /*16800*/  LDL.LU R81, [R1+0xa58] ;  /* 0x000a580001517983 */ /* 0x002ee80000300800 */
[----:B------:R-:W3:Y:S04]  /*16810*/  LDL R9, [R1+0x490] ;  /* 0x0004900001097983 */ /* 0x000ee80000100800 */
[----:B------:R-:W3:Y:S04]  /*16820*/  LDL R8, [R1+0x494] ;  /* 0x0004940001087983 */ /* 0x000ee80000100800 */
[----:B------:R4:W3:Y:S04]  /*16830*/  @!P6 LDG.E.U16 R77, desc[UR22][R10.64] ;  /* 0x000000160a4de981 */ /* 0x0008e8000c1e1500 */
[----:B------:R0:W-:Y:S01]  /*16840*/  STS.U16 [R0+UR7+0xd080], R80 ;  /* 0x00d0805000007988 */ /* 0x0001e20008000407 */
[----:B----4-:R-:W-:-:S02]  /*16850*/  @!P6 IMAD.MOV.U32 R10, RZ, RZ, R6 ;  /* 0x000000ffff0ae224 */ /* 0x010fc400078e0006 */
[----:B------:R-:W-:Y:S01]  /*16860*/  @!P6 IMAD.MOV.U32 R11, RZ, RZ, R7 ;  /* 0x000000ffff0be224 */ /* 0x000fe200078e0007 */
[----:B0-----:R-:W4:Y:S04]  /*16870*/  LDL.LU R80, [R1+0xa54] ;  /* 0x000a540001507983 */ /* 0x001f280000300800 */
        /* <DEDUP_REMOVED lines=13> */
[----:B0-----:R-:W3:Y:S04]  /*16950*/  LDL.LU R83, [R1+0xa4c] ;  /* 0x000a4c0001537983 */ /* 0x001ee80000300800 */
[----:B------:R-:W3:Y:S01]  /*16960*/  LDL.LU R62, [R1+0x428] ;  /* 0x00042800013e7983 */ /* 0x000ee20000300800 */
[----:B------:R-:W-:-:S03]  /*16970*/  PRMT R24, RZ, 0x7610, R24 ;  /* 0x00007610ff187816 */ /* 0x000fc60000000018 */
[----:B------:R0:W-:Y:S04]  /*16980*/  STS.U16 [R0+UR7+0x9880], R82 ;  /* 0x0098805200007988 */ /* 0x0001e80008000407 */
[----:B------:R0:W-:Y:S01]  /*16990*/  STS.U16 [R0+UR7+0xd880], R85 ;  /* 0x00d8805500007988 */ /* 0x0001e20008000407 */
[----:B-1----:R-:W-:-:S03]  /*169a0*/  @!P6 IMAD.MOV.U32 R11, RZ, RZ, R9 ;  /* 0x000000ffff0be224 */ /* 0x002fc600078e0009 */
[----:B------:R-:W3:Y:S01]  /*169b0*/  LDL R9, [R1+0x4f0] ;  /* 0x0004f00001097983 */ /* 0x000ee20000100800 */
[----:B------:R-:W-:-:S03]  /*169c0*/  @!P6 IMAD.MOV.U32 R10, RZ, RZ, R8 ;  /* 0x000000ffff0ae224 */ /* 0x000fc600078e0008 */
[----:B------:R-:W3:Y:S04]  /*169d0*/  LDL R8, [R1+0x4f4] ;  /* 0x0004f40001087983 */ /* 0x000ee80000100800 */
[----:B------:R4:W3:Y:S04]  /*169e0*/  @!P6 LDG.E.U16 R15, desc[UR22][R10.64] ;  /* 0x000000160a0fe981 */ /* 0x0008e8000c1e1500 */
[----:B0-----:R-:W3:Y:S04]  /*169f0*/  LDL.LU R82, [R1+0xa48] ;  /* 0x000a480001527983 */ /* 0x001ee80000300800 */
[----:B------:R-:W3:Y:S01]  /*16a00*/  LDL.LU R42, [R1+0x42c] ;  /* 0x00042c00012a7983 */ /* 0x000ee20000300800 */
[----:B----4-:R-:W-:-:S03]  /*16a10*/  @!P6 IMAD.MOV.U32 R11, RZ, RZ, R7 ;  /* 0x000000ffff0be224 */ /* 0x010fc600078e0007 */
[----:B------:R-:W4:Y:S01]  /*16a20*/  LDL R7, [R1+0x510] ;  /* 0x0005100001077983 */ /* 0x000f220000100800 */
[----:B------:R-:W-:-:S03]  /*16a30*/  @!P6 IMAD.MOV.U32 R10, RZ, RZ, R6 ;  /* 0x000000ffff0ae224 */ /* 0x000fc600078e0006 */
[----:B------:R-:W4:Y:S04]  /*16a40*/  LDL R6, [R1+0x514] ;  /* 0x0005140001067983 */ /* 0x000f280000100800 */
[----:B------:R2:W4:Y:S04]  /*16a50*/  @!P6 LDG.E.U16 R24, desc[UR22][R10.64] ;  /* 0x000000160a18e981 */ /* 0x000528000c1e1500 */
[----:B------:R-:W4:Y:S01]  /*16a60*/  LDL.LU R85, [R1+0xa44] ;  /* 0x000a440001557983 */ /* 0x000f220000300800 */
[----:B--2---:R-:W-:-:S03]  /*16a70*/  @!P6 IMAD.MOV.U32 R10, RZ, RZ, R4 ;  /* 0x000000ffff0ae224 */ /* 0x004fc600078e0004 */
[----:B------:R-:W2:Y:S01]  /*16a80*/  LDL R4, [R1+0x534] ;  /* 0x0005340001047983 */ /* 0x000ea20000100800 */
[----:B---3--:R-:W-:-:S03]  /*16a90*/  @!P6 IMAD.MOV.U32 R11, RZ, RZ, R5 ;  /* 0x000000ffff0be224 */ /* 0x008fc600078e0005 */
[----:B------:R-:W3:Y:S01]  /*16aa0*/  LDL R5, [R1+0x530] ;  /* 0x0005300001057983 */ /* 0x000ee20000100800 */
[----:B------:R-:W-:-:S03]  /*16ab0*/  PRMT R26, RZ, 0x7610, R26 ;  /* 0x00007610ff1a7816 */ /* 0x000fc6000000001a */
[----:B------:R-:W3:Y:S01]  /*16ac0*/  LDL.LU R53, [R1+0x430] ;  /* 0x0004300001357983 */ /* 0x000ee20000300800 */
[----:B------:R-:W-:-:S03]  /*16ad0*/  PRMT R25, RZ, 0x7610, R25 ;  /* 0x00007610ff197816 */ /* 0x000fc60000000019 */
[----:B------:R0:W-:Y:S04]  /*16ae0*/  STS.U16 [R0+UR7+0x9c80], R84 ;  /* 0x009c805400007988 */ /* 0x0001e80008000407 */
[----:B------:R1:W-:Y:S01]  /*16af0*/  STS.U16 [R0+UR7+0xdc80], R90 ;  /* 0x00dc805a00007988 */ /* 0x0003e20008000407 */
[----:B------:R-:W-:-:S03]  /*16b00*/  PRMT R27, RZ, 0x7610, R27 ;  /* 0x00007610ff1b7816 */ /* 0x000fc6000000001b */
[----:B------:R4:W3:Y:S04]  /*16b10*/  @!P6 LDG.E.U16 R25, desc[UR22][R10.64] ;  /* 0x000000160a19e981 */ /* 0x0008e8000c1e1500 */
[----:B0-----:R-:W3:Y:S04]  /*16b20*/  LDL.LU R84, [R1+0xa40] ;  /* 0x000a400001547983 */ /* 0x001ee80000300800 */
[----:B------:R-:W3:Y:S04]  /*16b30*/  LDL.LU R55, [R1+0x434] ;  /* 0x0004340001377983 */ /* 0x000ee80000300800 */
[----:B-1----:R-:W3:Y:S04]  /*16b40*/  LDL.LU R90, [R1+0xa3c] ;  /* 0x000a3c00015a7983 */ /* 0x002ee80000300800 */
[----:B------:R-:W3:Y:S04]  /*16b50*/  @!P6 LDG.E.U16 R26, desc[UR22][R8.64] ;  /* 0x00000016081ae981 */ /* 0x000ee8000c1e1500 */
[----:B------:R-:W3:Y:S04]  /*16b60*/  LDL R9, [R1+0x550] ;  /* 0x0005500001097983 */ /* 0x000ee80000100800 */
[----:B------:R-:W3:Y:S04]  /*16b70*/  LDL R8, [R1+0x554] ;  /* 0x0005540001087983 */ /* 0x000ee80000100800 */
        /* <DEDUP_REMOVED lines=11> */
[----:B------:R-:W-:Y:S02]  /*16c30*/  PRMT R60, RZ, 0x7610, R60 ;  /* 0x00007610ff3c7816 */ /* 0x000fe4000000003c */
[----:B------:R-:W-:Y:S02]  /*16c40*/  PRMT R37, RZ, 0x7610, R37 ;  /* 0x00007610ff257816 */ /* 0x000fe40000000025 */
[----:B------:R-:W-:Y:S02]  /*16c50*/  LOP3.LUT R0, R2, 0x20, RZ, 0x3c, !PT ;  /* 0x0000002002007812 */ /* 0x000fe400078e3cff */
[----:B------:R0:W3:Y:S01]  /*16c60*/  @!P6 LDG.E.U16 R60, desc[UR22][R16.64] ;  /* 0x00000016103ce981 */ /* 0x0000e2000c1e1500 */
[----:B------:R-:W-:Y:S02]  /*16c70*/  PRMT R36, RZ, 0x7610, R36 ;  /* 0x00007610ff247816 */ /* 0x000fe40000000024 */
[----:B------:R-:W-:Y:S01]  /*16c80*/  PRMT R38, RZ, 0x7610, R38 ;  /* 0x00007610ff267816 */ /* 0x000fe20000000026 */
[----:B------:R1:W-:Y:S04]  /*16c90*/  STS.U16 [R0+UR7+0x8100], R62 ;  /* 0x0081003e00007988 */ /* 0x0003e80008000407 */
[----:B------:R-:W3:Y:S04]  /*16ca0*/  @!P6 LDG.E.U16 R36, desc[UR22][R10.64] ;  /* 0x000000160a24e981 */ /* 0x000ee8000c1e1500 */
[----:B-1----:R-:W3:Y:S04]  /*16cb0*/  LDL.LU R62, [R1+0x444] ;  /* 0x00044400013e7983 */ /* 0x002ee80000300800 */
[----:B------:R-:W3:Y:S04]  /*16cc0*/  LDL R11, [R1+0x5b0] ;  /* 0x0005b000010b7983 */ /* 0x000ee80000100800 */
[----:B------:R-:W3:Y:S04]  /*16cd0*/  LDL R10, [R1+0x5b4] ;  /* 0x0005b400010a7983 */ /* 0x000ee80000100800 */
[----:B------:R-:W-:Y:S04]  /*16ce0*/  STS.U16 [R0+UR7+0xc100], R42 ;  /* 0x00c1002a00007988 */ /* 0x000fe80008000407 */
[----:B------:R-:W-:Y:S04]  /*16cf0*/  STS.U16 [R0+UR7+0x8500], R53 ;  /* 0x0085003500007988 */ /* 0x000fe80008000407 */
[----:B------:R-:W-:Y:S01]  /*16d00*/  STS.U16 [R0+UR7+0xc500], R55 ;  /* 0x00c5003700007988 */ /* 0x000fe20008000407 */
[----:B0-----:R-:W-:-:S03]  /*16d10*/  @!P6 IMAD.MOV.U32 R17, RZ, RZ, R9 ;  /* 0x000000ffff11e224 */ /* 0x001fc600078e0009 */
[----:B------:R-:W3:Y:S01]  /*16d20*/  LDL R9, [R1+0x5d0] ;  /* 0x0005d00001097983 */ /* 0x000ee20000100800 */
[----:B------:R-:W-:-:S03]  /*16d30*/  @!P6 IMAD.MOV.U32 R16, RZ, RZ, R8 ;  /* 0x000000ffff10e224 */ /* 0x000fc600078e0008 */
[----:B------:R-:W3:Y:S04]  /*16d40*/  LDL R8, [R1+0x5d4] ;  /* 0x0005d40001087983 */ /* 0x000ee80000100800 */
[----:B------:R4:W3:Y:S02]  /*16d50*/  @!P6 LDG.E.U16 R37, desc[UR22][R16.64] ;  /* 0x000000161025e981 */ /* 0x0008e4000c1e1500 */
[----:B----4-:R-:W-:Y:S02]  /*16d60*/  @!P6 IMAD.MOV.U32 R16, RZ, RZ, R6 ;  /* 0x000000ffff10e224 */ /* 0x010fe400078e0006 */
[----:B------:R-:W-:Y:S01]  /*16d70*/  @!P6 IMAD.MOV.U32 R17, RZ, RZ, R7 ;  /* 0x000000ffff11e224 */ /* 0x000fe200078e0007 */
[----:B------:R-:W4:Y:S04]  /*16d80*/  LDL R6, [R1+0x5f4] ;  /* 0x0005f40001067983 */ /* 0x000f280000100800 */
[----:B------:R2:W4:Y:S04]  /*16d90*/  @!P6 LDG.E.U16 R38, desc[UR22][R16.64] ;  /* 0x000000161026e981 */ /* 0x000528000c1e1500 */
[----:B------:R-:W4:Y:S04]  /*16da0*/  LDL R7, [R1+0x5f0] ;  /* 0x0005f00001077983 */ /* 0x000f280000100800 */
[----:B------:R0:W-:Y:S01]  /*16db0*/  STS.U16 [R0+UR7+0x8900], R90 ;  /* 0x0089005a00007988 */ /* 0x0001e20008000407 */
[----:B--2---:R-:W-:-:S03]  /*16dc0*/  @!P6 IMAD.MOV.U32 R16, RZ, RZ, R4 ;  /* 0x000000ffff10e224 */ /* 0x004fc600078e0004 */
[----:B------:R-:W2:Y:S01]  /*16dd0*/  LDL R4, [R1+0x614] ;  /* 0x0006140001047983 */ /* 0x000ea20000100800 */
[----:B---3--:R-:W-:-:S03]  /*16de0*/  @!P6 IMAD.MOV.U32 R17, RZ, RZ, R5 ;  /* 0x000000ffff11e224 */ /* 0x008fc600078e0005 */
[----:B------:R-:W3:Y:S04]  /*16df0*/  LDL R5, [R1+0x610] ;  /* 0x0006100001057983 */ /* 0x000ee80000100800 */
[----:B0-----:R-:W3:Y:S01]  /*16e00*/  LDL.LU R90, [R1+0xa38] ;  /* 0x000a3800015a7983 */ /* 0x001ee20000300800 */
[----:B------:R-:W-:Y:S02]  /*16e10*/  PRMT R48, RZ, 0x7610, R48 ;  /* 0x00007610ff307816 */ /* 0x000fe40000000030 */
[----:B------:R-:W-:Y:S02]  /*16e20*/  PRMT R49, RZ, 0x7610, R49 ;  /* 0x00007610ff317816 */ /* 0x000fe40000000031 */
[----:B------:R-:W-:-:S06]  /*16e30*/  PRMT R39, RZ, 0x7610, R39 ;  /* 0x00007610ff277816 */ /* 0x000fcc0000000027 */
[----:B------:R-:W3:Y:S04]  /*16e40*/  @!P6 LDG.E.U16 R39, desc[UR22][R16.64] ;  /* 0x000000161027e981 */ /* 0x000ee8000c1e1500 */
[----:B------:R0:W3:Y:S02]  /*16e50*/  @!P6 LDG.E.U16 R48, desc[UR22][R10.64] ;  /* 0x000000160a30e981 */ /* 0x0000e4000c1e1500 */
[----:B0-----:R-:W-:Y:S02]  /*16e60*/  @!P6 IMAD.MOV.U32 R11, RZ, RZ, R9 ;  /* 0x000000ffff0be224 */ /* 0x001fe400078e0009 */
[----:B------:R-:W3:Y:S01]  /*16e70*/  LDL R9, [R1+0x630] ;  /* 0x0006300001097983 */ /* 0x000ee20000100800 */
[----:B------:R-:W-:-:S03]  /*16e80*/  @!P6 IMAD.MOV.U32 R10, RZ, RZ, R8 ;  /* 0x000000ffff0ae224 */ /* 0x000fc600078e0008 */
[----:B------:R-:W3:Y:S04]  /*16e90*/  LDL R8, [R1+0x634] ;  /* 0x0006340001087983 */ /* 0x000ee80000100800 */
[----:B------:R4:W3:Y:S02]  /*16ea0*/  @!P6 LDG.E.U16 R49, desc[UR22][R10.64] ;  /* 0x000000160a31e981 */ /* 0x0008e4000c1e1500 */
[----:B----4-:R-:W-:Y:S02]  /*16eb0*/  @!P6 IMAD.MOV.U32 R10, RZ, RZ, R6 ;  /* 0x000000ffff0ae224 */ /* 0x010fe400078e0006 */
[----:B------:R-:W4:Y:S01]  /*16ec0*/  LDL R6, [R1+0x654] ;  /* 0x0006540001067983 */ /* 0x000f220000100800 */
[----:B------:R-:W-:-:S03]  /*16ed0*/  @!P6 IMAD.MOV.U32 R11, RZ, RZ, R7 ;  /* 0x000000ffff0be224 */ /* 0x000fc600078e0007 */
[----:B------:R-:W4:Y:S01]  /*16ee0*/  LDL R7, [R1+0x650] ;  /* 0x0006500001077983 */ /* 0x000f220000100800 */
[----:B--2---:R-:W-:-:S03]  /*16ef0*/  @!P6 IMAD.MOV.U32 R16, RZ, RZ, R4 ;  /* 0x000000ffff10e224 */ /* 0x004fc600078e0004 */
[----:B------:R-:W2:Y:S01]  /*16f00*/  LDL R4, [R1+0x49c] ;  /* 0x00049c0001047983 */ /* 0x000ea20000100800 */
[----:B---3--:R-:W-:Y:S01]  /*16f10*/  PRMT R90, RZ, 0x7610, R90 ;  /* 0x00007610ff5a7816 */ /* 0x008fe2000000005a */
[----:B------:R-:W-:Y:S02]  /*16f20*/  @!P6 IMAD.MOV.U32 R17, RZ, RZ, R5 ;  /* 0x000000ffff11e224 */ /* 0x000fe400078e0005 */
[----:B------:R-:W3:Y:S04]  /*16f30*/  LDL R5, [R1+0x498] ;  /* 0x0004980001057983 */ /* 0x000ee80000100800 */
[----:B------:R-:W2:Y:S04]  /*16f40*/  @!P6 LDG.E.U16 R90, desc[UR22][R10.64] ;  /* 0x000000160a5ae981 */ /* 0x000ea8000c1e1500 */
[----:B------:R-:W2:Y:S04]  /*16f50*/  LDL R11, [R1+0x478] ;  /* 0x00047800010b7983 */ /* 0x000ea80000100800 */
[----:B------:R-:W2:Y:S01]  /*16f60*/  LDL R10, [R1+0x47c] ;  /* 0x00047c00010a7983 */ /* 0x000ea20000100800 */
[----:B------:R-:W-:-:S02]  /*16f70*/  PRMT R50, RZ, 0x7610, R50 ;  /* 0x00007610ff327816 */ /* 0x000fc40000000032 */
[----:B------:R-:W-:Y:S01]  /*16f80*/  PRMT R51, RZ, 0x7610, R51 ;  /* 0x00007610ff337816 */ /* 0x000fe20000000033 */
[----:B------:R-:W-:Y:S04]  /*16f90*/  STS.U16 [R0+UR7+0xc900], R54 ;  /* 0x00c9003600007988 */ /* 0x000fe80008000407 */
[----:B------:R0:W3:Y:S04]  /*16fa0*/  @!P6 LDG.E.U16 R50, desc[UR22][R16.64] ;  /* 0x000000161032e981 */ /* 0x0000e8000c1e1500 */
[----:B------:R-:W-:Y:S01]  /*16fb0*/  STS.U16 [R0+UR7+0x8d00], R63 ;  /* 0x008d003f00007988 */ /* 0x000fe20008000407 */
[----:B------:R-:W-:-:S03]  /*16fc0*/  PRMT R78, RZ, 0x7610, R78 ;  /* 0x00007610ff4e7816 */ /* 0x000fc6000000004e */
[----:B------:R-:W-:Y:S04]  /*16fd0*/  STS.U16 [R0+UR7+0xcd00], R62 ;  /* 0x00cd003e00007988 */ /* 0x000fe80008000407 */
[----:B------:R1:W-:Y:S04]  /*16fe0*/  STS.U16 [R0+UR7+0x9100], R91 ;  /* 0x0091005b00007988 */ /* 0x0003e80008000407 */
[----:B------:R0:W-:Y:S04]  /*16ff0*/  STS.U16 [R0+UR7+0xd100], R93 ;  /* 0x00d1005d00007988 */ /* 0x0001e80008000407 */
[----:B-1----:R-:W3:Y:S01]  /*17000*/  LDL.LU R91, [R1+0xa34] ;  /* 0x000a3400015b7983 */ /* 0x002ee20000300800 */
[----:B0-----:R-:W-:-:S03]  /*17010*/  @!P6 IMAD.MOV.U32 R17, RZ, RZ, R9 ;  /* 0x000000ffff11e224 */ /* 0x001fc600078e0009 */
[----:B------:R-:W3:Y:S01]  /*17020*/  LDL R9, [R1+0x4b8] ;  /* 0x0004b80001097983 */ /* 0x000ee20000100800 */
[----:B------:R-:W-:-:S03]  /*17030*/  @!P6 IMAD.MOV.U32 R16, RZ, RZ, R8 ;  /* 0x000000ffff10e224 */ /* 0x000fc600078e0008 */
[----:B------:R-:W3:Y:S04]  /*17040*/  LDL R8, [R1+0x4bc] ;  /* 0x0004bc0001087983 */ /* 0x000ee80000100800 */
[----:B------:R4:W3:Y:S04]  /*17050*/  @!P6 LDG.E.U16 R51, desc[UR22][R16.64] ;  /* 0x000000161033e981 */ /* 0x0008e8000c1e1500 */
[----:B------:R-:W3:Y:S01]  /*17060*/  LDL.LU R93, [R1+0xa30] ;  /* 0x000a3000015d7983 */ /* 0x000ee20000300800 */
[----:B----4-:R-:W-:-:S03]  /*17070*/  @!P6 IMAD.MOV.U32 R16, RZ, RZ, R6 ;  /* 0x000000ffff10e224 */ /* 0x010fc600078e0006 */
[----:B------:R-:W4:Y:S01]  /*17080*/  LDL R6, [R1+0x4dc] ;  /* 0x0004dc0001067983 */ /* 0x000f220000100800 */
[----:B------:R-:W-:-:S03]  /*17090*/  @!P6 IMAD.MOV.U32 R17, RZ, RZ, R7 ;  /* 0x000000ffff11e224 */ /* 0x000fc600078e0007 */
[----:B------:R-:W4:Y:S04]  /*170a0*/  LDL R7, [R1+0x4d8] ;  /* 0x0004d80001077983 */ /* 0x000f280000100800 */
[----:B------:R0:W-:Y:S04]  /*170b0*/  STS.U16 [R0+UR7+0x9500], R92 ;  /* 0x0095005c00007988 */ /* 0x0001e80008000407 */
[----:B------:R1:W-:Y:S04]  /*170c0*/  STS.U16 [R0+UR7+0xd500], R88 ;  /* 0x00d5005800007988 */ /* 0x0003e80008000407 */
[----:B0-----:R-:W4:Y:S04]  /*170d0*/  LDL.LU R92, [R1+0xa2c] ;  /* 0x000a2c00015c7983 */ /* 0x001f280000300800 */
[----:B-1----:R-:W4:Y:S04]  /*170e0*/  LDL.LU R88, [R1+0xa28] ;  /* 0x000a280001587983 */ /* 0x002f280000300800 */
[----:B--2---:R0:W2:Y:S02]  /*170f0*/  @!P6 LDG.E.U16 R78, desc[UR22][R10.64] ;  /* 0x000000160a4ee981 */ /* 0x0040a4000c1e1500 */
[----:B0-----:R-:W-:-:S02]  /*17100*/  @!P6 IMAD.MOV.U32 R10, RZ, RZ, R4 ;  /* 0x000000ffff0ae224 */ /* 0x001fc400078e0004 */
[----:B---3--:R-:W-:Y:S01]  /*17110*/  @!P6 IMAD.MOV.U32 R11, RZ, RZ, R5 ;  /* 0x000000ffff0be224 */ /* 0x008fe200078e0005 */
[----:B------:R-:W3:Y:S04]  /*17120*/  LDL R4, [R1+0x4fc] ;  /* 0x0004fc0001047983 */ /* 0x000ee80000100800 */
[----:B------:R-:W3:Y:S01]  /*17130*/  LDL R5, [R1+0x4f8] ;  /* 0x0004f80001057983 */ /* 0x000ee20000100800 */
[----:B------:R-:W-:Y:S02]  /*17140*/  PRMT R79, RZ, 0x7610, R79 ;  /* 0x00007610ff4f7816 */ /* 0x000fe4000000004f */
[----:B------:R-:W-:Y:S01]  /*17150*/  PRMT R61, RZ, 0x7610, R61 ;  /* 0x00007610ff3d7816 */ /* 0x000fe2000000003d */
[----:B------:R0:W-:Y:S01]  /*17160*/  STS.U16 [R0+UR7+0x9900], R89 ;  /* 0x0099005900007988 */ /* 0x0001e20008000407 */
[----:B------:R-:W-:-:S03]  /*17170*/  PRMT R80, RZ, 0x7610, R80 ;  /* 0x00007610ff507816 */ /* 0x000fc60000000050 */
[----:B------:R-:W2:Y:S04]  /*17180*/  @!P6 LDG.E.U16 R79, desc[UR22][R10.64] ;  /* 0x000000160a4fe981 */ /* 0x000ea8000c1e1500 */
[----:B------:R1:W-:Y:S04]  /*17190*/  STS.U16 [R0+UR7+0xd900], R86 ;  /* 0x00d9005600007988 */ /* 0x0003e80008000407 */
[----:B0-----:R-:W2:Y:S04]  /*171a0*/  LDL.LU R89, [R1+0xa24] ;  /* 0x000a240001597983 */ /* 0x001ea80000300800 */
[----:B------:R-:W2:Y:S04]  /*171b0*/  LDL R11, [R1+0x518] ;  /* 0x00051800010b7983 */ /* 0x000ea80000100800 */
[----:B------:R-:W2:Y:S01]  /*171c0*/  LDL R10, [R1+0x51c] ;  /* 0x00051c00010a7983 */ /* 0x000ea20000100800 */
[----:B------:R-:W-:-:S03]  /*171d0*/  PRMT R82, RZ, 0x7610, R82 ;  /* 0x00007610ff527816 */ /* 0x000fc60000000052 */
[----:B-1----:R-:W2:Y:S04]  /*171e0*/  LDL.LU R86, [R1+0xa20] ;  /* 0x000a200001567983 */ /* 0x002ea80000300800 */
[----:B------:R4:W2:Y:S04]  /*171f0*/  @!P6 LDG.E.U16 R61, desc[UR22][R16.64] ;  /* 0x00000016103de981 */ /* 0x0008a8000c1e1500 */
[----:B------:R-:W2:Y:S01]  /*17200*/  @!P6 LDG.E.U16 R80, desc[UR22][R8.64] ;  /* 0x000000160850e981 */ /* 0x000ea2000c1e1500 */
[----:B----4-:R-:W-:-:S03]  /*17210*/  @!P6 IMAD.MOV.U32 R16, RZ, RZ, R6 ;  /* 0x000000ffff10e224 */ /* 0x010fc600078e0006 */
[----:B------:R-:W4:Y:S01]  /*17220*/  LDL R6, [R1+0x55c] ;  /* 0x00055c0001067983 */ /* 0x000f220000100800 */
[----:B------:R-:W-:-:S03]  /*17230*/  @!P6 IMAD.MOV.U32 R17, RZ, RZ, R7 ;  /* 0x000000ffff11e224 */ /* 0x000fc600078e0007 */
[----:B------:R-:W4:Y:S04]  /*17240*/  LDL R9, [R1+0x538] ;  /* 0x0005380001097983 */ /* 0x000f280000100800 */
[----:B------:R-:W4:Y:S04]  /*17250*/  LDL R8, [R1+0x53c] ;  /* 0x00053c0001087983 */ /* 0x000f280000100800 */
[----:B------:R-:W4:Y:S04]  /*17260*/  LDL R7, [R1+0x558] ;  /* 0x0005580001077983 */ /* 0x000f280000100800 */
[----:B------:R0:W-:Y:S04]  /*17270*/  STS.U16 [R0+UR7+0x9d00], R87 ;  /* 0x009d005700007988 */ /* 0x0001e80008000407 */
[----:B0-----:R-:W4:Y:S04]  /*17280*/  LDL.LU R87, [R1+0xa1c] ;  /* 0x000a1c0001577983 */ /* 0x001f280000300800 */
[----:B---3--:R-:W3:Y:S04]  /*17290*/  @!P6 LDG.E.U16 R82, desc[UR22][R4.64] ;  /* 0x000000160452e981 */ /* 0x008ee8000c1e1500 */
[----:B------:R-:W3:Y:S04]  /*172a0*/  LDL R5, [R1+0x578] ;  /* 0x0005780001057983 */ /* 0x000ee80000100800 */
[----:B------:R-:W3:Y:S01]  /*172b0*/  LDL R4, [R1+0x57c] ;  /* 0x00057c0001047983 */ /* 0x000ee20000100800 */
[----:B------:R-:W-:-:S03]  /*172c0*/  PRMT R84, RZ, 0x7610, R84 ;  /* 0x00007610ff547816 */ /* 0x000fc60000000054 */
[----:B------:R0:W-:Y:S01]  /*172d0*/  STS.U16 [R0+UR7+0xdd00], R65 ;  /* 0x00dd004100007988 */ /* 0x0001e20008000407 */
[----:B------:R-:W-:Y:S02]  /*172e0*/  PRMT R85, RZ, 0x7610, R85 ;  /* 0x00007610ff557816 */ /* 0x000fe40000000055 */
[----:B0-----:R-:W-:-:S05]  /*172f0*/  LOP3.LUT R0, R2, 0x30, RZ, 0x3c, !PT ;  /* 0x0000003002007812 */ /* 0x001fca00078e3cff */
[----:B--2---:R0:W-:Y:S04]  /*17300*/  STS.U16 [R0+UR7+0x8180], R86 ;  /* 0x0081805600007988 */ /* 0x0041e80008000407 */
[----:B------:R1:W-:Y:S04]  /*17310*/  STS.U16 [R0+UR7+0xc180], R89 ;  /* 0x00c1805900007988 */ /* 0x0003e80008000407 */
[----:B0-----:R-:W2:Y:S04]  /*17320*/  LDL.LU R86, [R1+0xa18] ;  /* 0x000a180001567983 */ /* 0x001ea80000300800 */
[----:B-1----:R-:W2:Y:S04]  /*17330*/  LDL.LU R89, [R1+0xa14] ;  /* 0x000a140001597983 */ /* 0x002ea80000300800 */
[----:B----4-:R0:W4:Y:S04]  /*17340*/  @!P6 LDG.E.U16 R84, desc[UR22][R8.64] ;  /* 0x000000160854e981 */ /* 0x010128000c1e1500 */
[----:B------:R1:W-:Y:S01]  /*17350*/  STS.U16 [R0+UR7+0x8580], R88 ;  /* 0x0085805800007988 */ /* 0x0003e20008000407 */
[----:B0-----:R-:W-:-:S02]  /*17360*/  @!P6 IMAD.MOV.U32 R8, RZ, RZ, R6 ;  /* 0x000000ffff08e224 */ /* 0x001fc400078e0006 */
[----:B------:R-:W-:Y:S01]  /*17370*/  @!P6 IMAD.MOV.U32 R9, RZ, RZ, R7 ;  /* 0x000000ffff09e224 */ /* 0x000fe200078e0007 */
[----:B------:R-:W4:Y:S04]  /*17380*/  LDL R6, [R1+0x59c] ;  /* 0x00059c0001067983 */ /* 0x000f280000100800 */
[----:B------:R-:W4:Y:S04]  /*17390*/  LDL R7, [R1+0x598] ;  /* 0x0005980001077983 */ /* 0x000f280000100800 */
[----:B------:R3:W4:Y:S04]  /*173a0*/  @!P6 LDG.E.U16 R85, desc[UR22][R8.64] ;  /* 0x000000160855e981 */ /* 0x000728000c1e1500 */
[----:B-1----:R-:W4:Y:S04]  /*173b0*/  LDL.LU R88, [R1+0xa10] ;  /* 0x000a100001587983 */ /* 0x002f280000300800 */
[----:B------:R-:W4:Y:S01]  /*173c0*/  LDL.LU R42, [R1+0x674] ;  /* 0x00067400012a7983 */ /* 0x000f220000300800 */
[----:B---3--:R-:W-:-:S03]  /*173d0*/  @!P6 IMAD.MOV.U32 R9, RZ, RZ, R5 ;  /* 0x000000ffff09e224 */ /* 0x008fc600078e0005 */
[----:B------:R-:W3:Y:S01]  /*173e0*/  LDL R5, [R1+0x5b8] ;  /* 0x0005b80001057983 */ /* 0x000ee20000100800 */
[----:B------:R-:W-:-:S03]  /*173f0*/  @!P6 IMAD.MOV.U32 R8, RZ, RZ, R4 ;  /* 0x000000ffff08e224 */ /* 0x000fc600078e0004 */
[----:B------:R-:W3:Y:S01]  /*17400*/  LDL R4, [R1+0x5bc] ;  /* 0x0005bc0001047983 */ /* 0x000ee20000100800 */
[----:B------:R-:W-:Y:S02]  /*17410*/  PRMT R81, RZ, 0x7610, R81 ;  /* 0x00007610ff517816 */ /* 0x000fe40000000051 */
[----:B------:R-:W-:Y:S01]  /*17420*/  PRMT R83, RZ, 0x7610, R83 ;  /* 0x00007610ff537816 */ /* 0x000fe20000000053 */
[----:B------:R-:W3:Y:S04]  /*17430*/  LDL.LU R53, [R1+0x678] ;  /* 0x0006780001357983 */ /* 0x000ee80000300800 */
[----:B------:R-:W3:Y:S01]  /*17440*/  @!P6 LDG.E.U16 R81, desc[UR22][R16.64] ;  /* 0x000000161051e981 */ /* 0x000ee2000c1e1500 */
[----:B------:R-:W-:-:S03]  /*17450*/  PRMT R87, RZ, 0x7610, R87 ;  /* 0x00007610ff577816 */ /* 0x000fc60000000057 */
[----:B------:R0:W-:Y:S04]  /*17460*/  STS.U16 [R0+UR7+0xc580], R92 ;  /* 0x00c5805c00007988 */ /* 0x0001e80008000407 */
[----:B------:R-:W3:Y:S04]  /*17470*/  @!P6 LDG.E.U16 R83, desc[UR22][R10.64] ;  /* 0x000000160a53e981 */ /* 0x000ee8000c1e1500 */
[----:B------:R-:W3:Y:S04]  /*17480*/  LDL R17, [R1+0x5d8] ;  /* 0x0005d80001117983 */ /* 0x000ee80000100800 */
[----:B------:R-:W3:Y:S01]  /*17490*/  LDL R16, [R1+0x5dc] ;  /* 0x0005dc0001107983 */ /* 0x000ee20000100800 */
[----:B--2---:R-:W-:-:S03]  /*174a0*/  PRMT R86, RZ, 0x7610, R86 ;  /* 0x00007610ff567816 */ /* 0x004fc60000000056 */
[----:B------:R-:W2:Y:S04]  /*174b0*/  LDL.LU R55, [R1+0x67c] ;  /* 0x00067c0001377983 */ /* 0x000ea80000300800 */
[----:B0-----:R-:W2:Y:S04]  /*174c0*/  LDL.LU R92, [R1+0xa0c] ;  /* 0x000a0c00015c7983 */ /* 0x001ea80000300800 */
[----:B------:R-:W2:Y:S04]  /*174d0*/  LDL.LU R54, [R1+0x6a4] ;  /* 0x0006a40001367983 */ /* 0x000ea80000300800 */
[----:B------:R-:W2:Y:S04]  /*174e0*/  LDL.LU R63, [R1+0x6a0] ;  /* 0x0006a000013f7983 */ /* 0x000ea80000300800 */
[----:B------:R-:W2:Y:S04]  /*174f0*/  LDL.LU R62, [R1+0x418] ;  /* 0x00041800013e7983 */ /* 0x000ea80000300800 */
[----:B------:R-:W2:Y:S04]  /*17500*/  @!P6 LDG.E.U16 R86, desc[UR22][R8.64] ;  /* 0x000000160856e981 */ /* 0x000ea8000c1e1500 */
[----:B------:R-:W2:Y:S04]  /*17510*/  LDL.LU R65, [R1+0x414] ;  /* 0x0004140001417983 */ /* 0x000ea80000300800 */
[----:B------:R-:W2:Y:S04]  /*17520*/  LDL R11, [R1+0x5f8] ;  /* 0x0005f800010b7983 */ /* 0x000ea80000100800 */
[----:B------:R-:W2:Y:S04]  /*17530*/  LDL R10, [R1+0x5fc] ;  /* 0x0005fc00010a7983 */ /* 0x000ea80000100800 */
[----:B------:R-:W2:Y:S04]  /*17540*/  LDL R9, [R1+0x618] ;  /* 0x0006180001097983 */ /* 0x000ea80000100800 */
[----:B------:R-:W2:Y:S04]  /*17550*/  LDL R8, [R1+0x61c] ;  /* 0x00061c0001087983 */ /* 0x000ea80000100800 */
[----:B------:R0:W-:Y:S04]  /*17560*/  STS.U16 [R0+UR7+0x8980], R93 ;  /* 0x0089805d00007988 */ /* 0x0001e80008000407 */
[----:B----4-:R-:W4:Y:S04]  /*17570*/  @!P6 LDG.E.U16 R87, desc[UR22][R6.64] ;  /* 0x000000160657e981 */ /* 0x010f28000c1e1500 */
[----:B0-----:R-:W4:Y:S04]  /*17580*/  LDL.LU R93, [R1+0xa08] ;  /* 0x000a0800015d7983 */ /* 0x001f280000300800 */
[----:B------:R-:W4:Y:S04]  /*17590*/  LDL R7, [R1+0x638] ;  /* 0x0006380001077983 */ /* 0x000f280000100800 */
[----:B------:R-:W4:Y:S04]  /*175a0*/  LDL R6, [R1+0x63c] ;  /* 0x00063c0001067983 */ /* 0x000f280000100800 */
[----:B------:R0:W-:Y:S04]  /*175b0*/  STS.U16 [R0+UR7+0xc980], R91 ;  /* 0x00c9805b00007988 */ /* 0x0001e80008000407 */
[----:B------:R1:W-:Y:S01]  /*175c0*/  STS.U16 [R0+UR7+0x8d80], R3 ;  /* 0x008d800300007988 */ /* 0x0003e20008000407 */
[----:B---3--:R-:W-:-:S03]  /*175d0*/  @!P6 IMAD.MOV.U32 R19, RZ, RZ, R5 ;  /* 0x000000ffff13e224 */ /* 0x008fc600078e0005 */
[----:B------:R-:W3:Y:S01]  /*175e0*/  LDL R5, [R1+0x458] ;  /* 0x0004580001057983 */ /* 0x000ee20000100800 */
[----:B------:R-:W-:-:S03]  /*175f0*/  @!P6 IMAD.MOV.U32 R18, RZ, RZ, R4 ;  /* 0x000000ffff12e224 */ /* 0x000fc600078e0004 */
[----:B------:R-:W3:Y:S04]  /*17600*/  LDL R4, [R1+0x45c] ;  /* 0x00045c0001047983 */ /* 0x000ee80000100800 */
[----:B0-----:R-:W3:Y:S04]  /*17610*/  LDL.LU R91, [R1+0xa04] ;  /* 0x000a0400015b7983 */ /* 0x001ee80000300800 */
[----:B-1----:R-:W3:Y:S01]  /*17620*/  LDL.LU R3, [R1+0xa00] ;  /* 0x000a000001037983 */ /* 0x002ee20000300800 */
[----:B------:R-:W-:Y:S02]  /*17630*/  PRMT R89, RZ, 0x7610, R89 ;  /* 0x00007610ff597816 */ /* 0x000fe40000000059 */
[----:B------:R-:W-:-:S06]  /*17640*/  PRMT R88, RZ, 0x7610, R88 ;  /* 0x00007610ff587816 */ /* 0x000fcc0000000058 */
[----:B------:R-:W3:Y:S04]  /*17650*/  @!P6 LDG.E.U16 R88, desc[UR22][R18.64] ;  /* 0x000000161258e981 */ /* 0x000ee8000c1e1500 */
[----:B------:R-:W3:Y:S01]  /*17660*/  @!P6 LDG.E.U16 R89, desc[UR22][R16.64] ;  /* 0x000000161059e981 */ /* 0x000ee2000c1e1500 */
[----:B--2---:R-:W-:-:S06]  /*17670*/  PRMT R92, RZ, 0x7610, R92 ;  /* 0x00007610ff5c7816 */ /* 0x004fcc000000005c */
[----:B------:R-:W2:Y:S01]  /*17680*/  @!P6 LDG.E.U16 R92, desc[UR22][R8.64] ;  /* 0x00000016085ce981 */ /* 0x000ea2000c1e1500 */
[----:B----4-:R-:W-:-:S06]  /*17690*/  PRMT R93, RZ, 0x7610, R93 ;  /* 0x00007610ff5d7816 */ /* 0x010fcc000000005d */
[----:B------:R-:W4:Y:S04]  /*176a0*/  @!P6 LDG.E.U16 R93, desc[UR22][R10.64] ;  /* 0x000000160a5de981 */ /* 0x000f28000c1e1500 */
[----:B------:R-:W2:Y:S04]  /*176b0*/  LDL.LU R11, [R1+0x744] ;  /* 0x00074400010b7983 */ /* 0x000ea80000300800 */
[----:B------:R-:W2:Y:S04]  /*176c0*/  LDL.LU R10, [R1+0x740] ;  /* 0x00074000010a7983 */ /* 0x000ea80000300800 */
[----:B------:R-:W2:Y:S04]  /*176d0*/  LDL.LU R8, [R1+0x724] ;  /* 0x0007240001087983 */ /* 0x000ea80000300800 */
[----:B------:R-:W2:Y:S04]  /*176e0*/  LDL.LU R52, [R1+0x720] ;  /* 0x0007200001347983 */ /* 0x000ea80000300800 */
[----:B------:R-:W2:Y:S01]  /*176f0*/  LDL.LU R71, [R1+0x704] ;  /* 0x0007040001477983 */ /* 0x000ea20000300800 */
[----:B---3--:R-:W-:-:S02]  /*17700*/  PRMT R91, RZ, 0x7610, R91 ;  /* 0x00007610ff5b7816 */ /* 0x008fc4000000005b */
[----:B------:R-:W-:-:S04]  /*17710*/  PRMT R3, RZ, 0x7610, R3 ;  /* 0x00007610ff037816 */ /* 0x000fc80000000003 */
[----:B------:R-:W3:Y:S04]  /*17720*/  @!P6 LDG.E.U16 R91, desc[UR22][R6.64] ;  /* 0x00000016065be981 */ /* 0x000ee8000c1e1500 */
[----:B------:R-:W3:Y:S04]  /*17730*/  @!P6 LDG.E.U16 R3, desc[UR22][R4.64] ;  /* 0x000000160403e981 */ /* 0x000ee8000c1e1500 */
[----:B------:R-:W3:Y:S04]  /*17740*/  LDL.LU R5, [R1+0x700] ;  /* 0x0007000001057983 */ /* 0x000ee80000300800 */
        /* <DEDUP_REMOVED lines=11> */
[----:B------:R0:W-:Y:S04]  /*17800*/  STS.U16 [R0+UR7+0xcd80], R42 ;  /* 0x00cd802a00007988 */ /* 0x0001e80008000407 */
[----:B------:R1:W-:Y:S04]  /*17810*/  STS.U16 [R0+UR7+0x9180], R53 ;  /* 0x0091803500007988 */ /* 0x0003e80008000407 */
[----:B------:R-:W4:Y:S04]  /*17820*/  LDL.LU R31, [R1+0x738] ;  /* 0x00073800011f7983 */ /* 0x000f280000300800 */
[----:B------:R0:W-:Y:S04]  /*17830*/  STS.U16 [R0+UR7+0xd180], R55 ;  /* 0x00d1803700007988 */ /* 0x0001e80008000407 */
[----:B------:R-:W4:Y:S04]  /*17840*/  LDL.LU R41, [R1+0x71c] ;  /* 0x00071c0001297983 */ /* 0x000f280000300800 */
[----:B------:R0:W-:Y:S04]  /*17850*/  STS.U16 [R0+UR7+0x9580], R54 ;  /* 0x0095803600007988 */ /* 0x0001e80008000407 */
[----:B------:R-:W4:Y:S04]  /*17860*/  LDL.LU R40, [R1+0x718] ;  /* 0x0007180001287983 */ /* 0x000f280000300800 */
[----:B------:R0:W-:Y:S04]  /*17870*/  STS.U16 [R0+UR7+0xd580], R63 ;  /* 0x00d5803f00007988 */ /* 0x0001e80008000407 */
[----:B------:R-:W4:Y:S04]  /*17880*/  LDL.LU R43, [R1+0x6fc] ;  /* 0x0006fc00012b7983 */ /* 0x000f280000300800 */
[----:B------:R-:W-:Y:S04]  /*17890*/  STS.U16 [R0+UR7+0x9980], R62 ;  /* 0x0099803e00007988 */ /* 0x000fe80008000407 */
[----:B0-----:R-:W4:Y:S04]  /*178a0*/  LDL.LU R42, [R1+0x6f8] ;  /* 0x0006f800012a7983 */ /* 0x001f280000300800 */
[----:B------:R-:W-:Y:S04]  /*178b0*/  STS.U16 [R0+UR7+0xd980], R65 ;  /* 0x00d9804100007988 */ /* 0x000fe80008000407 */
[----:B-1----:R-:W4:Y:S04]  /*178c0*/  LDL.LU R53, [R1+0x6dc] ;  /* 0x0006dc0001357983 */ /* 0x002f280000300800 */
[----:B------:R-:W-:Y:S04]  /*178d0*/  STS.U16 [R0+UR7+0x9d80], R64 ;  /* 0x009d804000007988 */ /* 0x000fe80008000407 */
[----:B------:R-:W4:Y:S04]  /*178e0*/  LDL.LU R55, [R1+0x6d8] ;  /* 0x0006d80001377983 */ /* 0x000f280000300800 */
[----:B------:R0:W-:Y:S04]  /*178f0*/  STS.U16 [R0+UR7+0xdd80], R70 ;  /* 0x00dd804600007988 */ /* 0x0001e80008000407 */
[----:B------:R-:W4:Y:S04]  /*17900*/  LDL.LU R54, [R1+0x6bc] ;  /* 0x0006bc0001367983 */ /* 0x000f280000300800 */
[----:B------:R-:W4:Y:S01]  /*17910*/  LDL.LU R63, [R1+0x6b8] ;  /* 0x0006b800013f7983 */ /* 0x000f220000300800 */
[----:B0-----:R-:W-:-:S03]  /*17920*/  LOP3.LUT R0, R2, 0x40, RZ, 0x3c, !PT ;  /* 0x0000004002007812 */ /* 0x001fc600078e3cff */
[----:B------:R-:W4:Y:S04]  /*17930*/  LDL.LU R62, [R1+0x694] ;  /* 0x00069400013e7983 */ /* 0x000f280000300800 */
[----:B------:R-:W4:Y:S04]  /*17940*/  LDL.LU R65, [R1+0x690] ;  /* 0x0006900001417983 */ /* 0x000f280000300800 */
[----:B------:R-:W4:Y:S04]  /*17950*/  LDL.LU R64, [R1+0x408] ;  /* 0x0004080001407983 */ /* 0x000f280000300800 */
[----:B------:R-:W4:Y:S04]  /*17960*/  LDL.LU R70, [R1+0x3fc] ;  /* 0x0003fc0001467983 */ /* 0x000f280000300800 */
[----:B--2---:R0:W-:Y:S04]  /*17970*/  STS.U16 [R0+UR7+0x8200], R11 ;  /* 0x0082000b00007988 */ /* 0x0041e80008000407 */
[----:B------:R1:W-:Y:S04]  /*17980*/  STS.U16 [R0+UR7+0xc200], R10 ;  /* 0x00c2000a00007988 */ /* 0x0003e80008000407 */
[----:B------:R2:W-:Y:S04]  /*17990*/  STS.U16 [R0+UR7+0x8600], R8 ;  /* 0x0086000800007988 */ /* 0x0005e80008000407 */
[----:B0-----:R-:W4:Y:S04]  /*179a0*/  LDL.LU R11, [R1+0x9fc] ;  /* 0x0009fc00010b7983 */ /* 0x001f280000300800 */
[----:B------:R0:W-:Y:S04]  /*179b0*/  STS.U16 [R0+UR7+0xc600], R52 ;  /* 0x00c6003400007988 */ /* 0x0001e80008000407 */
[----:B-1----:R-:W4:Y:S04]  /*179c0*/  LDL.LU R10, [R1+0x9f8] ;  /* 0x0009f800010a7983 */ /* 0x002f280000300800 */
[----:B------:R1:W-:Y:S04]  /*179d0*/  STS.U16 [R0+UR7+0x8a00], R71 ;  /* 0x008a004700007988 */ /* 0x0003e80008000407 */
[----:B--2---:R-:W2:Y:S04]  /*179e0*/  LDL.LU R8, [R1+0x9f4] ;  /* 0x0009f40001087983 */ /* 0x004ea80000300800 */
[----:B0-----:R-:W2:Y:S04]  /*179f0*/  LDL.LU R52, [R1+0x9f0] ;  /* 0x0009f00001347983 */ /* 0x001ea80000300800 */
[----:B-1----:R-:W2:Y:S04]  /*17a00*/  LDL.LU R71, [R1+0x734] ;  /* 0x0007340001477983 */ /* 0x002ea80000300800 */
[----:B---3--:R-:W-:Y:S04]  /*17a10*/  STS.U16 [R0+UR7+0xca00], R5 ;  /* 0x00ca000500007988 */ /* 0x008fe80008000407 */
[----:B----4-:R-:W-:Y:S04]  /*17a20*/  STS.U16 [R0+UR7+0x8e00], R4 ;  /* 0x008e000400007988 */ /* 0x010fe80008000407 */
[----:B------:R-:W-:Y:S04]  /*17a30*/  STS.U16 [R0+UR7+0xce00], R7 ;  /* 0x00ce000700007988 */ /* 0x000fe80008000407 */
[----:B------:R-:W-:Y:S04]  /*17a40*/  STS.U16 [R0+UR7+0x9200], R6 ;  /* 0x0092000600007988 */ /* 0x000fe80008000407 */
[----:B------:R-:W-:Y:S04]  /*17a50*/  STS.U16 [R0+UR7+0xd200], R9 ;  /* 0x00d2000900007988 */ /* 0x000fe80008000407 */
[----:B------:R-:W-:Y:S04]  /*17a60*/  STS.U16 [R0+UR7+0x9600], R17 ;  /* 0x0096001100007988 */ /* 0x000fe80008000407 */
[----:B------:R-:W-:Y:S04]  /*17a70*/  STS.U16 [R0+UR7+0xd600], R16 ;  /* 0x00d6001000007988 */ /* 0x000fe80008000407 */
[----:B------:R0:W-:Y:S04]  /*17a80*/  STS.U16 [R0+UR7+0x9a00], R29 ;  /* 0x009a001d00007988 */ /* 0x0001e80008000407 */
[----:B------:R-:W-:Y:S04]  /*17a90*/  STS.U16 [R0+UR7+0xda00], R30 ;  /* 0x00da001e00007988 */ /* 0x000fe80008000407 */
[----:B------:R-:W-:Y:S04]  /*17aa0*/  STS.U16 [R0+UR7+0x9e00], R19 ;  /* 0x009e001300007988 */ /* 0x000fe80008000407 */
[----:B------:R1:W-:Y:S01]  /*17ab0*/  STS.U16 [R0+UR7+0xde00], R18 ;  /* 0x00de001200007988 */ /* 0x0003e20008000407 */
[----:B0-----:R-:W-:-:S03]  /*17ac0*/  LOP3.LUT R29, R2, 0x50, RZ, 0x3c, !PT ;  /* 0x00000050021d7812 */ /* 0x001fc600078e3cff */
[----:B-1----:R-:W3:Y:S04]  /*17ad0*/  LDL.LU R0, [R1+0x730] ;  /* 0x0007300001007983 */ /* 0x002ee80000300800 */
        /* <DEDUP_REMOVED lines=8> */
[----:B------:R-:W4:Y:S04]  /*17b60*/  LDL.LU R17, [R1+0x6b0] ;  /* 0x0006b00001117983 */ /* 0x000f280000300800 */
[----:B0-----:R-:W4:Y:S04]  /*17b70*/  LDL.LU R28, [R1+0x68c] ;  /* 0x00068c00011c7983 */ /* 0x001f280000300800 */
        /* <DEDUP_REMOVED lines=13> */
[----:B------:R-:W4:Y:S04]  /*17c50*/  LDL.LU R18, [R1+0x688] ;  /* 0x0006880001127983 */ /* 0x000f280000300800 */
[----:B0-----:R-:W4:Y:S04]  /*17c60*/  LDL.LU R70, [R1+0x3f8] ;  /* 0x0003f80001467983 */ /* 0x001f280000300800 */
[----:B------:R-:W4:Y:S04]  /*17c70*/  LDL.LU R19, [R1+0x3f4] ;  /* 0x0003f40001137983 */ /* 0x000f280000300800 */
[----:B------:R-:W4:Y:S04]  /*17c80*/  LDL.LU R31, [R1+0x72c] ;  /* 0x00072c00011f7983 */ /* 0x000f280000300800 */
[----:B------:R-:W4:Y:S04]  /*17c90*/  LDL.LU R40, [R1+0x728] ;  /* 0x0007280001287983 */ /* 0x000f280000300800 */
[----:B------:R-:W4:Y:S04]  /*17ca0*/  LDL.LU R41, [R1+0x70c] ;  /* 0x00070c0001297983 */ /* 0x000f280000300800 */
[----:B------:R-:W4:Y:S04]  /*17cb0*/  LDL.LU R42, [R1+0x708] ;  /* 0x00070800012a7983 */ /* 0x000f280000300800 */
[----:B--2---:R0:W-:Y:S04]  /*17cc0*/  STS.U16 [R29+UR7+0x9e80], R52 ;  /* 0x009e80341d007988 */ /* 0x0041e80008000407 */
[----:B------:R-:W2:Y:S04]  /*17cd0*/  LDL.LU R43, [R1+0x6ec] ;  /* 0x0006ec00012b7983 */ /* 0x000ea80000300800 */
[----:B------:R1:W-:Y:S04]  /*17ce0*/  STS.U16 [R29+UR7+0xde80], R8 ;  /* 0x00de80081d007988 */ /* 0x0003e80008000407 */
[----:B0-----:R-:W2:Y:S04]  /*17cf0*/  LDL.LU R52, [R1+0x6e8] ;  /* 0x0006e80001347983 */ /* 0x001ea80000300800 */
[----:B------:R-:W2:Y:S01]  /*17d00*/  LDL.LU R53, [R1+0x6cc] ;  /* 0x0006cc0001357983 */ /* 0x000ea20000300800 */
[----:B-1----:R-:W-:-:S03]  /*17d10*/  LOP3.LUT R29, R2, 0x60, RZ, 0x3c, !PT ;  /* 0x00000060021d7812 */ /* 0x002fc600078e3cff */
[----:B------:R-:W2:Y:S04]  /*17d20*/  LDL.LU R54, [R1+0x6c8] ;  /* 0x0006c80001367983 */ /* 0x000ea80000300800 */
[----:B------:R-:W2:Y:S04]  /*17d30*/  LDL.LU R55, [R1+0x6ac] ;  /* 0x0006ac0001377983 */ /* 0x000ea80000300800 */
[----:B------:R-:W2:Y:S04]  /*17d40*/  LDL.LU R62, [R1+0x6a8] ;  /* 0x0006a800013e7983 */ /* 0x000ea80000300800 */
[----:B------:R-:W2:Y:S04]  /*17d50*/  LDL.LU R63, [R1+0x684] ;  /* 0x00068400013f7983 */ /* 0x000ea80000300800 */
[----:B------:R-:W2:Y:S04]  /*17d60*/  LDL.LU R64, [R1+0x680] ;  /* 0x0006800001407983 */ /* 0x000ea80000300800 */
[----:B------:R-:W2:Y:S04]  /*17d70*/  LDL.LU R65, [R1+0x3f0] ;  /* 0x0003f00001417983 */ /* 0x000ea80000300800 */
[----:B------:R-:W2:Y:S04]  /*17d80*/  LDL.LU R8, [R1+0x3ec] ;  /* 0x0003ec0001087983 */ /* 0x000ea80000300800 */
[----:B------:R0:W-:Y:S04]  /*17d90*/  STS.U16 [R29+UR7+0x8300], R71 ;  /* 0x008300471d007988 */ /* 0x0001e80008000407 */
[----:B0-----:R-:W2:Y:S04]  /*17da0*/  LDL.LU R71, [R1+0x9ec] ;  /* 0x0009ec0001477983 */ /* 0x001ea80000300800 */
[----:B---3--:R0:W-:Y:S04]  /*17db0*/  STS.U16 [R29+UR7+0xc300], R0 ;  /* 0x00c300001d007988 */ /* 0x0081e80008000407 */
[----:B----4-:R1:W-:Y:S04]  /*17dc0*/  STS.U16 [R29+UR7+0x8700], R4 ;  /* 0x008700041d007988 */ /* 0x0103e80008000407 */
[----:B------:R3:W-:Y:S04]  /*17dd0*/  STS.U16 [R29+UR7+0xc700], R5 ;  /* 0x00c700051d007988 */ /* 0x0007e80008000407 */
[----:B0-----:R-:W4:Y:S04]  /*17de0*/  LDL.LU R0, [R1+0x9e8] ;  /* 0x0009e80001007983 */ /* 0x001f280000300800 */
[----:B-1----:R0:W5:Y:S04]  /*17df0*/  LDL.LU R4, [R1+0x9e4] ;  /* 0x0009e40001047983 */ /* 0x0021680000300800 */
[----:B---3--:R0:W5:Y:S04]  /*17e00*/  LDL.LU R5, [R1+0x9e0] ;  /* 0x0009e00001057983 */ /* 0x0081680000300800 */
[----:B------:R1:W-:Y:S04]  /*17e10*/  STS.U16 [R29+UR7+0x8b00], R9 ;  /* 0x008b00091d007988 */ /* 0x0003e80008000407 */
[----:B------:R3:W-:Y:S04]  /*17e20*/  STS.U16 [R29+UR7+0xcb00], R6 ;  /* 0x00cb00061d007988 */ /* 0x0007e80008000407 */
[----:B------:R0:W-:Y:S04]  /*17e30*/  STS.U16 [R29+UR7+0x8f00], R7 ;  /* 0x008f00071d007988 */ /* 0x0001e80008000407 */
[----:B-1----:R-:W2:Y:S04]  /*17e40*/  LDL.LU R9, [R1+0x9dc] ;  /* 0x0009dc0001097983 */ /* 0x002ea80000300800 */
[----:B---3--:R1:W5:Y:S04]  /*17e50*/  LDL.LU R6, [R1+0x9d8] ;  /* 0x0009d80001067983 */ /* 0x0083680000300800 */
[----:B0-----:R1:W5:Y:S04]  /*17e60*/  LDL.LU R7, [R1+0x9d4] ;  /* 0x0009d40001077983 */ /* 0x0013680000300800 */
[----:B------:R0:W-:Y:S04]  /*17e70*/  STS.U16 [R29+UR7+0xcf00], R30 ;  /* 0x00cf001e1d007988 */ /* 0x0001e80008000407 */
[----:B------:R3:W-:Y:S04]  /*17e80*/  STS.U16 [R29+UR7+0x9300], R16 ;  /* 0x009300101d007988 */ /* 0x0007e80008000407 */
[----:B------:R1:W-:Y:S04]  /*17e90*/  STS.U16 [R29+UR7+0xd300], R17 ;  /* 0x00d300111d007988 */ /* 0x0003e80008000407 */
[----:B0-----:R-:W2:Y:S04]  /*17ea0*/  LDL.LU R30, [R1+0x9d0] ;  /* 0x0009d000011e7983 */ /* 0x001ea80000300800 */
[----:B---3--:R0:W5:Y:S04]  /*17eb0*/  LDL.LU R16, [R1+0x9cc] ;  /* 0x0009cc0001107983 */ /* 0x0081680000300800 */
[----:B-1----:R0:W5:Y:S04]  /*17ec0*/  LDL.LU R17, [R1+0x9c8] ;  /* 0x0009c80001117983 */ /* 0x0021680000300800 */
[----:B------:R1:W-:Y:S04]  /*17ed0*/  STS.U16 [R29+UR7+0x9700], R28 ;  /* 0x0097001c1d007988 */ /* 0x0003e80008000407 */
[----:B-1----:R-:W3:Y:S04]  /*17ee0*/  LDL.LU R28, [R1+0x9c4] ;  /* 0x0009c400011c7983 */ /* 0x002ee80000300800 */
[----:B------:R1:W-:Y:S04]  /*17ef0*/  STS.U16 [R29+UR7+0xd700], R18 ;  /* 0x00d700121d007988 */ /* 0x0003e80008000407 */
[----:B------:R0:W-:Y:S04]  /*17f00*/  STS.U16 [R29+UR7+0x9b00], R70 ;  /* 0x009b00461d007988 */ /* 0x0001e80008000407 */
[----:B-1----:R1:W5:Y:S04]  /*17f10*/  LDL.LU R18, [R1+0x9c0] ;  /* 0x0009c00001127983 */ /* 0x0023680000300800 */
[----:B------:R1:W-:Y:S01]  /*17f20*/  STS.U16 [R29+UR7+0xdb00], R19 ;  /* 0x00db00131d007988 */ /* 0x0003e20008000407 */
[----:B0-----:R-:W-:-:S03]  /*17f30*/  LOP3.LUT R70, R2, 0x70, RZ, 0x3c, !PT ;  /* 0x0000007002467812 */ /* 0x001fc600078e3cff */
[----:B-1----:R0:W5:Y:S04]  /*17f40*/  LDL.LU R19, [R1+0x9bc] ;  /* 0x0009bc0001137983 */ /* 0x0021680000300800 */
[----:B---3--:R1:W-:Y:S04]  /*17f50*/  STS.U16 [R29+UR7+0x9f00], R28 ;  /* 0x009f001c1d007988 */ /* 0x0083e80008000407 */
[----:B--2---:R2:W-:Y:S04]  /*17f60*/  STS.U16 [R29+UR7+0xdf00], R30 ;  /* 0x00df001e1d007988 */ /* 0x0045e80008000407 */
[----:B------:R3:W-:Y:S04]  /*17f70*/  STS.U16 [R70+UR7+0x8380], R31 ;  /* 0x0083801f46007988 */ /* 0x0007e80008000407 */
[----:B-1----:R0:W5:Y:S04]  /*17f80*/  LDL.LU R28, [R1+0x9b8] ;  /* 0x0009b800011c7983 */ /* 0x0021680000300800 */
[----:B--2---:R0:W5:Y:S04]  /*17f90*/  LDL.LU R29, [R1+0x9b4] ;  /* 0x0009b400011d7983 */ /* 0x0041680000300800 */
[----:B------:R0:W5:Y:S04]  /*17fa0*/  LDL.LU R30, [R1+0x9b0] ;  /* 0x0009b000011e7983 */ /* 0x0001680000300800 */
[----:B---3--:R0:W5:Y:S04]  /*17fb0*/  LDL.LU R31, [R1+0x9ac] ;  /* 0x0009ac00011f7983 */ /* 0x0081680000300800 */
[----:B------:R1:W-:Y:S04]  /*17fc0*/  STS.U16 [R70+UR7+0xc380], R40 ;  /* 0x00c3802846007988 */ /* 0x0003e80008000407 */
[----:B------:R2:W-:Y:S04]  /*17fd0*/  STS.U16 [R70+UR7+0x8780], R41 ;  /* 0x0087802946007988 */ /* 0x0005e80008000407 */
[----:B------:R3:W-:Y:S04]  /*17fe0*/  STS.U16 [R70+UR7+0xc780], R42 ;  /* 0x00c7802a46007988 */ /* 0x0007e80008000407 */
[----:B-1----:R0:W5:Y:S04]  /*17ff0*/  LDL.LU R40, [R1+0x9a8] ;  /* 0x0009a80001287983 */ /* 0x0021680000300800 */
[----:B--2---:R0:W5:Y:S04]  /*18000*/  LDL.LU R41, [R1+0x9a4] ;  /* 0x0009a40001297983 */ /* 0x0041680000300800 */
        /* <DEDUP_REMOVED lines=21> */
[----:B----4-:R3:W-:Y:S04]  /*18160*/  STS.U16 [R70+UR7+0xdf80], R0 ;  /* 0x00df800046007988 */ /* 0x0107e80008000407 */
[----:B-1----:R0:W5:Y:S04]  /*18170*/  LDL.LU R8, [R1+0x978] ;  /* 0x0009780001087983 */ /* 0x0021680000300800 */
[----:B--2---:R0:W5:Y:S04]  /*18180*/  LDL.LU R9, [R1+0x974] ;  /* 0x0009740001097983 */ /* 0x0041680000300800 */
[----:B---3--:R0:W5:Y:S04]  /*18190*/  LDL.LU R70, [R1+0x970] ;  /* 0x0009700001467983 */ /* 0x0081680000300800 */
[----:B------:R-:W2:Y:S04]  /*181a0*/  LDL.LU R0, [R1+0x96c] ;  /* 0x00096c0001007983 */ /* 0x000ea80000300800 */
[----:B--2---:R1:W-:Y:S04]  /*181b0*/  STS.U16 [R0+UR7+0x14000], R71 ;  /* 0x0140004700007988 */ /* 0x0043e80008000407 */
        /* <DEDUP_REMOVED lines=10> */
[----:B------:R1:W-:Y:S04]  /*18260*/  STS.U16 [R0+UR7+0x17000], R12 ;  /* 0x0170000c00007988 */ /* 0x0003e80008000407 */
[----:B---3--:R0:W5:Y:S04]  /*18270*/  LDL.LU R20, [R1+0x954] ;  /* 0x0009540001147983 */ /* 0x0081680000300800 */
[----:B------:R2:W-:Y:S01]  /*18280*/  STS.U16 [R0+UR7+0x15800], R21 ;  /* 0x0158001500007988 */ /* 0x0005e20008000407 */
[----:B-1----:R-:W-:-:S03]  /*18290*/  LOP3.LUT R12, R0, 0x20, RZ, 0x3c, !PT ;  /* 0x00000020000c7812 */ /* 0x002fc600078e3cff */
[----:B------:R1:W-:Y:S04]  /*182a0*/  STS.U16 [R0+UR7+0x15c00], R22 ;  /* 0x015c001600007988 */ /* 0x0003e80008000407 */
[----:B------:R3:W-:Y:S04]  /*182b0*/  STS.U16 [R0+UR7+0x16000], R23 ;  /* 0x0160001700007988 */ /* 0x0007e80008000407 */
[----:B--2---:R0:W5:Y:S04]  /*182c0*/  LDL.LU R21, [R1+0x950] ;  /* 0x0009500001157983 */ /* 0x0041680000300800 */
[----:B-1----:R0:W5:Y:S04]  /*182d0*/  LDL.LU R22, [R1+0x94c] ;  /* 0x00094c0001167983 */ /* 0x0021680000300800 */
[----:B---3--:R0:W5:Y:S04]  /*182e0*/  LDL.LU R23, [R1+0x948] ;  /* 0x0009480001177983 */ /* 0x0081680000300800 */
[----:B------:R1:W-:Y:S04]  /*182f0*/  STS.U16 [R0+UR7+0x16400], R32 ;  /* 0x0164002000007988 */ /* 0x0003e80008000407 */
[----:B------:R2:W-:Y:S04]  /*18300*/  STS.U16 [R0+UR7+0x16800], R33 ;  /* 0x0168002100007988 */ /* 0x0005e80008000407 */
[----:B------:R3:W-:Y:S04]  /*18310*/  STS.U16 [R0+UR7+0x16c00], R34 ;  /* 0x016c002200007988 */ /* 0x0007e80008000407 */
[----:B-1----:R0:W5:Y:S04]  /*18320*/  LDL.LU R32, [R1+0x944] ;  /* 0x0009440001207983 */ /* 0x0021680000300800 */
[----:B------:R1:W-:Y:S04]  /*18330*/  STS.U16 [R0+UR7+0x17400], R35 ;  /* 0x0174002300007988 */ /* 0x0003e80008000407 */
[----:B------:R4:W-:Y:S04]  /*18340*/  STS.U16 [R0+UR7+0x17800], R44 ;  /* 0x0178002c00007988 */ /* 0x0009e80008000407 */
[----:B------:R0:W-:Y:S04]  /*18350*/  STS.U16 [R0+UR7+0x17c00], R45 ;  /* 0x017c002d00007988 */ /* 0x0001e80008000407 */
[----:B--2---:R2:W5:Y:S04]  /*18360*/  LDL.LU R33, [R1+0x940] ;  /* 0x0009400001217983 */ /* 0x0045680000300800 */
[----:B------:R0:W-:Y:S04]  /*18370*/  STS.U16 [R12+UR7+0x14100], R46 ;  /* 0x0141002e0c007988 */ /* 0x0001e80008000407 */
[----:B---3--:R2:W5:Y:S04]  /*18380*/  LDL.LU R34, [R1+0x93c] ;  /* 0x00093c0001227983 */ /* 0x0085680000300800 */
[----:B------:R3:W-:Y:S04]  /*18390*/  STS.U16 [R12+UR7+0x14500], R47 ;  /* 0x0145002f0c007988 */ /* 0x0007e80008000407 */
[----:B-1----:R2:W5:Y:S04]  /*183a0*/  LDL.LU R35, [R1+0x938] ;  /* 0x0009380001237983 */ /* 0x0025680000300800 */
[----:B------:R1:W-:Y:S04]  /*183b0*/  STS.U16 [R12+UR7+0x14900], R56 ;  /* 0x014900380c007988 */ /* 0x0003e80008000407 */
[----:B----4-:R2:W5:Y:S04]  /*183c0*/  LDL.LU R44, [R1+0x934] ;  /* 0x00093400012c7983 */ /* 0x0105680000300800 */
[----:B------:R4:W-:Y:S04]  /*183d0*/  STS.U16 [R12+UR7+0x14d00], R57 ;  /* 0x014d00390c007988 */ /* 0x0009e80008000407 */
[----:B0-----:R2:W5:Y:S04]  /*183e0*/  LDL.LU R45, [R1+0x930] ;  /* 0x00093000012d7983 */ /* 0x0015680000300800 */
[----:B------:R0:W-:Y:S04]  /*183f0*/  STS.U16 [R12+UR7+0x15100], R58 ;  /* 0x0151003a0c007988 */ /* 0x0001e80008000407 */
[----:B------:R2:W5:Y:S04]  /*18400*/  LDL.LU R46, [R1+0x92c] ;  /* 0x00092c00012e7983 */ /* 0x0005680000300800 */
        /* <DEDUP_REMOVED lines=10> */
[----:B------:R-:W-:Y:S04]  /*184b0*/  STS.U16 [R12+UR7+0x16900], R74 ;  /* 0x0169004a0c007988 */ /* 0x000fe80008000407 */
[----:B---3--:R2:W5:Y:S04]  /*184c0*/  LDL.LU R66, [R1+0x914] ;  /* 0x0009140001427983 */ /* 0x0085680000300800 */
[----:B------:R-:W-:Y:S04]  /*184d0*/  STS.U16 [R12+UR7+0x16d00], R75 ;  /* 0x016d004b0c007988 */ /* 0x000fe80008000407 */
[----:B-1----:R2:W5:Y:S04]  /*184e0*/  LDL.LU R67, [R1+0x910] ;  /* 0x0009100001437983 */ /* 0x0025680000300800 */
[----:B------:R1:W-:Y:S04]  /*184f0*/  STS.U16 [R12+UR7+0x17100], R60 ;  /* 0x0171003c0c007988 */ /* 0x0003e80008000407 */
[----:B----4-:R2:W5:Y:S04]  /*18500*/  LDL.LU R68, [R1+0x90c] ;  /* 0x00090c0001447983 */ /* 0x0105680000300800 */
[----:B0-----:R2:W5:Y:S01]  /*18510*/  LDL.LU R69, [R1+0x908] ;  /* 0x0009080001457983 */ /* 0x0015620000300800 */
[----:B-1----:R-:W-:-:S03]  /*18520*/  LOP3.LUT R60, R0, 0x40, RZ, 0x3c, !PT ;  /* 0x00000040003c7812 */ /* 0x002fc600078e3cff */
[----:B------:R2:W5:Y:S04]  /*18530*/  LDL.LU R74, [R1+0x904] ;  /* 0x00090400014a7983 */ /* 0x0005680000300800 */
[----:B------:R0:W-:Y:S04]  /*18540*/  STS.U16 [R12+UR7+0x17500], R76 ;  /* 0x0175004c0c007988 */ /* 0x0001e80008000407 */
[----:B------:R2:W5:Y:S04]  /*18550*/  LDL.LU R75, [R1+0x900] ;  /* 0x00090000014b7983 */ /* 0x0005680000300800 */
[----:B------:R1:W-:Y:S04]  /*18560*/  STS.U16 [R12+UR7+0x17900], R77 ;  /* 0x0179004d0c007988 */ /* 0x0003e80008000407 */
[----:B0-----:R2:W5:Y:S04]  /*18570*/  LDL.LU R76, [R1+0x8fc] ;  /* 0x0008fc00014c7983 */ /* 0x0015680000300800 */
[----:B------:R0:W-:Y:S04]  /*18580*/  STS.U16 [R12+UR7+0x17d00], R13 ;  /* 0x017d000d0c007988 */ /* 0x0001e80008000407 */
[----:B-1----:R2:W5:Y:S04]  /*18590*/  LDL.LU R77, [R1+0x8f8] ;  /* 0x0008f800014d7983 */ /* 0x0025680000300800 */
[----:B------:R1:W-:Y:S04]  /*185a0*/  STS.U16 [R60+UR7+0x14200], R14 ;  /* 0x0142000e3c007988 */ /* 0x0003e80008000407 */
[----:B0-----:R2:W5:Y:S04]  /*185b0*/  LDL.LU R12, [R1+0x8f4] ;  /* 0x0008f400010c7983 */ /* 0x0015680000300800 */
[----:B------:R0:W-:Y:S04]  /*185c0*/  STS.U16 [R60+UR7+0x14600], R15 ;  /* 0x0146000f3c007988 */ /* 0x0001e80008000407 */
[----:B------:R2:W5:Y:S04]  /*185d0*/  LDL.LU R13, [R1+0x8f0] ;  /* 0x0008f000010d7983 */ /* 0x0005680000300800 */
[----:B------:R3:W-:Y:S04]  /*185e0*/  STS.U16 [R60+UR7+0x14a00], R24 ;  /* 0x014a00183c007988 */ /* 0x0007e80008000407 */
[----:B-1----:R2:W5:Y:S04]  /*185f0*/  LDL.LU R14, [R1+0x8ec] ;  /* 0x0008ec00010e7983 */ /* 0x0025680000300800 */
[----:B------:R1:W-:Y:S04]  /*18600*/  STS.U16 [R60+UR7+0x14e00], R25 ;  /* 0x014e00193c007988 */ /* 0x0003e80008000407 */
[----:B0-----:R2:W5:Y:S04]  /*18610*/  LDL.LU R15, [R1+0x8e8] ;  /* 0x0008e800010f7983 */ /* 0x0015680000300800 */
[----:B------:R0:W-:Y:S04]  /*18620*/  STS.U16 [R60+UR7+0x15200], R26 ;  /* 0x0152001a3c007988 */ /* 0x0001e80008000407 */
[----:B---3--:R2:W5:Y:S04]  /*18630*/  LDL.LU R24, [R1+0x8e4] ;  /* 0x0008e40001187983 */ /* 0x0085680000300800 */
        /* <DEDUP_REMOVED lines=16> */
[----:B---3--:R2:W5:Y:S01]  /*18740*/  LDL.LU R49, [R1+0x8c0] ;  /* 0x0008c00001317983 */ /* 0x0085620000300800 */
[----:B-1----:R-:W-:-:S03]  /*18750*/  LOP3.LUT R90, R0, 0x60, RZ, 0x3c, !PT ;  /* 0x00000060005a7812 */ /* 0x002fc600078e3cff */
[----:B------:R0:W-:Y:S04]  /*18760*/  STS.U16 [R60+UR7+0x17600], R50 ;  /* 0x017600323c007988 */ /* 0x0001e80008000407 */
[----:B------:R1:W-:Y:S04]  /*18770*/  STS.U16 [R60+UR7+0x17a00], R51 ;  /* 0x017a00333c007988 */ /* 0x0003e80008000407 */
[----:B------:R3:W-:Y:S04]  /*18780*/  STS.U16 [R60+UR7+0x17e00], R61 ;  /* 0x017e003d3c007988 */ /* 0x0007e80008000407 */
[----:B0-----:R2:W5:Y:S04]  /*18790*/  LDL.LU R50, [R1+0x8bc] ;  /* 0x0008bc0001327983 */ /* 0x0015680000300800 */
[----:B-1----:R2:W5:Y:S04]  /*187a0*/  LDL.LU R51, [R1+0x8b8] ;  /* 0x0008b80001337983 */ /* 0x0025680000300800 */
[----:B---3--:R2:W5:Y:S04]  /*187b0*/  LDL.LU R60, [R1+0x8b4] ;  /* 0x0008b400013c7983 */ /* 0x0085680000300800 */
[----:B------:R2:W5:Y:S04]  /*187c0*/  LDL.LU R61, [R1+0x8b0] ;  /* 0x0008b000013d7983 */ /* 0x0005680000300800 */
[----:B------:R0:W-:Y:S04]  /*187d0*/  STS.U16 [R90+UR7+0x14300], R78 ;  /* 0x0143004e5a007988 */ /* 0x0001e80008000407 */
[----:B------:R1:W-:Y:S04]  /*187e0*/  STS.U16 [R90+UR7+0x14700], R79 ;  /* 0x0147004f5a007988 */ /* 0x0003e80008000407 */
[----:B------:R3:W-:Y:S04]  /*187f0*/  STS.U16 [R90+UR7+0x14b00], R80 ;  /* 0x014b00505a007988 */ /* 0x0007e80008000407 */
[----:B0-----:R2:W5:Y:S04]  /*18800*/  LDL.LU R78, [R1+0x8ac] ;  /* 0x0008ac00014e7983 */ /* 0x0015680000300800 */
[----:B-1----:R2:W5:Y:S04]  /*18810*/  LDL.LU R79, [R1+0x8a8] ;  /* 0x0008a800014f7983 */ /* 0x0025680000300800 */
[----:B---3--:R2:W5:Y:S04]  /*18820*/  LDL.LU R80, [R1+0x8a4] ;  /* 0x0008a40001507983 */ /* 0x0085680000300800 */
        /* <DEDUP_REMOVED lines=24> */
[----:B------:R0:W-:Y:S01]  /*189b0*/  STS.U16 [R90+UR7+0x17f00], R3 ;  /* 0x017f00035a007988 */ /* 0x0001e20008000407 */
[----:B------:R1:W-:Y:S06]  /*189c0*/  MEMBAR.ALL.CTA ;  /* 0x0000000000007992 */ /* 0x0003ec0000008000 */
[----:B-1----:R-:W1:Y:S04]  /*189d0*/  FENCE.VIEW.ASYNC.S ;  /* 0x00000000000073c6 */ /* 0x002e680000000000 */
[----:B0-----:R2:W5:Y:S04]  /*189e0*/  LDL.LU R90, [R1+0x870] ;  /* 0x00087000015a7983 */ /* 0x0015680000300800 */
[----:B------:R2:W5:Y:S01]  /*189f0*/  LDL.LU R3, [R1+0x86c] ;  /* 0x00086c0001037983 */ /* 0x0005620000300800 */
[----:B-1----:R-:W-:Y:S01]  /*18a00*/  BAR.SYNC.DEFER_BLOCKING 0x0 ;  /* 0x0000000000007b1d */ /* 0x002fe20000010000 */
[----:B------:R-:W-:-:S04]  /*18a10*/  ULEA UR9, UR6, UR7, 0x3 ;  /* 0x0000000706097291 */ /* 0x000fc8000f8e18ff */
[----:B------:R-:W-:Y:S01]  /*18a20*/  UIADD3 UR9, UPT, UPT, UR9, 0x18000, URZ ;  /* 0x0001800009097890 */ /* 0x000fe2000fffe0ff */
[----:B------:R-:W-:-:S00]  /*18a30*/  MEMBAR.ALL.CTA ;  /* 0x0000000000007992 */ /* 0x000fc00000008000 */
[----:B------:R-:W-:Y:S06]  /*18a40*/  MEMBAR.ALL.GPU ;  /* 0x0000000000007992 */ /* 0x000fec000000a000 */
[----:B------:R-:W-:-:S00]  /*18a50*/  ERRBAR ;  /* 0x00000000000079ab */ /* 0x000fc00000000000 */
[----:B------:R-:W-:Y:S08]  /*18a60*/  CGAERRBAR ;  /* 0x00000000000075ab */ /* 0x000ff00000000000 */
[----:B------:R-:W-:Y:S06]  /*18a70*/  UCGABAR_ARV ;  /* 0x00000000000079c7 */ /* 0x000fec0008000000 */
[----:B------:R-:W-:Y:S01]  /*18a80*/  UCGABAR_WAIT ;  /* 0x0000000000007dc7 */ /* 0x000fe20008000000 */
[----:B------:R-:W-:Y:S01]  /*18a90*/  CCTL.IVALL ;  /* 0x00000000ff00798f */ /* 0x000fe20002000000 */
[----:B--2---:R-:W-:Y:S05]  /*18aa0*/  @P1 BRA `(.L_x_15) ;  /* 0x0000000000841947 */ /* 0x004fea0003800000 */
[----:B------:R-:W-:Y:S02]  /*18ab0*/  UIADD3 UR4, UPT, UPT, UR21, 0x100, URZ ;  /* 0x0000010015047890 */ /* 0x000fe4000fffe0ff */
[----:B------:R-:W-:Y:S02]  /*18ac0*/  UIADD3 UR19, UPT, UPT, UR21, 0x100, URZ ;  /* 0x0000010015137890 */ /* 0x000fe4000fffe0ff */
[----:B------:R-:W-:Y:S01]  /*18ad0*/  UIADD3 UR20, UPT, UPT, UR21, 0x100, URZ ;  /* 0x0000010015147890 */ /* 0x000fe2000fffe0ff */
[----:B------:R-:W-:Y:S01]  /*18ae0*/  UMOV UR40, 0x0 ;  /* 0x0000000000287882 */ /* 0x000fe20000000000 */
[----:B------:R-:W-:Y:S01]  /*18af0*/  UMOV UR41, 0x10408010 ;  /* 0x1040801000297882 */ /* 0x000fe20000000000 */
[----:B------:R-:W-:Y:S01]  /*18b00*/  UMOV UR16, UR18 ;  /* 0x0000001200107c82 */ /* 0x000fe20008000000 */
[----:B------:R-:W-:Y:S01]  /*18b10*/  UMOV UR17, 0x40004040 ;  /* 0x4000404000117882 */ /* 0x000fe20000000000 */
[----:B------:R-:W-:Y:S02]  /*18b20*/  UIADD3 UR54, UPT, UPT, UR21, 0x100, URZ ;  /* 0x0000010015367890 */ /* 0x000fe4000fffe0ff */
[----:B------:R0:W-:Y:S01]  /*18b30*/  UTCHMMA.2CTA gdesc[UR16], gdesc[UR10], tmem[UR21], tmem[UR40], idesc[UR41], UPT ;  /* 0x00ff280a100075ea */ /* 0x0001e2000ba00015 */
[----:B------:R-:W-:Y:S01]  /*18b40*/  UMOV UR42, 0x0 ;  /* 0x00000000002a7882 */ /* 0x000fe20000000000 */
[----:B------:R-:W-:Y:S01]  /*18b50*/  UMOV UR43, 0x10408010 ;  /* 0x10408010002b7882 */ /* 0x000fe20000000000 */
[----:B------:R-:W-:Y:S01]  /*18b60*/  UMOV UR44, 0x0 ;  /* 0x00000000002c7882 */ /* 0x000fe20000000000 */
[----:B------:R-:W-:Y:S01]  /*18b70*/  UMOV UR45, 0x10408010 ;  /* 0x10408010002d7882 */ /* 0x000fe20000000000 */
        /* <DEDUP_REMOVED lines=20> */
.L_x_15:
[----:B------:R1:W-:Y:S04]  /*18cc0*/  STL [R1+0x870], R2 ;  /* 0x0008700201007387 */ /* 0x0003e80000100800 */
[----:B-1----:R-:W2:Y:S04]  /*18cd0*/  LDL R2, [R1+0x844] ;  /* 0x0008440001027983 */ /* 0x002ea80000100800 */
[----:B------:R1:W-:Y:S04]  /*18ce0*/  STL [R1+0x86c], R0 ;  /* 0x00086c0001007387 */ /* 0x0003e80000100800 */
[----:B-1----:R-:W2:Y:S01]  /*18cf0*/  LDL R0, [R1+0x304] ;  /* 0x0003040001007983 */ /* 0x002ea20000100800 */
[----:B------:R-:W-:-:S04]  /*18d00*/  UIADD3 UR6, UPT, UPT, UR6, 0x1, URZ ;  /* 0x0000000106067890 */ /* 0x000fc8000fffe0ff */
[----:B------:R-:W-:-:S04]  /*18d10*/  UISETP.GT.AND UP1, UPT, UR6, 0x1, UPT ;  /* 0x000000010600788c */ /* 0x000fc8000bf24270 */
[----:B0-----:R-:W-:Y:S02]  /*18d20*/  USEL UR4, URZ, 0x1, !UP1 ;  /* 0x00000001ff047887 */ /* 0x001fe4000c800000 */
[----:B------:R-:W-:Y:S01]  /*18d30*/  USEL UR6, UR6, URZ, !UP1 ;  /* 0x000000ff06067287 */ /* 0x000fe2000c800000 */
[----:B--2---:R-:W-:Y:S02]  /*18d40*/  ISETP.NE.U32.AND P2, PT, R0, R2, PT ;  /* 0x000000020000720c */ /* 0x004fe40003f45070 */
[----:B------:R0:W5:Y:S04]  /*18d50*/  LDL.LU R2, [R1+0x870] ;  /* 0x0008700001027983 */ /* 0x0001680000300800 */
[----:B------:R0:W5:Y:S01]  /*18d60*/  LDL.LU R0, [R1+0x86c] ;  /* 0x00086c0001007983 */ /* 0x0001620000300800 */
[----:B------:R-:W-:-:S03]  /*18d70*/  ULOP3.LUT UR16, UR5, UR4, URZ, 0x3c, !UPT ;  /* 0x0000000405107292 */ /* 0x000fc6000f8e3cff */
[----:B------:R-:W-:-:S04]  /*18d80*/  UMOV UR4, UR5 ;  /* 0x0000000500047c82 */ /* 0x000fc80008000000 */
[----:B------:R-:W-:Y:S01]  /*18d90*/  UMOV UR5, UR16 ;  /* 0x0000001000057c82 */ /* 0x000fe20008000000 */
[----:B0-----:R-:W-:Y:S05]  /*18da0*/  @P2 BRA `(.L_x_16) ;  /* 0xffffff3400982947 */ /* 0x001fea000383ffff */
.L_x_13:
[----:B-----5:R-:W2:Y:S02]  /*18db0*/  LDL.LU R92, [R1+0x868] ;  /* 0x00086800015c7983 */ /* 0x020ea40000300800 */
[----:B--2---:R-:W-:-:S13]  /*18dc0*/  ISETP.GE.AND P1, PT, R92, 0x40, PT ;  /* 0x000000405c00780c */ /* 0x004fda0003f26270 */
[----:B------:R-:W-:Y:S05]  /*18dd0*/  @!P1 BRA `(.L_x_17) ;  /* 0x0000000000109947 */ /* 0x000fea0003800000 */
[----:B------:R-:W-:-:S06]  /*18de0*/  USHF.L.U32 UR4, UR4, 0x1f, URZ ;  /* 0x0000001f04047899 */ /* 0x000fcc00080006ff */
[----:B------:R-:W-:-:S04]  /*18df0*/  IMAD.U32 R0, RZ, RZ, UR4 ;  /* 0x00000004ff007e24 */ /* 0x000fc8000f8e00ff */
[----:B------:R-:W0:Y:S02]  /*18e00*/  SYNCS.PHASECHK.TRANS64.TRYWAIT P1, [UR9], R0 ;  /* 0x00000000ff0075a7 */ /* 0x000e240008021109 */
[----:B0-----:R-:W-:Y:S05]  /*18e10*/  @!P1 BRA `(.L_x_18) ;  /* 0x0000013000109947 */ /* 0x001fea0003800000 */
.L_x_17:
[----:B------:R-:W-:Y:S06]  /*18e20*/  BAR.SYNC.DEFER_BLOCKING 0x0 ;  /* 0x0000000000007b1d */ /* 0x000fec0000010000 */
[----:B------:R-:W0:Y:S01]  /*18e30*/  LDCU.128 UR12, c[0x0][0x390] ;  /* 0x00007200ff0c77ac */ /* 0x000e220008000c00 */
[----:B------:R2:W-:Y:S01]  /*18e40*/  STL [R1+0x958], R82 ;  /* 0x0009585201007387 */ /* 0x0005e20000100800 */
[----:B------:R-:W3:Y:S03]  /*18e50*/  LDCU.64 UR28, c[0x0][0x398] ;  /* 0x00007300ff1c77ac */ /* 0x000ee60008000a00 */
[----:B------:R4:W-:Y:S01]  /*18e60*/  STL [R1+0x954], R81 ;  /* 0x0009545101007387 */ /* 0x0009e20000100800 */
[----:B------:R-:W5:Y:S03]  /*18e70*/  LDCU UR20, c[0x0][0x3b8] ;  /* 0x00007700ff1477ac */ /* 0x000f660008000800 */
[----:B------:R1:W-:Y:S01]  /*18e80*/  STL [R1+0x950], R80 ;  /* 0x0009505001007387 */ /* 0x0003e20000100800 */
[----:B------:R-:W0:Y:S03]  /*18e90*/  LDCU.64 UR4, c[0x0][0x398] ;  /* 0x00007300ff0477ac */ /* 0x000e260008000a00 */
[----:B------:R0:W-:Y:S01]  /*18ea0*/  STL [R1+0x94c], R79 ;  /* 0x00094c4f01007387 */ /* 0x0001e20000100800 */
[----:B------:R-:W0:Y:S01]  /*18eb0*/  LDCU.64 UR30, c[0x0][0x398] ;  /* 0x00007300ff1e77ac */ /* 0x000e220008000a00 */
[----:B------:R-:W0:Y:S02]  /*18ec0*/  @!P0 SYNCS.CCTL.IV [UR7+0x18000] ;  /* 0x01800000ff0089b1 */ /* 0x000e240008000007 */
[----:B0-----:R-:W-:Y:S06]  /*18ed0*/  BAR.SYNC.DEFER_BLOCKING 0x0 ;  /* 0x0000000000007b1d */ /* 0x001fec0000010000 */
[----:B------:R-:W0:Y:S01]  /*18ee0*/  LDCU.64 UR10, c[0x0][0x398] ;  /* 0x00007300ff0a77ac */ /* 0x000e220008000a00 */
[----:B------:R-:W2:Y:S01]  /*18ef0*/  LDTM.x64 R4, tmem[UR8] ;  /* 0x00000008000479ee */ /* 0x000ea20008340000 */
[----:B------:R0:W-:Y:S01]  /*18f00*/  STL [R1+0x948], R78 ;  /* 0x0009484e01007387 */ /* 0x0001e20000100800 */
[----:B------:R-:W0:Y:S03]  /*18f10*/  LDCU.64 UR24, c[0x0][0x398] ;  /* 0x00007300ff1877ac */ /* 0x000e260008000a00 */
[----:B------:R0:W-:Y:S01]  /*18f20*/  STL [R1+0x944], R77 ;  /* 0x0009444d01007387 */ /* 0x0001e20000100800 */
[----:B------:R-:W0:Y:S03]  /*18f30*/  LDCU.64 UR16, c[0x0][0x398] ;  /* 0x00007300ff1077ac */ /* 0x000e260008000a00 */
[----:B------:R0:W-:Y:S01]  /*18f40*/  STL [R1+0x940], R76 ;  /* 0x0009404c01007387 */ /* 0x0001e20000100800 */
[----:B------:R-:W0:Y:S03]  /*18f50*/  LDCU UR6, c[0x0][0x39c] ;  /* 0x00007380ff0677ac */ /* 0x000e260008000800 */
[----:B------:R0:W-:Y:S01]  /*18f60*/  STL [R1+0x93c], R75 ;  /* 0x00093c4b01007387 */ /* 0x0001e20000100800 */
[----:B------:R-:W0:Y:S01]  /*18f70*/  LDCU.64 UR18, c[0x0][0x398] ;  /* 0x00007300ff1277ac */ /* 0x000e220008000a00 */
[----:B------:R-:W3:Y:S02]  /*18f80*/  @!P0 SYNCS.CCTL.IV [UR7+0x18008] ;  /* 0x01800800ff0089b1 */ /* 0x000ee40008000007 */
[----:B------:R0:W-:Y:S01]  /*18f90*/  STL [R1+0x938], R74 ;  /* 0x0009384a01007387 */ /* 0x0001e20000100800 */
[----:B------:R-:W3:Y:S03]  /*18fa0*/  LDCU.64 UR26, c[0x0][0x398] ;  /* 0x00007300ff1a77ac */ /* 0x000ee60008000a00 */
[----:B------:R0:W-:Y:S01]  /*18fb0*/  STL [R1+0x934], R73 ;  /* 0x0009344901007387 */ /* 0x0001e20000100800 */
[----:B------:R-:W3:Y:S01]  /*18fc0*/  LDCU UR38, c[0x0][0x39c] ;  /* 0x00007380ff2677ac */ /* 0x000ee20008000800 */
[----:B--2---:R-:W-:-:S02]  /*18fd0*/  IMAD.MOV.U32 R82, RZ, RZ, R67 ;  /* 0x000000ffff527224 */ /* 0x004fc400078e0043 */
[----:B------:R2:W-:Y:S01]  /*18fe0*/  STL [R1+0x930], R72 ;  /* 0x0009304801007387 */ /* 0x0005e20000100800 */
[----:B----4-:R-:W-:Y:S01]  /*18ff0*/  IMAD.MOV.U32 R81, RZ, RZ, R66 ;  /* 0x000000ffff517224 */ /* 0x010fe200078e0042 */
[----:B------:R-:W4:Y:S01]  /*19000*/  LDCU UR56, c[0x0][0x398] ;  /* 0x00007300ff3877ac */ /* 0x000f220008000800 */
[----:B-1----:R-:W-:Y:S01]  /*19010*/  IMAD.MOV.U32 R80, RZ, RZ, R65 ;  /* 0x000000ffff507224 */ /* 0x002fe200078e0041 */
[----:B------:R1:W-:Y:S01]  /*19020*/  STL [R1+0x92c], R71 ;  /* 0x00092c4701007387 */ /* 0x0003e20000100800 */
[----:B------:R-:W-:Y:S01]  /*19030*/  IMAD.MOV.U32 R79, RZ, RZ, R64 ;  /* 0x000000ffff4f7224 */ /* 0x000fe200078e0040 */
[----:B------:R-:W3:Y:S01]  /*19040*/  LDCU UR44, c[0x0][0x398] ;  /* 0x00007300ff2c77ac */ /* 0x000ee20008000800 */
[----:B0-----:R-:W-:Y:S01]  /*19050*/  IMAD.MOV.U32 R78, RZ, RZ, R59 ;  /* 0x000000ffff4e7224 */ /* 0x001fe200078e003b */
[----:B------:R0:W-:Y:S01]  /*19060*/  STL [R1+0x928], R70 ;  /* 0x0009284601007387 */ /* 0x0001e20000100800 */
[----:B------:R-:W-:Y:S01]  /*19070*/  IMAD.MOV.U32 R77, RZ, RZ, R58 ;  /* 0x000000ffff4d7224 */ /* 0x000fe200078e003a */
[----:B------:R-:W3:Y:S01]  /*19080*/  LDCU UR47, c[0x0][0x398] ;  /* 0x00007300ff2f77ac */ /* 0x000ee20008000800 */
[----:B------:R-:W-:Y:S01]  /*19090*/  IMAD.MOV.U32 R76, RZ, RZ, R57 ;  /* 0x000000ffff4c7224 */ /* 0x000fe200078e0039 */
[----:B------:R0:W-:Y:S01]  /*190a0*/  STL [R1+0x924], R69 ;  /* 0x0009244501007387 */ /* 0x0001e20000100800 */
[----:B------:R-:W-:Y:S01]  /*190b0*/  IMAD.MOV.U32 R75, RZ, RZ, R56 ;  /* 0x000000ffff4b7224 */ /* 0x000fe200078e0038 */
[----:B------:R-:W3:Y:S01]  /*190c0*/  LDCU UR71, c[0x0][0x39c] ;  /* 0x00007380ff4777ac */ /* 0x000ee20008000800 */
[----:B------:R-:W-:Y:S01]  /*190d0*/  IMAD.MOV.U32 R74, RZ, RZ, R55 ;  /* 0x000000ffff4a7224 */ /* 0x000fe200078e0037 */
[----:B------:R4:W-:Y:S01]  /*190e0*/  STL [R1+0x920], R68 ;  /* 0x0009204401007387 */ /* 0x0009e20000100800 */
[----:B------:R-:W-:Y:S01]  /*190f0*/  IMAD.MOV.U32 R73, RZ, RZ, R54 ;  /* 0x000000ffff497224 */ /* 0x000fe200078e0036 */
[----:B------:R-:W3:Y:S01]  /*19100*/  LDCU UR43, c[0x0][0x398] ;  /* 0x00007300ff2b77ac */ /* 0x000ee20008000800 */
[----:B--2---:R-:W-:Y:S01]  /*19110*/  IMAD.MOV.U32 R72, RZ, RZ, R53 ;  /* 0x000000ffff487224 */ /* 0x004fe200078e0035 */
[----:B------:R-:W-:Y:S01]  /*19120*/  STL [R1+0x8bc], R3 ;  /* 0x0008bc0301007387 */ /* 0x000fe20000100800 */
[----:B-1----:R-:W-:Y:S01]  /*19130*/  IMAD.MOV.U32 R71, RZ, RZ, R52 ;  /* 0x000000ffff477224 */ /* 0x002fe200078e0034 */
[----:B------:R-:W1:Y:S01]  /*19140*/  LDCU UR37, c[0x0][0x398] ;  /* 0x00007300ff2577ac */ /* 0x000e620008000800 */
[----:B0-----:R-:W-:Y:S01]  /*19150*/  IMAD.MOV.U32 R70, RZ, RZ, R51 ;  /* 0x000000ffff467224 */ /* 0x001fe200078e0033 */
[----:B------:R-:W-:Y:S01]  /*19160*/  STL [R1+0x8b8], R0 ;  /* 0x0008b80001007387 */ /* 0x000fe20000100800 */
[----:B------:R-:W-:Y:S01]  /*19170*/  IMAD.MOV.U32 R69, RZ, RZ, R50 ;  /* 0x000000ffff457224 */ /* 0x000fe200078e0032 */
[----:B------:R-:W0:Y:S01]  /*19180*/  LDCU UR39, c[0x0][0x398] ;  /* 0x00007300ff2777ac */ /* 0x000e220008000800 */
[----:B----4-:R-:W-:Y:S01]  /*19190*/  IMAD.MOV.U32 R68, RZ, RZ, R49 ;  /* 0x000000ffff447224 */ /* 0x010fe200078e0031 */
[----:B------:R-:W-:Y:S01]  /*191a0*/  STL [R1+0x8b4], R93 ;  /* 0x0008b45d01007387 */ /* 0x000fe20000100800 */
[----:B------:R-:W2:Y:S03]  /*191b0*/  LDCU UR34, c[0x0][0x39c] ;  /* 0x00007380ff2277ac */ /* 0x000ea60008000800 */
[----:B------:R-:W-:Y:S01]  /*191c0*/  STL.64 [R1+0x300], R4 ;  /* 0x0003000401007387 */ /* 0x000fe20000100a00 */
[----:B------:R-:W4:Y:S03]  /*191d0*/  LDCU UR70, c[0x0][0x398] ;  /* 0x00007300ff4677ac */ /* 0x000f260008000800 */
[----:B------:R-:W-:Y:S01]  /*191e0*/  STL.64 [R1+0x308], R6 ;  /* 0x0003080601007387 */ /* 0x000fe20000100a00 */
[----:B------:R-:W0:Y:S03]  /*191f0*/  LDCU UR53, c[0x0][0x398] ;  /* 0x00007300ff3577ac */ /* 0x000e260008000800 */
        /* <DEDUP_REMOVED lines=40> */
[----:B------:R-:W-:Y:S01]  /*19480*/  STL [R1+0x3b0], R48 ;  /* 0x0003b03001007387 */ /* 0x000fe20000100800 */
[----:B------:R-:W0:Y:S03]  /*19490*/  LDCU UR67, c[0x0][0x398] ;  /* 0x00007300ff4377ac */ /* 0x000e260008000800 */
[----:B------:R-:W-:Y:S01]  /*194a0*/  STL.64 [R1+0x3e0], R60 ;  /* 0x0003e03c01007387 */ /* 0x000fe20000100a00 */
[----:B------:R-:W0:Y:S03]  /*194b0*/  LDCU UR49, c[0x0][0x39c] ;  /* 0x00007380ff3177ac */ /* 0x000e260008000800 */
[----:B------:R1:W-:Y:S01]  /*194c0*/  STL.64 [R1+0x3e8], R62 ;  /* 0x0003e83e01007387 */ /* 0x0003e20000100a00 */
[----:B------:R-:W0:Y:S01]  /*194d0*/  LDCU UR51, c[0x0][0x398] ;  /* 0x00007300ff3377ac */ /* 0x000e220008000800 */
[----:B------:R-:W0:Y:S01]  /*194e0*/  LDCU UR66, c[0x0][0x398] ;  /* 0x00007300ff4277ac */ /* 0x000e220008000800 */
[----:B------:R-:W0:Y:S01]  /*194f0*/  LDCU UR74, c[0x0][0x398] ;  /* 0x00007300ff4a77ac */ /* 0x000e220008000800 */
[----:B-1----:R-:W1:Y:S01]  /*19500*/  LDTM.x64 R4, tmem[UR8+0x40] ;  /* 0x00004008000479ee */ /* 0x002e620008340000 */
[----:B------:R-:W0:Y:S01]  /*19510*/  LDCU UR35, c[0x0][0x39c] ;  /* 0x00007380ff2377ac */ /* 0x000e220008000800 */
[----:B------:R-:W0:Y:S01]  /*19520*/  LDCU UR64, c[0x0][0x398] ;  /* 0x00007300ff4077ac */ /* 0x000e220008000800 */
[----:B------:R-:W0:Y:S01]  /*19530*/  LDCU UR40, c[0x0][0x398] ;  /* 0x00007300ff2877ac */ /* 0x000e220008000800 */
[----:B------:R-:W0:Y:S01]  /*19540*/  LDCU UR77, c[0x0][0x39c] ;  /* 0x00007380ff4d77ac */ /* 0x000e220008000800 */
[----:B------:R-:W0:Y:S01]  /*19550*/  LDCU UR73, c[0x0][0x398] ;  /* 0x00007300ff4977ac */ /* 0x000e220008000800 */
[----:B------:R-:W0:Y:S01]  /*19560*/  LDCU UR63, c[0x0][0x39c] ;  /* 0x00007380ff3f77ac */ /* 0x000e220008000800 */
[----:B-1----:R-:W-:Y:S01]  /*19570*/  STL.64 [R1+0x200], R4 ;  /* 0x0002000401007387 */ /* 0x002fe20000100a00 */
[----:B------:R-:W1:Y:S03]  /*19580*/  LDCU UR55, c[0x0][0x398] ;  /* 0x00007300ff3777ac */ /* 0x000e660008000800 */
[----:B------:R-:W-:Y:S01]  /*19590*/  STL.64 [R1+0x208], R6 ;  /* 0x0002080601007387 */ /* 0x000fe20000100a00 */
[----:B------:R-:W0:Y:S03]  /*195a0*/  LDCU UR76, c[0x0][0x398] ;  /* 0x00007300ff4c77ac */ /* 0x000e260008000800 */
[----:B------:R-:W-:Y:S01]  /*195b0*/  STL.64 [R1+0x210], R8 ;  /* 0x0002100801007387 */ /* 0x000fe20000100a00 */
[----:B------:R-:W0:Y:S03]  /*195c0*/  LDCU UR72, c[0x0][0x398] ;  /* 0x00007300ff4877ac */ /* 0x000e260008000800 */
[----:B------:R-:W-:Y:S01]  /*195d0*/  STL.64 [R1+0x218], R10 ;  /* 0x0002180a01007387 */ /* 0x000fe20000100a00 */
[----:B------:R-:W0:Y:S03]  /*195e0*/  LDCU UR62, c[0x0][0x398] ;  /* 0x00007300ff3e77ac */ /* 0x000e260008000800 */
[----:B------:R-:W-:Y:S04]  /*195f0*/  STL.64 [R1+0x220], R12 ;  /* 0x0002200c01007387 */ /* 0x000fe80000100a00 */
        /* <DEDUP_REMOVED lines=26> */
[----:B------:R0:W-:Y:S02]  /*197a0*/  STL.64 [R1+0x2f8], R66 ;  /* 0x0002f84201007387 */ /* 0x0001e40000100a00 */
[----:B0-----:R-:W0:Y:S02]  /*197b0*/  LDTM.x64 R4, tmem[UR8+0x80] ;  /* 0x00008008000479ee */ /* 0x001e240008340000 */
[----:B0-----:R-:W-:Y:S04]  /*197c0*/  STL.64 [R1+0x100], R4 ;  /* 0x0001000401007387 */ /* 0x001fe80000100a00 */
        /* <DEDUP_REMOVED lines=32> */
[----:B0-----:R-:W-:Y:S01]  /*199d0*/  STL [R1], R4 ;  /* 0x0000000401007387 */ /* 0x001fe20000100800 */
[----:B------:R-:W-:-:S02]  /*199e0*/  IMAD.MOV.U32 R3, RZ, RZ, R9 ;  /* 0x000000ffff037224 */ /* 0x000fc400078e0009 */
[----:B------:R-:W-:Y:S01]  /*199f0*/  IMAD.MOV.U32 R0, RZ, RZ, R8 ;  /* 0x000000ffff007224 */ /* 0x000fe200078e0008 */
[----:B------:R-:W-:Y:S01]  /*19a00*/  STL [R1+0xc], R7 ;  /* 0x00000c0701007387 */ /* 0x000fe20000100800 */
[----:B------:R-:W-:Y:S02]  /*19a10*/  IMAD.MOV.U32 R93, RZ, RZ, R6 ;  /* 0x000000ffff5d7224 */ /* 0x000fe400078e0006 */
[----:B------:R-:W-:Y:S01]  /*19a20*/  IMAD.MOV.U32 R2, RZ, RZ, R5 ;  /* 0x000000ffff027224 */ /* 0x000fe200078e0005 */
        /* <DEDUP_REMOVED lines=28> */
[----:B------:R0:W-:Y:S04]  /*19bf0*/  STL.64 [R1+0xf8], R66 ;  /* 0x0000f84201007387 */ /* 0x0001e80000100a00 */
[----:B------:R-:W-:Y:S04]  /*19c00*/  STL [R1+0x8cc], R2 ;  /* 0x0008cc0201007387 */ /* 0x000fe80000100800 */
[----:B------:R-:W-:Y:S01]  /*19c10*/  STL [R1+0x8d8], R2 ;  /* 0x0008d80201007387 */ /* 0x000fe20000100800 */
[----:B0-----:R-:W0:Y:S03]  /*19c20*/  LDTM.x64 R4, tmem[UR8+0x100] ;  /* 0x00010008000479ee */ /* 0x001e260008340000 */
[----:B------:R-:W-:Y:S04]  /*19c30*/  STL [R1+0x91c], R2 ;  /* 0x00091c0201007387 */ /* 0x000fe80000100800 */
[----:B------:R-:W-:Y:S04]  /*19c40*/  STL [R1+0x8c8], R93 ;  /* 0x0008c85d01007387 */ /* 0x000fe80000100800 */
[----:B------:R-:W-:Y:S04]  /*19c50*/  STL [R1+0x8d0], R93 ;  /* 0x0008d05d01007387 */ /* 0x000fe80000100800 */
[----:B------:R-:W-:Y:S04]  /*19c60*/  STL [R1+0x8dc], R93 ;  /* 0x0008dc5d01007387 */ /* 0x000fe80000100800 */
[----:B------:R0:W-:Y:S04]  /*19c70*/  STL [R1+0x90c], R93 ;  /* 0x00090c5d01007387 */ /* 0x0001e80000100800 */
[----:B0-----:R-:W2:Y:S01]  /*19c80*/  LDL.LU R93, [R1+0x3e0] ;  /* 0x0003e000015d7983 */ /* 0x001ea20000300800 */
[----:B------:R-:W-:-:S03]  /*19c90*/  F2FP.F16.F32.PACK_AB R67, R67, R82 ;  /* 0x000000524343723e */ /* 0x000fc600000000ff */
[----:B------:R-:W-:Y:S04]  /*19ca0*/  STL [R1+0x8c4], R0 ;  /* 0x0008c40001007387 */ /* 0x000fe80000100800 */
[----:B------:R-:W-:Y:S04]  /*19cb0*/  STL [R1+0x908], R0 ;  /* 0x0009080001007387 */ /* 0x000fe80000100800 */
[----:B------:R-:W-:Y:S01]  /*19cc0*/  STL [R1+0x910], R0 ;  /* 0x0009100001007387 */ /* 0x000fe20000100800 */
[----:B------:R-:W-:-:S03]  /*19cd0*/  F2FP.F16.F32.PACK_AB R66, R66, R81 ;  /* 0x000000514242723e */ /* 0x000fc600000000ff */
[----:B------:R-:W-:Y:S04]  /*19ce0*/  STL [R1+0x8c0], R3 ;  /* 0x0008c00301007387 */ /* 0x000fe80000100800 */
[----:B------:R-:W-:Y:S04]  /*19cf0*/  STL [R1+0x8d4], R3 ;  /* 0x0008d40301007387 */ /* 0x000fe80000100800 */
[----:B------:R-:W-:Y:S01]  /*19d00*/  STL [R1+0x904], R3 ;  /* 0x0009040301007387 */ /* 0x000fe20000100800 */
[----:B------:R-:W-:-:S03]  /*19d10*/  F2FP.F16.F32.PACK_AB R65, R65, R80 ;  /* 0x000000504141723e */ /* 0x000fc600000000ff */
[----:B------:R-:W-:Y:S04]  /*19d20*/  STL [R1+0x914], R3 ;  /* 0x0009140301007387 */ /* 0x000fe80000100800 */
[----:B------:R0:W3:Y:S04]  /*19d30*/  LDL.LU R82, [R1+0x958] ;  /* 0x0009580001527983 */ /* 0x0000e80000300800 */
[----:B------:R0:W-:Y:S04]  /*19d40*/  STL [R1+0x3fc], R67 ;  /* 0x0003fc4301007387 */ /* 0x0001e80000100800 */
[----:B0-----:R-:W3:Y:S04]  /*19d50*/  LDL.LU R67, [R1+0x3e4] ;  /* 0x0003e40001437983 */ /* 0x001ee80000300800 */
[----:B------:R0:W4:Y:S04]  /*19d60*/  LDL.LU R81, [R1+0x954] ;  /* 0x0009540001517983 */ /* 0x0001280000300800 */
[----:B------:R0:W-:Y:S04]  /*19d70*/  STL [R1+0x3f8], R66 ;  /* 0x0003f84201007387 */ /* 0x0001e80000100800 */
[----:B0-----:R-:W4:Y:S04]  /*19d80*/  LDL.LU R66, [R1+0x3e8] ;  /* 0x0003e80001427983 */ /* 0x001f280000300800 */
[----:B------:R0:W5:Y:S04]  /*19d90*/  LDL.LU R80, [R1+0x950] ;  /* 0x0009500001507983 */ /* 0x0001680000300800 */
[----:B------:R0:W-:Y:S04]  /*19da0*/  STL [R1+0x3f4], R65 ;  /* 0x0003f44101007387 */ /* 0x0001e80000100800 */
[----:B0-----:R-:W5:Y:S01]  /*19db0*/  LDL.LU R65, [R1+0x3ec] ;  /* 0x0003ec0001417983 */ /* 0x001f620000300800 */
[----:B------:R-:W-:-:S03]  /*19dc0*/  F2FP.F16.F32.PACK_AB R64, R64, R79 ;  /* 0x0000004f4040723e */ /* 0x000fc600000000ff */
[----:B------:R0:W5:Y:S04]  /*19dd0*/  LDL.LU R79, [R1+0x94c] ;  /* 0x00094c00014f7983 */ /* 0x0001680000300800 */
[----:B------:R-:W-:Y:S01]  /*19de0*/  STL [R1+0x3f0], R64 ;  /* 0x0003f04001007387 */ /* 0x000fe20000100800 */
[----:B------:R-:W-:Y:S02]  /*19df0*/  F2FP.F16.F32.PACK_AB R59, R59, R78 ;  /* 0x0000004e3b3b723e */ /* 0x000fe400000000ff */
[----:B------:R-:W-:Y:S02]  /*19e00*/  F2FP.F16.F32.PACK_AB R58, R58, R77 ;  /* 0x0000004d3a3a723e */ /* 0x000fe400000000ff */
[----:B------:R-:W-:Y:S02]  /*19e10*/  F2FP.F16.F32.PACK_AB R57, R57, R76 ;  /* 0x0000004c3939723e */ /* 0x000fe400000000ff */
[----:B------:R-:W-:-:S02]  /*19e20*/  F2FP.F16.F32.PACK_AB R56, R56, R75 ;  /* 0x0000004b3838723e */ /* 0x000fc400000000ff */
[----:B------:R-:W-:Y:S02]  /*19e30*/  F2FP.F16.F32.PACK_AB R55, R55, R74 ;  /* 0x0000004a3737723e */ /* 0x000fe400000000ff */
[----:B------:R-:W-:Y:S02]  /*19e40*/  F2FP.F16.F32.PACK_AB R54, R54, R73 ;  /* 0x000000493636723e */ /* 0x000fe400000000ff */
[----:B------:R-:W-:Y:S02]  /*19e50*/  F2FP.F16.F32.PACK_AB R53, R53, R72 ;  /* 0x000000483535723e */ /* 0x000fe400000000ff */
[----:B------:R-:W-:Y:S02]  /*19e60*/  F2FP.F16.F32.PACK_AB R52, R52, R71 ;  /* 0x000000473434723e */ /* 0x000fe400000000ff */
[----:B------:R-:W-:Y:S02]  /*19e70*/  F2FP.F16.F32.PACK_AB R51, R51, R70 ;  /* 0x000000463333723e */ /* 0x000fe400000000ff */
[----:B------:R-:W-:-:S02]  /*19e80*/  F2FP.F16.F32.PACK_AB R50, R50, R69 ;  /* 0x000000453232723e */ /* 0x000fc400000000ff */
[----:B--2---:R-:W-:Y:S02]  /*19e90*/  F2FP.F16.F32.PACK_AB R2, R60, R93 ;  /* 0x0000005d3c02723e */ /* 0x004fe400000000ff */
[----:B---3--:R-:W-:Y:S02]  /*19ea0*/  F2FP.F16.F32.PACK_AB R61, R61, R67 ;  /* 0x000000433d3d723e */ /* 0x008fe400000000ff */
[----:B----4-:R-:W-:Y:S02]  /*19eb0*/  F2FP.F16.F32.PACK_AB R62, R62, R66 ;  /* 0x000000423e3e723e */ /* 0x010fe400000000ff */
[----:B-----5:R-:W-:-:S05]  /*19ec0*/  F2FP.F16.F32.PACK_AB R63, R63, R65 ;  /* 0x000000413f3f723e */ /* 0x020fca00000000ff */
[----:B------:R-:W-:Y:S04]  /*19ed0*/  STL [R1+0x3ec], R63 ;  /* 0x0003ec3f01007387 */ /* 0x000fe80000100800 */
[----:B------:R-:W-:Y:S04]  /*19ee0*/  STL [R1+0x3e8], R62 ;  /* 0x0003e83e01007387 */ /* 0x000fe80000100800 */
[----:B------:R-:W2:Y:S04]  /*19ef0*/  LDL.LU R60, [R1+0x388] ;  /* 0x00038800013c7983 */ /* 0x000ea80000300800 */
[----:B------:R3:W-:Y:S04]  /*19f00*/  STL [R1+0x3e4], R61 ;  /* 0x0003e43d01007387 */ /* 0x0007e80000100800 */
[----:B---3--:R-:W3:Y:S04]  /*19f10*/  LDL.LU R61, [R1+0x384] ;  /* 0x00038400013d7983 */ /* 0x008ee80000300800 */
[----:B------:R4:W-:Y:S04]  /*19f20*/  STL [R1+0x3e0], R2 ;  /* 0x0003e00201007387 */ /* 0x0009e80000100800 */
[----:B------:R-:W5:Y:S04]  /*19f30*/  LDL.LU R62, [R1+0x380] ;  /* 0x00038000013e7983 */ /* 0x000f680000300800 */
[----:B------:R-:W5:Y:S04]  /*19f40*/  LDL.LU R63, [R1+0x37c] ;  /* 0x00037c00013f7983 */ /* 0x000f680000300800 */
[----:B------:R-:W5:Y:S04]  /*19f50*/  LDL.LU R64, [R1+0x378] ;  /* 0x0003780001407983 */ /* 0x000f680000300800 */
[----:B------:R-:W5:Y:S04]  /*19f60*/  LDL.LU R65, [R1+0x374] ;  /* 0x0003740001417983 */ /* 0x000f680000300800 */
[----:B------:R-:W5:Y:S04]  /*19f70*/  LDL.LU R66, [R1+0x370] ;  /* 0x0003700001427983 */ /* 0x000f680000300800 */
[----:B------:R-:W5:Y:S04]  /*19f80*/  LDL.LU R67, [R1+0x36c] ;  /* 0x00036c0001437983 */ /* 0x000f680000300800 */
[----:B------:R-:W5:Y:S04]  /*19f90*/  LDL.LU R93, [R1+0x368] ;  /* 0x00036800015d7983 */ /* 0x000f680000300800 */
[----:B----4-:R-:W4:Y:S04]  /*19fa0*/  LDL.LU R2, [R1+0x364] ;  /* 0x0003640001027983 */ /* 0x010f280000300800 */
[----:B------:R0:W4:Y:S04]  /*19fb0*/  LDL.LU R78, [R1+0x948] ;  /* 0x00094800014e7983 */ /* 0x0001280000300800 */
[----:B------:R0:W-:Y:S04]  /*19fc0*/  STL [R1+0x3dc], R59 ;  /* 0x0003dc3b01007387 */ /* 0x0001e80000100800 */
[----:B0-----:R-:W4:Y:S04]  /*19fd0*/  LDL.LU R59, [R1+0x38c] ;  /* 0x00038c00013b7983 */ /* 0x001f280000300800 */
        /* <DEDUP_REMOVED lines=26> */
[----:B0-----:R-:W4:Y:S01]  /*1a180*/  LDL.LU R50, [R1+0x3b0] ;  /* 0x0003b00001327983 */ /* 0x001f220000300800 */
[----:B------:R-:W-:-:S03]  /*1a190*/  F2FP.F16.F32.PACK_AB R49, R49, R68 ;  /* 0x000000443131723e */ /* 0x000fc600000000ff */
[----:B------:R0:W4:Y:S04]  /*1a1a0*/  LDL.LU R68, [R1+0x920] ;  /* 0x0009200001447983 */ /* 0x0001280000300800 */
[----:B------:R-:W-:Y:S01]  /*1a1b0*/  STL [R1+0x3b4], R49 ;  /* 0x0003b43101007387 */ /* 0x000fe20000100800 */
[----:B--2---:R-:W-:Y:S02]  /*1a1c0*/  F2FP.F16.F32.PACK_AB R38, R38, R60 ;  /* 0x0000003c2626723e */ /* 0x004fe400000000ff */
[----:B---3--:R-:W-:Y:S02]  /*1a1d0*/  F2FP.F16.F32.PACK_AB R37, R37, R61 ;  /* 0x0000003d2525723e */ /* 0x008fe400000000ff */
[----:B-----5:R-:W-:Y:S02]  /*1a1e0*/  F2FP.F16.F32.PACK_AB R36, R36, R62 ;  /* 0x0000003e2424723e */ /* 0x020fe400000000ff */
[----:B------:R-:W-:-:S02]  /*1a1f0*/  F2FP.F16.F32.PACK_AB R35, R35, R63 ;  /* 0x0000003f2323723e */ /* 0x000fc400000000ff */
[----:B------:R-:W-:Y:S02]  /*1a200*/  F2FP.F16.F32.PACK_AB R34, R34, R64 ;  /* 0x000000402222723e */ /* 0x000fe400000000ff */
[----:B------:R-:W-:Y:S02]  /*1a210*/  F2FP.F16.F32.PACK_AB R33, R33, R65 ;  /* 0x000000412121723e */ /* 0x000fe400000000ff */
[----:B------:R-:W-:Y:S02]  /*1a220*/  F2FP.F16.F32.PACK_AB R32, R32, R66 ;  /* 0x000000422020723e */ /* 0x000fe400000000ff */
[----:B------:R-:W-:Y:S02]  /*1a230*/  F2FP.F16.F32.PACK_AB R31, R31, R67 ;  /* 0x000000431f1f723e */ /* 0x000fe400000000ff */
[----:B------:R-:W-:Y:S02]  /*1a240*/  F2FP.F16.F32.PACK_AB R3, R30, R93 ;  /* 0x0000005d1e03723e */ /* 0x000fe400000000ff */
[----:B----4-:R-:W-:-:S02]  /*1a250*/  F2FP.F16.F32.PACK_AB R0, R29, R2 ;  /* 0x000000021d00723e */ /* 0x010fc400000000ff */
[----:B------:R-:W-:Y:S02]  /*1a260*/  F2FP.F16.F32.PACK_AB R39, R39, R59 ;  /* 0x0000003b2727723e */ /* 0x000fe400000000ff */
[----:B------:R-:W-:Y:S02]  /*1a270*/  F2FP.F16.F32.PACK_AB R40, R40, R58 ;  /* 0x0000003a2828723e */ /* 0x000fe400000000ff */
[----:B------:R-:W-:Y:S02]  /*1a280*/  F2FP.F16.F32.PACK_AB R41, R41, R57 ;  /* 0x000000392929723e */ /* 0x000fe400000000ff */
[----:B------:R-:W-:Y:S02]  /*1a290*/  F2FP.F16.F32.PACK_AB R42, R42, R56 ;  /* 0x000000382a2a723e */ /* 0x000fe400000000ff */
[----:B------:R-:W-:Y:S02]  /*1a2a0*/  F2FP.F16.F32.PACK_AB R43, R43, R55 ;  /* 0x000000372b2b723e */ /* 0x000fe400000000ff */
[----:B------:R-:W-:-:S02]  /*1a2b0*/  F2FP.F16.F32.PACK_AB R44, R44, R54 ;  /* 0x000000362c2c723e */ /* 0x000fc400000000ff */
[----:B------:R-:W-:Y:S02]  /*1a2c0*/  F2FP.F16.F32.PACK_AB R45, R45, R53 ;  /* 0x000000352d2d723e */ /* 0x000fe400000000ff */
[----:B------:R-:W-:Y:S02]  /*1a2d0*/  F2FP.F16.F32.PACK_AB R46, R46, R52 ;  /* 0x000000342e2e723e */ /* 0x000fe400000000ff */
[----:B------:R-:W-:Y:S02]  /*1a2e0*/  F2FP.F16.F32.PACK_AB R47, R47, R51 ;  /* 0x000000332f2f723e */ /* 0x000fe400000000ff */
[----:B------:R-:W-:-:S05]  /*1a2f0*/  F2FP.F16.F32.PACK_AB R48, R48, R50 ;  /* 0x000000323030723e */ /* 0x000fca00000000ff */
[----:B------:R-:W-:Y:S04]  /*1a300*/  STL [R1+0x3b0], R48 ;  /* 0x0003b03001007387 */ /* 0x000fe80000100800 */
[----:B------:R-:W-:Y:S04]  /*1a310*/  STL [R1+0x3ac], R47 ;  /* 0x0003ac2f01007387 */ /* 0x000fe80000100800 */
[----:B------:R-:W-:Y:S04]  /*1a320*/  STL [R1+0x3a8], R46 ;  /* 0x0003a82e01007387 */ /* 0x000fe80000100800 */
[----:B------:R-:W-:Y:S04]  /*1a330*/  STL [R1+0x3a4], R45 ;  /* 0x0003a42d01007387 */ /* 0x000fe80000100800 */
[----:B------:R-:W-:Y:S04]  /*1a340*/  STL [R1+0x3a0], R44 ;  /* 0x0003a02c01007387 */ /* 0x000fe80000100800 */
        /* <DEDUP_REMOVED lines=13> */
[----:B--2---:R-:W2:Y:S04]  /*1a420*/  LDL.LU R43, [R1+0x360] ;  /* 0x00036000012b7983 */ /* 0x004ea80000300800 */
[----:B------:R3:W-:Y:S04]  /*1a430*/  STL [R1+0x368], R3 ;  /* 0x0003680301007387 */ /* 0x0007e80000100800 */
[----:B------:R-:W4:Y:S04]  /*1a440*/  LDL.LU R44, [R1+0x35c] ;  /* 0x00035c00012c7983 */ /* 0x000f280000300800 */
[----:B------:R-:W-:Y:S04]  /*1a450*/  STL [R1+0x364], R0 ;  /* 0x0003640001007387 */ /* 0x000fe80000100800 */
[----:B------:R-:W5:Y:S04]  /*1a460*/  LDL.LU R45, [R1+0x358] ;  /* 0x00035800012d7983 */ /* 0x000f680000300800 */
        /* <DEDUP_REMOVED lines=23> */
[----:B---3--:R-:W3:Y:S01]  /*1a5e0*/  LDL.LU R3, [R1+0x2e4] ;  /* 0x0002e40001037983 */ /* 0x008ee20000300800 */
[----:B--2---:R-:W-:-:S02]  /*1a5f0*/  F2FP.F16.F32.PACK_AB R92, R28, R43 ;  /* 0x0000002b1c5c723e */ /* 0x004fc400000000ff */
[----:B----4-:R-:W-:Y:S02]  /*1a600*/  F2FP.F16.F32.PACK_AB R91, R27, R44 ;  /* 0x0000002c1b5b723e */ /* 0x010fe400000000ff */
[----:B-----5:R-:W-:Y:S02]  /*1a610*/  F2FP.F16.F32.PACK_AB R90, R26, R45 ;  /* 0x0000002d1a5a723e */ /* 0x020fe400000000ff */
        /* <DEDUP_REMOVED lines=22> */
[----:B------:R-:W2:Y:S01]  /*1a780*/  LDTM.x64 R4, tmem[UR8+0x140] ;  /* 0x00014008000479ee */ /* 0x000ea20008340000 */
[----:B---3--:R3:W-:Y:S04]  /*1a790*/  STL [R1+0x918], R3 ;  /* 0x0009180301007387 */ /* 0x0087e80000100800 */
[----:B---3--:R-:W3:Y:S04]  /*1a7a0*/  LDL.LU R3, [R1+0x2f8] ;  /* 0x0002f80001037983 */ /* 0x008ee80000300800 */
[----:B------:R-:W4:Y:S04]  /*1a7b0*/  LDL.LU R0, [R1+0x2e0] ;  /* 0x0002e00001007983 */ /* 0x000f280000300800 */
[----:B------:R-:W5:Y:S04]  /*1a7c0*/  LDL.LU R93, [R1+0x2dc] ;  /* 0x0002dc00015d7983 */ /* 0x000f680000300800 */
[----:B------:R-:W-:Y:S04]  /*1a7d0*/  STL [R1+0x8ac], R92 ;  /* 0x0008ac5c01007387 */ /* 0x000fe80000100800 */
[----:B------:R-:W-:Y:S04]  /*1a7e0*/  STL [R1+0x8e0], R92 ;  /* 0x0008e05c01007387 */ /* 0x000fe80000100800 */
[----:B------:R0:W-:Y:S04]  /*1a7f0*/  STL [R1+0x8b0], R91 ;  /* 0x0008b05b01007387 */ /* 0x0001e80000100800 */
[----:B0-----:R-:W3:Y:S04]  /*1a800*/  LDL.LU R91, [R1+0x2f0] ;  /* 0x0002f000015b7983 */ /* 0x001ee80000300800 */
[----:B------:R-:W-:Y:S04]  /*1a810*/  STL [R1+0x8e4], R90 ;  /* 0x0008e45a01007387 */ /* 0x000fe80000100800 */
[----:B------:R0:W-:Y:S04]  /*1a820*/  STL [R1+0x8e8], R89 ;  /* 0x0008e85901007387 */ /* 0x0001e80000100800 */
[----:B0-----:R-:W3:Y:S04]  /*1a830*/  LDL.LU R89, [R1+0x2d8] ;  /* 0x0002d80001597983 */ /* 0x001ee80000300800 */
[----:B------:R-:W-:Y:S04]  /*1a840*/  STL [R1+0x8ec], R88 ;  /* 0x0008ec5801007387 */ /* 0x000fe80000100800 */
[----:B------:R-:W-:Y:S04]  /*1a850*/  STL [R1+0x8f0], R87 ;  /* 0x0008f05701007387 */ /* 0x000fe80000100800 */
[----:B------:R-:W-:Y:S04]  /*1a860*/  STL [R1+0x8f4], R86 ;  /* 0x0008f45601007387 */ /* 0x000fe80000100800 */
[----:B------:R0:W-:Y:S01]  /*1a870*/  STL [R1+0x8f8], R85 ;  /* 0x0008f85501007387 */ /* 0x0001e20000100800 */
[----:B--2---:R-:W-:-:S03]  /*1a880*/  F2FP.F16.F32.PACK_AB R67, R67, R2 ;  /* 0x000000024343723e */ /* 0x004fc600000000ff */
[----:B0-----:R-:W2:Y:S04]  /*1a890*/  LDL.LU R85, [R1+0x2e8] ;  /* 0x0002e80001557983 */ /* 0x001ea80000300800 */
[----:B------:R0:W-:Y:S04]  /*1a8a0*/  STL [R1+0x8fc], R84 ;  /* 0x0008fc5401007387 */ /* 0x0001e80000100800 */
[----:B0-----:R-:W2:Y:S04]  /*1a8b0*/  LDL.LU R84, [R1+0x2ec] ;  /* 0x0002ec0001547983 */ /* 0x001ea80000300800 */
[----:B------:R0:W-:Y:S04]  /*1a8c0*/  STL [R1+0x900], R83 ;  /* 0x0009005301007387 */ /* 0x0001e80000100800 */
[----:B0-----:R-:W2:Y:S04]  /*1a8d0*/  LDL.LU R83, [R1+0x2f4] ;  /* 0x0002f40001537983 */ /* 0x001ea80000300800 */
[----:B------:R-:W2:Y:S04]  /*1a8e0*/  LDL.LU R90, [R1+0x2d4] ;  /* 0x0002d400015a7983 */ /* 0x000ea80000300800 */
[----:B------:R-:W2:Y:S04]  /*1a8f0*/  LDL.LU R92, [R1+0x2d0] ;  /* 0x0002d000015c7983 */ /* 0x000ea80000300800 */
[----:B------:R0:W3:Y:S04]  /*1a900*/  LDL.LU R2, [R1+0x91c] ;  /* 0x00091c0001027983 */ /* 0x0000e80000300800 */
[----:B------:R0:W-:Y:S04]  /*1a910*/  STL [R1+0x2fc], R67 ;  /* 0x0002fc4301007387 */ /* 0x0001e80000100800 */
[----:B0-----:R-:W4:Y:S01]  /*1a920*/  LDL.LU R67, [R1+0x2cc] ;  /* 0x0002cc0001437983 */ /* 0x001f220000300800 */
[----:B---3--:R-:W-:-:S03]  /*1a930*/  F2FP.F16.F32.PACK_AB R2, R66, R3 ;  /* 0x000000034202723e */ /* 0x008fc600000000ff */
[----:B------:R-:W3:Y:S01]  /*1a940*/  LDL.LU R3, [R1+0x918] ;  /* 0x0009180001037983 */ /* 0x000ee20000300800 */
[----:B--2---:R-:W-:Y:S02]  /*1a950*/  F2FP.F16.F32.PACK_AB R66, R65, R83 ;  /* 0x000000534142723e */ /* 0x004fe400000000ff */
[----:B------:R-:W-:Y:S01]  /*1a960*/  F2FP.F16.F32.PACK_AB R65, R64, R91 ;  /* 0x0000005b4041723e */ /* 0x000fe200000000ff */
[----:B------:R0:W-:Y:S01]  /*1a970*/  STL [R1+0x2f8], R2 ;  /* 0x0002f80201007387 */ /* 0x0001e20000100800 */
[----:B------:R-:W-:Y:S02]  /*1a980*/  F2FP.F16.F32.PACK_AB R63, R63, R84 ;  /* 0x000000543f3f723e */ /* 0x000fe400000000ff */
[----:B------:R-:W-:Y:S01]  /*1a990*/  F2FP.F16.F32.PACK_AB R64, R62, R85 ;  /* 0x000000553e40723e */ /* 0x000fe200000000ff */
[----:B0-----:R-:W2:Y:S04]  /*1a9a0*/  LDL.LU R2, [R1+0x2c0] ;  /* 0x0002c00001027983 */ /* 0x001ea80000300800 */
[----:B------:R-:W2:Y:S04]  /*1a9b0*/  LDL.LU R83, [R1+0x2bc] ;  /* 0x0002bc0001537983 */ /* 0x000ea80000300800 */
[----:B------:R-:W-:Y:S04]  /*1a9c0*/  STL [R1+0x2f4], R66 ;  /* 0x0002f44201007387 */ /* 0x000fe80000100800 */
[----:B------:R-:W2:Y:S04]  /*1a9d0*/  LDL.LU R91, [R1+0x2b0] ;  /* 0x0002b000015b7983 */ /* 0x000ea80000300800 */
[----:B------:R-:W-:Y:S04]  /*1a9e0*/  STL [R1+0x2f0], R65 ;  /* 0x0002f04101007387 */ /* 0x000fe80000100800 */
[----:B------:R-:W2:Y:S04]  /*1a9f0*/  LDL.LU R84, [R1+0x2ac] ;  /* 0x0002ac0001547983 */ /* 0x000ea80000300800 */
[----:B------:R0:W-:Y:S04]  /*1aa00*/  STL [R1+0x2ec], R63 ;  /* 0x0002ec3f01007387 */ /* 0x0001e80000100800 */
[----:B------:R-:W2:Y:S01]  /*1aa10*/  LDL.LU R62, [R1+0x2b4] ;  /* 0x0002b400013e7983 */ /* 0x000ea20000300800 */
[----:B----4-:R-:W-:-:S03]  /*1aa20*/  F2FP.F16.F32.PACK_AB R87, R60, R0 ;  /* 0x000000003c57723e */ /* 0x010fc600000000ff */
[----:B0-----:R-:W4:Y:S04]  /*1aa30*/  LDL.LU R63, [R1+0x2a8] ;  /* 0x0002a800013f7983 */ /* 0x001f280000300800 */
[----:B------:R0:W-:Y:S01]  /*1aa40*/  STL [R1+0x2e8], R64 ;  /* 0x0002e84001007387 */ /* 0x0001e20000100800 */
[----:B-----5:R-:W-:-:S03]  /*1aa50*/  F2FP.F16.F32.PACK_AB R88, R59, R93 ;  /* 0x0000005d3b58723e */ /* 0x020fc600000000ff */
[----:B0-----:R-:W5:Y:S04]  /*1aa60*/  LDL.LU R64, [R1+0x2a4] ;  /* 0x0002a40001407983 */ /* 0x001f680000300800 */
[----:B------:R-:W2:Y:S04]  /*1aa70*/  LDL.LU R65, [R1+0x2a0] ;  /* 0x0002a00001417983 */ /* 0x000ea80000300800 */
[----:B------:R-:W2:Y:S04]  /*1aa80*/  LDL.LU R66, [R1+0x29c] ;  /* 0x00029c0001427983 */ /* 0x000ea80000300800 */
[----:B------:R-:W2:Y:S01]  /*1aa90*/  LDL.LU R85, [R1+0x298] ;  /* 0x0002980001557983 */ /* 0x000ea20000300800 */
[----:B------:R-:W-:-:S02]  /*1aaa0*/  F2FP.F16.F32.PACK_AB R58, R58, R89 ;  /* 0x000000593a3a723e */ /* 0x000fc400000000ff */
[----:B------:R-:W-:Y:S02]  /*1aab0*/  F2FP.F16.F32.PACK_AB R57, R57, R90 ;  /* 0x0000005a3939723e */ /* 0x000fe400000000ff */
[----:B------:R-:W-:Y:S02]  /*1aac0*/  F2FP.F16.F32.PACK_AB R56, R56, R92 ;  /* 0x0000005c3838723e */ /* 0x000fe400000000ff */
[----:B------:R-:W-:Y:S02]  /*1aad0*/  F2FP.F16.F32.PACK_AB R55, R55, R67 ;  /* 0x000000433737723e */ /* 0x000fe400000000ff */
[----:B---3--:R-:W-:Y:S02]  /*1aae0*/  F2FP.F16.F32.PACK_AB R86, R61, R3 ;  /* 0x000000033d56723e */ /* 0x008fe400000000ff */
[----:B------:R0:W3:Y:S04]  /*1aaf0*/  LDL.LU R3, [R1+0x914] ;  /* 0x0009140001037983 */ /* 0x0000e80000300800 */
[----:B------:R-:W3:Y:S04]  /*1ab00*/  LDL.LU R61, [R1+0x2b8] ;  /* 0x0002b800013d7983 */ /* 0x000ee80000300800 */
[----:B------:R0:W-:Y:S04]  /*1ab10*/  STL [R1+0x2e4], R86 ;  /* 0x0002e45601007387 */ /* 0x0001e80000100800 */
[----:B0-----:R-:W3:Y:S04]  /*1ab20*/  LDL.LU R86, [R1+0x294] ;  /* 0x0002940001567983 */ /* 0x001ee80000300800 */
        /* <DEDUP_REMOVED lines=8> */
[----:B------:R-:W3:Y:S04]  /*1abb0*/  LDL.LU R89, [R1+0x288] ;  /* 0x0002880001597983 */ /* 0x000ee80000300800 */
[----:B------:R-:W-:Y:S04]  /*1abc0*/  STL [R1+0x2d8], R58 ;  /* 0x0002d83a01007387 */ /* 0x000fe80000100800 */
[----:B------:R-:W3:Y:S04]  /*1abd0*/  LDL.LU R90, [R1+0x284] ;  /* 0x00028400015a7983 */ /* 0x000ee80000300800 */
[----:B------:R-:W-:Y:S04]  /*1abe0*/  STL [R1+0x2d4], R57 ;  /* 0x0002d43901007387 */ /* 0x000fe80000100800 */
[----:B------:R-:W3:Y:S04]  /*1abf0*/  LDL.LU R92, [R1+0x280] ;  /* 0x00028000015c7983 */ /* 0x000ee80000300800 */
[----:B------:R-:W-:Y:S04]  /*1ac00*/  STL [R1+0x2d0], R56 ;  /* 0x0002d03801007387 */ /* 0x000fe80000100800 */
[----:B------:R-:W3:Y:S01]  /*1ac10*/  LDL.LU R67, [R1+0x27c] ;  /* 0x00027c0001437983 */ /* 0x000ee20000300800 */
[----:B--2---:R-:W-:-:S02]  /*1ac20*/  F2FP.F16.F32.PACK_AB R52, R52, R2 ;  /* 0x000000023434723e */ /* 0x004fc400000000ff */
[----:B------:R-:W-:Y:S01]  /*1ac30*/  F2FP.F16.F32.PACK_AB R51, R51, R83 ;  /* 0x000000533333723e */ /* 0x000fe200000000ff */
[----:B------:R-:W-:Y:S01]  /*1ac40*/  STL [R1+0x2cc], R55 ;  /* 0x0002cc3701007387 */ /* 0x000fe20000100800 */
[----:B------:R-:W-:Y:S02]  /*1ac50*/  F2FP.F16.F32.PACK_AB R49, R49, R62 ;  /* 0x0000003e3131723e */ /* 0x000fe400000000ff */
[----:B------:R-:W-:Y:S02]  /*1ac60*/  F2FP.F16.F32.PACK_AB R48, R48, R91 ;  /* 0x0000005b3030723e */ /* 0x000fe400000000ff */
[----:B------:R-:W-:Y:S02]  /*1ac70*/  F2FP.F16.F32.PACK_AB R47, R47, R84 ;  /* 0x000000542f2f723e */ /* 0x000fe400000000ff */
[----:B----4-:R-:W-:Y:S02]  /*1ac80*/  F2FP.F16.F32.PACK_AB R46, R46, R63 ;  /* 0x0000003f2e2e723e */ /* 0x010fe400000000ff */
[----:B-----5:R-:W-:-:S02]  /*1ac90*/  F2FP.F16.F32.PACK_AB R45, R45, R64 ;  /* 0x000000402d2d723e */ /* 0x020fc400000000ff */
[----:B------:R-:W-:Y:S02]  /*1aca0*/  F2FP.F16.F32.PACK_AB R44, R44, R65 ;  /* 0x000000412c2c723e */ /* 0x000fe400000000ff */
[----:B------:R-:W-:Y:S02]  /*1acb0*/  F2FP.F16.F32.PACK_AB R43, R43, R66 ;  /* 0x000000422b2b723e */ /* 0x000fe400000000ff */
[----:B------:R-:W-:Y:S02]  /*1acc0*/  F2FP.F16.F32.PACK_AB R42, R42, R85 ;  /* 0x000000552a2a723e */ /* 0x000fe400000000ff */
[----:B---3--:R-:W-:Y:S02]  /*1acd0*/  F2FP.F16.F32.PACK_AB R50, R50, R61 ;  /* 0x0000003d3232723e */ /* 0x008fe400000000ff */
[----:B------:R-:W-:Y:S02]  /*1ace0*/  F2FP.F16.F32.PACK_AB R53, R53, R60 ;  /* 0x0000003c3535723e */ /* 0x000fe400000000ff */
[----:B------:R-:W-:-:S02]  /*1acf0*/  F2FP.F16.F32.PACK_AB R41, R41, R86 ;  /* 0x000000562929723e */ /* 0x000fc400000000ff */
[----:B------:R-:W-:-:S05]  /*1ad00*/  F2FP.F16.F32.PACK_AB R54, R54, R59 ;  /* 0x0000003b3636723e */ /* 0x000fca00000000ff */
[----:B------:R-:W-:Y:S04]  /*1ad10*/  STL [R1+0x2c8], R54 ;  /* 0x0002c83601007387 */ /* 0x000fe80000100800 */
[----:B------:R-:W2:Y:S04]  /*1ad20*/  LDL.LU R2, [R1+0x278] ;  /* 0x0002780001027983 */ /* 0x000ea80000300800 */
[----:B------:R-:W-:Y:S04]  /*1ad30*/  STL [R1+0x2c4], R53 ;  /* 0x0002c43501007387 */ /* 0x000fe80000100800 */
[----:B------:R-:W-:Y:S04]  /*1ad40*/  STL [R1+0x2c0], R52 ;  /* 0x0002c03401007387 */ /* 0x000fe80000100800 */
[----:B------:R-:W3:Y:S04]  /*1ad50*/  LDL.LU R83, [R1+0x274] ;  /* 0x0002740001537983 */ /* 0x000ee80000300800 */
[----:B------:R-:W-:Y:S04]  /*1ad60*/  STL [R1+0x2bc], R51 ;  /* 0x0002bc3301007387 */ /* 0x000fe80000100800 */
[----:B------:R-:W-:Y:S04]  /*1ad70*/  STL [R1+0x2b8], R50 ;  /* 0x0002b83201007387 */ /* 0x000fe80000100800 */
[----:B------:R-:W4:Y:S04]  /*1ad80*/  LDL.LU R91, [R1+0x270] ;  /* 0x00027000015b7983 */ /* 0x000f280000300800 */
[----:B------:R-:W-:Y:S04]  /*1ad90*/  STL [R1+0x2b4], R49 ;  /* 0x0002b43101007387 */ /* 0x000fe80000100800 */
[----:B------:R-:W-:Y:S04]  /*1ada0*/  STL [R1+0x2b0], R48 ;  /* 0x0002b03001007387 */ /* 0x000fe80000100800 */
[----:B------:R-:W5:Y:S04]  /*1adb0*/  LDL.LU R84, [R1+0x26c] ;  /* 0x00026c0001547983 */ /* 0x000f680000300800 */
[----:B------:R-:W-:Y:S04]  /*1adc0*/  STL [R1+0x2ac], R47 ;  /* 0x0002ac2f01007387 */ /* 0x000fe80000100800 */
[----:B------:R-:W-:Y:S01]  /*1add0*/  STL [R1+0x2a8], R46 ;  /* 0x0002a82e01007387 */ /* 0x000fe20000100800 */
[----:B------:R-:W-:-:S03]  /*1ade0*/  F2FP.F16.F32.PACK_AB R40, R40, R87 ;  /* 0x000000572828723e */ /* 0x000fc600000000ff */
[----:B------:R-:W-:Y:S04]  /*1adf0*/  STL [R1+0x2a4], R45 ;  /* 0x0002a42d01007387 */ /* 0x000fe80000100800 */
[----:B------:R-:W-:Y:S01]  /*1ae00*/  STL [R1+0x2a0], R44 ;  /* 0x0002a02c01007387 */ /* 0x000fe20000100800 */
[----:B------:R-:W-:-:S03]  /*1ae10*/  F2FP.F16.F32.PACK_AB R39, R39, R88 ;  /* 0x000000582727723e */ /* 0x000fc600000000ff */
[----:B------:R-:W5:Y:S04]  /*1ae20*/  LDL.LU R85, [R1+0x268] ;  /* 0x0002680001557983 */ /* 0x000f680000300800 */
[----:B------:R-:W-:Y:S04]  /*1ae30*/  STL [R1+0x29c], R43 ;  /* 0x00029c2b01007387 */ /* 0x000fe80000100800 */
[----:B------:R-:W-:Y:S01]  /*1ae40*/  STL [R1+0x298], R42 ;  /* 0x0002982a01007387 */ /* 0x000fe20000100800 */
[----:B------:R-:W-:-:S03]  /*1ae50*/  F2FP.F16.F32.PACK_AB R38, R38, R89 ;  /* 0x000000592626723e */ /* 0x000fc600000000ff */
[----:B------:R-:W5:Y:S04]  /*1ae60*/  LDL.LU R86, [R1+0x264] ;  /* 0x0002640001567983 */ /* 0x000f680000300800 */
[----:B------:R-:W-:Y:S04]  /*1ae70*/  STL [R1+0x294], R41 ;  /* 0x0002942901007387 */ /* 0x000fe80000100800 */
[----:B------:R-:W5:Y:S04]  /*1ae80*/  LDL.LU R87, [R1+0x260] ;  /* 0x0002600001577983 */ /* 0x000f680000300800 */
[----:B------:R-:W-:Y:S04]  /*1ae90*/  STL [R1+0x290], R40 ;  /* 0x0002902801007387 */ /* 0x000fe80000100800 */
[----:B------:R-:W5:Y:S01]  /*1aea0*/  LDL.LU R88, [R1+0x25c] ;  /* 0x00025c0001587983 */ /* 0x000f620000300800 */
[----:B------:R-:W-:-:S03]  /*1aeb0*/  F2FP.F16.F32.PACK_AB R37, R37, R90 ;  /* 0x0000005a2525723e */ /* 0x000fc600000000ff */
[----:B------:R-:W-:Y:S04]  /*1aec0*/  STL [R1+0x28c], R39 ;  /* 0x00028c2701007387 */ /* 0x000fe80000100800 */
[----:B------:R-:W5:Y:S04]  /*1aed0*/  LDL.LU R89, [R1+0x258] ;  /* 0x0002580001597983 */ /* 0x000f680000300800 */
[----:B------:R-:W-:Y:S04]  /*1aee0*/  STL [R1+0x288], R38 ;  /* 0x0002882601007387 */ /* 0x000fe80000100800 */
[----:B------:R-:W5:Y:S01]  /*1aef0*/  LDL.LU R90, [R1+0x254] ;  /* 0x00025400015a7983 */ /* 0x000f620000300800 */
[----:B------:R-:W-:-:S03]  /*1af00*/  F2FP.F16.F32.PACK_AB R36, R36, R92 ;  /* 0x0000005c2424723e */ /* 0x000fc600000000ff */
[----:B------:R-:W-:Y:S04]  /*1af10*/  STL [R1+0x284], R37 ;  /* 0x0002842501007387 */ /* 0x000fe80000100800 */
[----:B------:R-:W5:Y:S01]  /*1af20*/  LDL.LU R92, [R1+0x250] ;  /* 0x00025000015c7983 */ /* 0x000f620000300800 */
[----:B------:R-:W-:-:S03]  /*1af30*/  F2FP.F16.F32.PACK_AB R0, R35, R67 ;  /* 0x000000432300723e */ /* 0x000fc600000000ff */
[----:B------:R-:W-:Y:S04]  /*1af40*/  STL [R1+0x280], R36 ;  /* 0x0002802401007387 */ /* 0x000fe80000100800 */
[----:B------:R-:W5:Y:S04]  /*1af50*/  LDL.LU R61, [R1+0x24c] ;  /* 0x00024c00013d7983 */ /* 0x000f680000300800 */
[----:B------:R-:W5:Y:S04]  /*1af60*/  LDL.LU R62, [R1+0x248] ;  /* 0x00024800013e7983 */ /* 0x000f680000300800 */
[----:B------:R0:W-:Y:S04]  /*1af70*/  STL [R1+0x27c], R0 ;  /* 0x00027c0001007387 */ /* 0x0001e80000100800 */
[----:B0-----:R-:W5:Y:S01]  /*1af80*/  LDL.LU R0, [R1+0x244] ;  /* 0x0002440001007983 */ /* 0x001f620000300800 */
[----:B--2---:R-:W-:-:S03]  /*1af90*/  F2FP.F16.F32.PACK_AB R34, R34, R2 ;  /* 0x000000022222723e */ /* 0x004fc600000000ff */
[----:B------:R-:W2:Y:S04]  /*1afa0*/  LDL.LU R2, [R1+0x240] ;  /* 0x0002400001027983 */ /* 0x000ea80000300800 */
[----:B------:R-:W-:Y:S04]  /*1afb0*/  STL [R1+0x278], R34 ;  /* 0x0002782201007387 */ /* 0x000fe80000100800 */
[----:B------:R-:W2:Y:S01]  /*1afc0*/  LDL.LU R63, [R1+0x23c] ;  /* 0x00023c00013f7983 */ /* 0x000ea20000300800 */
[----:B---3--:R-:W-:-:S03]  /*1afd0*/  F2FP.F16.F32.PACK_AB R3, R33, R83 ;  /* 0x000000532103723e */ /* 0x008fc600000000ff */
[----:B------:R-:W3:Y:S04]  /*1afe0*/  LDL.LU R64, [R1+0x238] ;  /* 0x0002380001407983 */ /* 0x000ee80000300800 */
[----:B------:R0:W-:Y:S01]  /*1aff0*/  STL [R1+0x274], R3 ;  /* 0x0002740301007387 */ /* 0x0001e20000100800 */
[----:B----4-:R-:W-:-:S03]  /*1b000*/  F2FP.F16.F32.PACK_AB R32, R32, R91 ;  /* 0x0000005b2020723e */ /* 0x010fc600000000ff */
[----:B0-----:R-:W4:Y:S04]  /*1b010*/  LDL.LU R3, [R1+0x234] ;  /* 0x0002340001037983 */ /* 0x001f280000300800 */
[----:B------:R-:W4:Y:S01]  /*1b020*/  LDL.LU R91, [R1+0x230] ;  /* 0x00023000015b7983 */ /* 0x000f220000300800 */
[----:B-----5:R-:W-:-:S03]  /*1b030*/  F2FP.F16.F32.PACK_AB R31, R31, R84 ;  /* 0x000000541f1f723e */ /* 0x020fc600000000ff */
[----:B------:R-:W-:Y:S04]  /*1b040*/  STL [R1+0x270], R32 ;  /* 0x0002702001007387 */ /* 0x000fe80000100800 */
[----:B------:R-:W5:Y:S04]  /*1b050*/  LDL.LU R65, [R1+0x22c] ;  /* 0x00022c0001417983 */ /* 0x000f680000300800 */
[----:B------:R-:W5:Y:S04]  /*1b060*/  LDL.LU R66, [R1+0x228] ;  /* 0x0002280001427983 */ /* 0x000f680000300800 */
[----:B------:R-:W-:Y:S04]  /*1b070*/  STL [R1+0x26c], R31 ;  /* 0x00026c1f01007387 */ /* 0x000fe80000100800 */
[----:B------:R-:W5:Y:S01]  /*1b080*/  LDL.LU R67, [R1+0x224] ;  /* 0x0002240001437983 */ /* 0x000f620000300800 */
[----:B------:R-:W-:-:S03]  /*1b090*/  F2FP.F16.F32.PACK_AB R30, R30, R85 ;  /* 0x000000551e1e723e */ /* 0x000fc600000000ff */
[----:B------:R-:W5:Y:S04]  /*1b0a0*/  LDL.LU R83, [R1+0x220] ;  /* 0x0002200001537983 */ /* 0x000f680000300800 */
[----:B------:R-:W5:Y:S04]  /*1b0b0*/  LDL.LU R84, [R1+0x21c] ;  /* 0x00021c0001547983 */ /* 0x000f680000300800 */
[----:B------:R-:W5:Y:S01]  /*1b0c0*/  LDL.LU R85, [R1+0x218] ;  /* 0x0002180001557983 */ /* 0x000f620000300800 */
[----:B------:R-:W-:-:S03]  /*1b0d0*/  F2FP.F16.F32.PACK_AB R29, R29, R86 ;  /* 0x000000561d1d723e */ /* 0x000fc600000000ff */
[----:B------:R-:W-:Y:S04]  /*1b0e0*/  STL [R1+0x268], R30 ;  /* 0x0002681e01007387 */ /* 0x000fe80000100800 */
        /* <DEDUP_REMOVED lines=18> */
[----:B------:R-:W-:Y:S01]  /*1b210*/  STL [R1+0x24c], R23 ;  /* 0x00024c1701007387 */ /* 0x000fe20000100800 */
[----:B------:R-:W-:-:S03]  /*1b220*/  F2FP.F16.F32.PACK_AB R21, R21, R0 ;  /* 0x000000001515723e */ /* 0x000fc600000000ff */
[----:B------:R-:W5:Y:S01]  /*1b230*/  LDL.LU R0, [R1+0x1fc] ;  /* 0x0001fc0001007983 */ /* 0x000f620000300800 */
[----:B------:R-:W-:-:S05]  /*1b240*/  F2FP.F16.F32.PACK_AB R22, R22, R62 ;  /* 0x0000003e1616723e */ /* 0x000fca00000000ff */
[----:B------:R-:W-:Y:S04]  /*1b250*/  STL [R1+0x248], R22 ;  /* 0x0002481601007387 */ /* 0x000fe80000100800 */
[----:B------:R-:W-:Y:S01]  /*1b260*/  STL [R1+0x244], R21 ;  /* 0x0002441501007387 */ /* 0x000fe20000100800 */
[----:B--2---:R-:W-:-:S03]  /*1b270*/  F2FP.F16.F32.PACK_AB R20, R20, R2 ;  /* 0x000000021414723e */ /* 0x004fc600000000ff */
[----:B------:R-:W2:Y:S01]  /*1b280*/  LDL.LU R2, [R1+0x1f8] ;  /* 0x0001f80001027983 */ /* 0x000ea20000300800 */
[----:B------:R-:W-:-:S03]  /*1b290*/  F2FP.F16.F32.PACK_AB R19, R19, R63 ;  /* 0x0000003f1313723e */ /* 0x000fc600000000ff */
[----:B------:R-:W-:Y:S01]  /*1b2a0*/  STL [R1+0x240], R20 ;  /* 0x0002401401007387 */ /* 0x000fe20000100800 */
[----:B---3--:R-:W-:-:S03]  /*1b2b0*/  F2FP.F16.F32.PACK_AB R18, R18, R64 ;  /* 0x000000401212723e */ /* 0x008fc600000000ff */
[----:B------:R-:W-:Y:S01]  /*1b2c0*/  STL [R1+0x23c], R19 ;  /* 0x00023c1301007387 */ /* 0x000fe20000100800 */
[----:B----4-:R-:W-:-:S03]  /*1b2d0*/  F2FP.F16.F32.PACK_AB R17, R17, R3 ;  /* 0x000000031111723e */ /* 0x010fc600000000ff */
[----:B------:R-:W3:Y:S01]  /*1b2e0*/  LDL.LU R3, [R1+0x1f4] ;  /* 0x0001f40001037983 */ /* 0x000ee20000300800 */
[----:B------:R-:W-:-:S03]  /*1b2f0*/  F2FP.F16.F32.PACK_AB R16, R16, R91 ;  /* 0x0000005b1010723e */ /* 0x000fc600000000ff */
[----:B------:R-:W-:Y:S04]  /*1b300*/  STL [R1+0x238], R18 ;  /* 0x0002381201007387 */ /* 0x000fe80000100800 */
[----:B------:R-:W-:Y:S01]  /*1b310*/  STL [R1+0x234], R17 ;  /* 0x0002341101007387 */ /* 0x000fe20000100800 */
[----:B-----5:R-:W-:-:S03]  /*1b320*/  F2FP.F16.F32.PACK_AB R15, R15, R65 ;  /* 0x000000410f0f723e */ /* 0x020fc600000000ff */
[----:B------:R-:W4:Y:S01]  /*1b330*/  LDL.LU R91, [R1+0x1f0] ;  /* 0x0001f000015b7983 */ /* 0x000f220000300800 */
[----:B------:R-:W-:-:S03]  /*1b340*/  F2FP.F16.F32.PACK_AB R14, R14, R66 ;  /* 0x000000420e0e723e */ /* 0x000fc600000000ff */
[----:B------:R-:W-:Y:S01]  /*1b350*/  STL [R1+0x230], R16 ;  /* 0x0002301001007387 */ /* 0x000fe20000100800 */
[----:B------:R-:W-:-:S03]  /*1b360*/  F2FP.F16.F32.PACK_AB R13, R13, R67 ;  /* 0x000000430d0d723e */ /* 0x000fc600000000ff */
[----:B------:R-:W-:Y:S01]  /*1b370*/  STL [R1+0x22c], R15 ;  /* 0x00022c0f01007387 */ /* 0x000fe20000100800 */
[----:B------:R-:W-:-:S03]  /*1b380*/  F2FP.F16.F32.PACK_AB R12, R12, R83 ;  /* 0x000000530c0c723e */ /* 0x000fc600000000ff */
[----:B------:R-:W-:Y:S01]  /*1b390*/  STL [R1+0x228], R14 ;  /* 0x0002280e01007387 */ /* 0x000fe20000100800 */
[----:B------:R-:W-:-:S03]  /*1b3a0*/  F2FP.F16.F32.PACK_AB R11, R11, R84 ;  /* 0x000000540b0b723e */ /* 0x000fc600000000ff */
[----:B------:R-:W-:Y:S01]  /*1b3b0*/  STL [R1+0x224], R13 ;  /* 0x0002240d01007387 */ /* 0x000fe20000100800 */
[----:B------:R-:W-:-:S03]  /*1b3c0*/  F2FP.F16.F32.PACK_AB R10, R10, R85 ;  /* 0x000000550a0a723e */ /* 0x000fc600000000ff */
[----:B------:R-:W5:Y:S04]  /*1b3d0*/  LDL.LU R83, [R1+0x1e8] ;  /* 0x0001e80001537983 */ /* 0x000f680000300800 */
[----:B------:R-:W-:Y:S01]  /*1b3e0*/  STL [R1+0x220], R12 ;  /* 0x0002200c01007387 */ /* 0x000fe20000100800 */
[----:B------:R-:W-:-:S03]  /*1b3f0*/  F2FP.F16.F32.PACK_AB R9, R9, R86 ;  /* 0x000000560909723e */ /* 0x000fc600000000ff */
[----:B------:R-:W-:Y:S04]  /*1b400*/  STL [R1+0x21c], R11 ;  /* 0x00021c0b01007387 */ /* 0x000fe80000100800 */
[----:B------:R-:W2:Y:S01]  /*1b410*/  LDL.LU R84, [R1+0x1e4] ;  /* 0x0001e40001547983 */ /* 0x000ea20000300800 */
        /* <DEDUP_REMOVED lines=14> */
[----:B------:R-:W2:Y:S04]  /*1b500*/  LDL.LU R89, [R1+0x1d0] ;  /* 0x0001d00001597983 */ /* 0x000ea80000300800 */
[----:B------:R-:W-:Y:S04]  /*1b510*/  STL [R1+0x204], R5 ;  /* 0x0002040501007387 */ /* 0x000fe80000100800 */
[----:B------:R-:W2:Y:S04]  /*1b520*/  LDL.LU R90, [R1+0x1cc] ;  /* 0x0001cc00015a7983 */ /* 0x000ea80000300800 */
[----:B------:R-:W2:Y:S04]  /*1b530*/  LDL.LU R92, [R1+0x1c8] ;  /* 0x0001c800015c7983 */ /* 0x000ea80000300800 */
[----:B------:R0:W-:Y:S02]  /*1b540*/  STL [R1+0x200], R4 ;  /* 0x0002000401007387 */ /* 0x0001e40000100800 */
[----:B0-----:R-:W0:Y:S02]  /*1b550*/  LDTM.x64 R4, tmem[UR8+0x180] ;  /* 0x00018008000479ee */ /* 0x001e240008340000 */
[----:B0-----:R-:W-:-:S02]  /*1b560*/  F2FP.F16.F32.PACK_AB R93, R67, R0 ;  /* 0x00000000435d723e */ /* 0x001fc400000000ff */
[----:B------:R0:W2:Y:S04]  /*1b570*/  LDL.LU R0, [R1+0x908] ;  /* 0x0009080001007983 */ /* 0x0000a80000300800 */
[----:B------:R0:W-:Y:S04]  /*1b580*/  STL [R1+0x1fc], R93 ;  /* 0x0001fc5d01007387 */ /* 0x0001e80000100800 */
[----:B0-----:R-:W4:Y:S01]  /*1b590*/  LDL.LU R93, [R1+0x1c4] ;  /* 0x0001c400015d7983 */ /* 0x001f220000300800 */
[----:B---3--:R-:W-:Y:S02]  /*1b5a0*/  F2FP.F16.F32.PACK_AB R65, R65, R3 ;  /* 0x000000034141723e */ /* 0x008fe400000000ff */
[----:B--2---:R-:W-:-:S02]  /*1b5b0*/  F2FP.F16.F32.PACK_AB R0, R66, R2 ;  /* 0x000000024200723e */ /* 0x004fc400000000ff */
[----:B------:R-:W2:Y:S04]  /*1b5c0*/  LDL.LU R2, [R1+0x1c0] ;  /* 0x0001c00001027983 */ /* 0x000ea80000300800 */
[----:B------:R-:W3:Y:S04]  /*1b5d0*/  LDL.LU R66, [R1+0x1a8] ;  /* 0x0001a80001427983 */ /* 0x000ee80000300800 */
[----:B------:R0:W-:Y:S04]  /*1b5e0*/  STL [R1+0x1f8], R0 ;  /* 0x0001f80001007387 */ /* 0x0001e80000100800 */
[----:B0-----:R-:W2:Y:S04]  /*1b5f0*/  LDL.LU R0, [R1+0x1a4] ;  /* 0x0001a40001007983 */ /* 0x001ea80000300800 */
[----:B------:R0:W2:Y:S04]  /*1b600*/  LDL.LU R3, [R1+0x904] ;  /* 0x0009040001037983 */ /* 0x0000a80000300800 */
[----:B------:R0:W-:Y:S04]  /*1b610*/  STL [R1+0x1f4], R65 ;  /* 0x0001f44101007387 */ /* 0x0001e80000100800 */
[----:B0-----:R-:W2:Y:S01]  /*1b620*/  LDL.LU R65, [R1+0x1ec] ;  /* 0x0001ec0001417983 */ /* 0x001ea20000300800 */
[----:B----4-:R-:W-:-:S03]  /*1b630*/  F2FP.F16.F32.PACK_AB R64, R64, R91 ;  /* 0x0000005b4040723e */ /* 0x010fc600000000ff */
[----:B------:R-:W4:Y:S01]  /*1b640*/  LDL.LU R91, [R1+0x19c] ;  /* 0x00019c00015b7983 */ /* 0x000f220000300800 */
[----:B-----5:R-:W-:-:S03]  /*1b650*/  F2FP.F16.F32.PACK_AB R62, R62, R83 ;  /* 0x000000533e3e723e */ /* 0x020fc600000000ff */
[----:B------:R0:W-:Y:S01]  /*1b660*/  STL [R1+0x1f0], R64 ;  /* 0x0001f04001007387 */ /* 0x0001e20000100800 */
        /* <DEDUP_REMOVED lines=9> */
[----:B--2---:R-:W-:Y:S02]  /*1b700*/  F2FP.F16.F32.PACK_AB R3, R63, R65 ;  /* 0x000000413f03723e */ /* 0x004fe400000000ff */
[----:B------:R-:W2:Y:S04]  /*1b710*/  LDL.LU R63, [R1+0x188] ;  /* 0x00018800013f7983 */ /* 0x000ea80000300800 */
[----:B0-----:R-:W5:Y:S04]  /*1b720*/  LDL.LU R64, [R1+0x184] ;  /* 0x0001840001407983 */ /* 0x001f680000300800 */
[----:B------:R0:W-:Y:S04]  /*1b730*/  STL [R1+0x1ec], R3 ;  /* 0x0001ec0301007387 */ /* 0x0001e80000100800 */
[----:B------:R-:W5:Y:S04]  /*1b740*/  LDL.LU R65, [R1+0x180] ;  /* 0x0001800001417983 */ /* 0x000f680000300800 */
[----:B0-----:R-:W5:Y:S04]  /*1b750*/  LDL.LU R3, [R1+0x17c] ;  /* 0x00017c0001037983 */ /* 0x001f680000300800 */
[----:B------:R-:W5:Y:S04]  /*1b760*/  LDL.LU R83, [R1+0x900] ;  /* 0x0009000001537983 */ /* 0x000f680000300800 */
[----:B------:R0:W-:Y:S04]  /*1b770*/  STL [R1+0x1e8], R62 ;  /* 0x0001e83e01007387 */ /* 0x0001e80000100800 */
        /* <DEDUP_REMOVED lines=22> */
[----:B------:R0:W5:Y:S04]  /*1b8e0*/  LDL.LU R92, [R1+0x8e0] ;  /* 0x0008e000015c7983 */ /* 0x0001680000300800 */
[----:B------:R0:W-:Y:S04]  /*1b8f0*/  STL [R1+0x1c8], R54 ;  /* 0x0001c83601007387 */ /* 0x0001e80000100800 */
[----:B0-----:R-:W5:Y:S04]  /*1b900*/  LDL.LU R54, [R1+0x1b8] ;  /* 0x0001b80001367983 */ /* 0x001f680000300800 */
[----:B------:R0:W5:Y:S04]  /*1b910*/  LDL.LU R93, [R1+0x8dc] ;  /* 0x0008dc00015d7983 */ /* 0x0001680000300800 */
[----:B------:R0:W-:Y:S04]  /*1b920*/  STL [R1+0x1c4], R53 ;  /* 0x0001c43501007387 */ /* 0x0001e80000100800 */
[----:B0-----:R-:W5:Y:S01]  /*1b930*/  LDL.LU R53, [R1+0x1bc] ;  /* 0x0001bc0001357983 */ /* 0x001f620000300800 */
[----:B------:R-:W-:-:S03]  /*1b940*/  F2FP.F16.F32.PACK_AB R52, R52, R2 ;  /* 0x000000023434723e */ /* 0x000fc600000000ff */
[----:B------:R0:W5:Y:S01]  /*1b950*/  LDL.LU R2, [R1+0x8d8] ;  /* 0x0008d80001027983 */ /* 0x0001620000300800 */
[----:B---3--:R-:W-:-:S03]  /*1b960*/  F2FP.F16.F32.PACK_AB R46, R46, R66 ;  /* 0x000000422e2e723e */ /* 0x008fc600000000ff */
[----:B------:R-:W-:Y:S01]  /*1b970*/  STL [R1+0x1c0], R52 ;  /* 0x0001c03401007387 */ /* 0x000fe20000100800 */
[----:B------:R-:W-:Y:S02]  /*1b980*/  F2FP.F16.F32.PACK_AB R45, R45, R0 ;  /* 0x000000002d2d723e */ /* 0x000fe400000000ff */
[----:B----4-:R-:W-:Y:S02]  /*1b990*/  F2FP.F16.F32.PACK_AB R43, R43, R91 ;  /* 0x0000005b2b2b723e */ /* 0x010fe400000000ff */
[----:B--2---:R-:W-:Y:S02]  /*1b9a0*/  F2FP.F16.F32.PACK_AB R38, R38, R63 ;  /* 0x0000003f2626723e */ /* 0x004fe400000000ff */
[----:B-----5:R-:W-:Y:S02]  /*1b9b0*/  F2FP.F16.F32.PACK_AB R37, R37, R64 ;  /* 0x000000402525723e */ /* 0x020fe400000000ff */
        /* <DEDUP_REMOVED lines=9> */
[----:B------:R-:W-:-:S05]  /*1ba50*/  F2FP.F16.F32.PACK_AB R51, R51, R53 ;  /* 0x000000353333723e */ /* 0x000fca00000000ff */
[----:B------:R-:W-:Y:S04]  /*1ba60*/  STL [R1+0x1bc], R51 ;  /* 0x0001bc3301007387 */ /* 0x000fe80000100800 */
[----:B------:R-:W-:Y:S04]  /*1ba70*/  STL [R1+0x1b8], R50 ;  /* 0x0001b83201007387 */ /* 0x000fe80000100800 */
[----:B------:R-:W-:Y:S04]  /*1ba80*/  STL [R1+0x1b4], R49 ;  /* 0x0001b43101007387 */ /* 0x000fe80000100800 */
[----:B------:R-:W-:Y:S04]  /*1ba90*/  STL [R1+0x1b0], R48 ;  /* 0x0001b03001007387 */ /* 0x000fe80000100800 */
[----:B------:R-:W-:Y:S04]  /*1baa0*/  STL [R1+0x1ac], R47 ;  /* 0x0001ac2f01007387 */ /* 0x000fe80000100800 */
[----:B------:R-:W2:Y:S04]  /*1bab0*/  LDL.LU R66, [R1+0x178] ;  /* 0x0001780001427983 */ /* 0x000ea80000300800 */
[----:B------:R-:W-:Y:S04]  /*1bac0*/  STL [R1+0x1a8], R46 ;  /* 0x0001a82e01007387 */ /* 0x000fe80000100800 */
[----:B------:R-:W3:Y:S04]  /*1bad0*/  LDL.LU R0, [R1+0x174] ;  /* 0x0001740001007983 */ /* 0x000ee80000300800 */
[----:B------:R-:W-:Y:S04]  /*1bae0*/  STL [R1+0x1a4], R45 ;  /* 0x0001a42d01007387 */ /* 0x000fe80000100800 */
[----:B------:R-:W4:Y:S01]  /*1baf0*/  LDL.LU R91, [R1+0x170] ;  /* 0x00017000015b7983 */ /* 0x000f220000300800 */
[----:B------:R-:W-:-:S05]  /*1bb00*/  F2FP.F16.F32.PACK_AB R44, R44, R58 ;  /* 0x0000003a2c2c723e */ /* 0x000fca00000000ff */
[----:B------:R-:W-:Y:S04]  /*1bb10*/  STL [R1+0x1a0], R44 ;  /* 0x0001a02c01007387 */ /* 0x000fe80000100800 */
[----:B------:R5:W-:Y:S04]  /*1bb20*/  STL [R1+0x19c], R43 ;  /* 0x00019c2b01007387 */ /* 0x000be80000100800 */
[----:B------:R-:W-:Y:S01]  /*1bb30*/  STL [R1+0x198], R42 ;  /* 0x0001982a01007387 */ /* 0x000fe20000100800 */
[----:B------:R-:W-:-:S03]  /*1bb40*/  F2FP.F16.F32.PACK_AB R2, R35, R3 ;  /* 0x000000032302723e */ /* 0x000fc600000000ff */
[----:B------:R-:W-:Y:S04]  /*1bb50*/  STL [R1+0x194], R41 ;  /* 0x0001942901007387 */ /* 0x000fe80000100800 */
[----:B------:R-:W-:Y:S04]  /*1bb60*/  STL [R1+0x190], R40 ;  /* 0x0001902801007387 */ /* 0x000fe80000100800 */
[----:B------:R-:W-:Y:S04]  /*1bb70*/  STL [R1+0x18c], R39 ;  /* 0x00018c2701007387 */ /* 0x000fe80000100800 */
[----:B------:R-:W-:Y:S04]  /*1bb80*/  STL [R1+0x188], R38 ;  /* 0x0001882601007387 */ /* 0x000fe80000100800 */
[----:B------:R-:W-:Y:S04]  /*1bb90*/  STL [R1+0x184], R37 ;  /* 0x0001842501007387 */ /* 0x000fe80000100800 */
[----:B-----5:R-:W5:Y:S04]  /*1bba0*/  LDL.LU R43, [R1+0x16c] ;  /* 0x00016c00012b7983 */ /* 0x020f680000300800 */
[----:B------:R-:W-:Y:S04]  /*1bbb0*/  STL [R1+0x180], R36 ;  /* 0x0001802401007387 */ /* 0x000fe80000100800 */
[----:B------:R-:W5:Y:S04]  /*1bbc0*/  LDL.LU R44, [R1+0x168] ;  /* 0x00016800012c7983 */ /* 0x000f680000300800 */
        /* <DEDUP_REMOVED lines=16> */
[----:B0-----:R-:W5:Y:S04]  /*1bcd0*/  LDL.LU R2, [R1+0x128] ;  /* 0x0001280001027983 */ /* 0x001f680000300800 */
[----:B------:R-:W5:Y:S01]  /*1bce0*/  LDL.LU R59, [R1+0x124] ;  /* 0x00012400013b7983 */ /* 0x000f620000300800 */
[----:B--2---:R-:W-:-:S05]  /*1bcf0*/  F2FP.F16.F32.PACK_AB R34, R34, R66 ;  /* 0x000000422222723e */ /* 0x004fca00000000ff */
[----:B------:R-:W-:Y:S01]  /*1bd00*/  STL [R1+0x178], R34 ;  /* 0x0001782201007387 */ /* 0x000fe20000100800 */
[----:B---3--:R-:W-:-:S03]  /*1bd10*/  F2FP.F16.F32.PACK_AB R33, R33, R0 ;  /* 0x000000002121723e */ /* 0x008fc600000000ff */
[----:B------:R-:W2:Y:S04]  /*1bd20*/  LDL.LU R0, [R1+0x120] ;  /* 0x0001200001007983 */ /* 0x000ea80000300800 */
[----:B------:R-:W-:Y:S01]  /*1bd30*/  STL [R1+0x174], R33 ;  /* 0x0001742101007387 */ /* 0x000fe20000100800 */
[----:B----4-:R-:W-:-:S03]  /*1bd40*/  F2FP.F16.F32.PACK_AB R32, R32, R91 ;  /* 0x0000005b2020723e */ /* 0x010fc600000000ff */
[----:B------:R-:W3:Y:S04]  /*1bd50*/  LDL.LU R60, [R1+0x11c] ;  /* 0x00011c00013c7983 */ /* 0x000ee80000300800 */
[----:B------:R-:W4:Y:S04]  /*1bd60*/  LDL.LU R61, [R1+0x118] ;  /* 0x00011800013d7983 */ /* 0x000f280000300800 */
[----:B------:R-:W-:Y:S04]  /*1bd70*/  STL [R1+0x170], R32 ;  /* 0x0001702001007387 */ /* 0x000fe80000100800 */
[----:B------:R-:W4:Y:S04]  /*1bd80*/  LDL.LU R62, [R1+0x114] ;  /* 0x00011400013e7983 */ /* 0x000f280000300800 */
[----:B------:R-:W4:Y:S04]  /*1bd90*/  LDL.LU R63, [R1+0x110] ;  /* 0x00011000013f7983 */ /* 0x000f280000300800 */
[----:B------:R-:W4:Y:S04]  /*1bda0*/  LDL.LU R64, [R1+0x10c] ;  /* 0x00010c0001407983 */ /* 0x000f280000300800 */
[----:B------:R-:W4:Y:S04]  /*1bdb0*/  LDL.LU R65, [R1+0x108] ;  /* 0x0001080001417983 */ /* 0x000f280000300800 */
[----:B------:R-:W4:Y:S04]  /*1bdc0*/  LDL.LU R66, [R1+0x104] ;  /* 0x0001040001427983 */ /* 0x000f280000300800 */
[----:B------:R-:W4:Y:S01]  /*1bdd0*/  LDL.LU R91, [R1+0x100] ;  /* 0x00010000015b7983 */ /* 0x000f220000300800 */
[----:B-----5:R-:W-:-:S02]  /*1bde0*/  F2FP.F16.F32.PACK_AB R31, R31, R43 ;  /* 0x0000002b1f1f723e */ /* 0x020fc400000000ff */
        /* <DEDUP_REMOVED lines=31> */
[----:B------:R-:W-:Y:S04]  /*1bfe0*/  STL [R1+0x130], R16 ;  /* 0x0001301001007387 */ /* 0x000fe80000100800 */
[----:B------:R-:W5:Y:S01]  /*1bff0*/  LDL.LU R3, [R1+0xfc] ;  /* 0x0000fc0001037983 */ /* 0x000f620000300800 */
[----:B------:R-:W-:Y:S02]  /*1c000*/  F2FP.F16.F32.PACK_AB R14, R14, R2 ;  /* 0x000000020e0e723e */ /* 0x000fe400000000ff */
[----:B------:R-:W-:Y:S01]  /*1c010*/  F2FP.F16.F32.PACK_AB R13, R13, R59 ;  /* 0x0000003b0d0d723e */ /* 0x000fe200000000ff */
[----:B------:R-:W-:Y:S04]  /*1c020*/  STL [R1+0x12c], R15 ;  /* 0x00012c0f01007387 */ /* 0x000fe80000100800 */
[----:B------:R-:W5:Y:S04]  /*1c030*/  LDL.LU R2, [R1+0x1c] ;  /* 0x00001c0001027983 */ /* 0x000f680000300800 */
[----:B------:R-:W-:Y:S01]  /*1c040*/  STL [R1+0x128], R14 ;  /* 0x0001280e01007387 */ /* 0x000fe20000100800 */
[----:B--2---:R-:W-:-:S03]  /*1c050*/  F2FP.F16.F32.PACK_AB R12, R12, R0 ;  /* 0x000000000c0c723e */ /* 0x004fc600000000ff */
[----:B------:R-:W2:Y:S01]  /*1c060*/  LDL.LU R0, [R1+0x18] ;  /* 0x0000180001007983 */ /* 0x000ea20000300800 */
[----:B---3--:R-:W-:-:S03]  /*1c070*/  F2FP.F16.F32.PACK_AB R11, R11, R60 ;  /* 0x0000003c0b0b723e */ /* 0x008fc600000000ff */
[----:B------:R-:W-:Y:S01]  /*1c080*/  STL [R1+0x124], R13 ;  /* 0x0001240d01007387 */ /* 0x000fe20000100800 */
[----:B----4-:R-:W-:-:S03]  /*1c090*/  F2FP.F16.F32.PACK_AB R10, R10, R61 ;  /* 0x0000003d0a0a723e */ /* 0x010fc600000000ff */
[----:B------:R-:W-:Y:S04]  /*1c0a0*/  STL [R1+0x120], R12 ;  /* 0x0001200c01007387 */ /* 0x000fe80000100800 */
        /* <DEDUP_REMOVED lines=12> */
[----:B------:R-:W3:Y:S04]  /*1c170*/  LDL.LU R91, [R1+0xc] ;  /* 0x00000c00015b7983 */ /* 0x000ee80000300800 */
[----:B------:R-:W-:Y:S04]  /*1c180*/  STL [R1+0x104], R5 ;  /* 0x0001040501007387 */ /* 0x000fe80000100800 */
[----:B------:R0:W-:Y:S02]  /*1c190*/  STL [R1+0x100], R67 ;  /* 0x0001004301007387 */ /* 0x0001e40000100800 */
[----:B0-----:R-:W0:Y:S01]  /*1c1a0*/  LDTM.x64 R4, tmem[UR8+0x1c0] ;  /* 0x0001c008000479ee */ /* 0x001e220008340000 */
[----:B------:R-:W-:Y:S01]  /*1c1b0*/  NOP ;  /* 0x0000000000007918 */ /* 0x000fe20000000000 */
[----:B------:R-:W4:Y:S01]  /*1c1c0*/  LDCU.64 UR8, c[0x0][0x398] ;  /* 0x00007300ff0877ac */ /* 0x000f220008000a00 */
[----:B0-----:R-:W-:Y:S04]  /*1c1d0*/  STL [R1+0x8a8], R51 ;  /* 0x0008a83301007387 */ /* 0x001fe80000100800 */
        /* <DEDUP_REMOVED lines=8> */
[----:B------:R-:W-:Y:S01]  /*1c260*/  STL [R1+0x884], R60 ;  /* 0x0008843c01007387 */ /* 0x000fe20000100800 */
[----:B-----5:R-:W-:-:S03]  /*1c270*/  F2FP.F16.F32.PACK_AB R93, R67, R3 ;  /* 0x00000003435d723e */ /* 0x020fc600000000ff */
[----:B------:R-:W-:Y:S04]  /*1c280*/  STL [R1+0x880], R61 ;  /* 0x0008803d01007387 */ /* 0x000fe80000100800 */
[----:B------:R-:W-:Y:S04]  /*1c290*/  STL [R1+0x87c], R62 ;  /* 0x00087c3e01007387 */ /* 0x000fe80000100800 */
[----:B------:R-:W-:Y:S04]  /*1c2a0*/  STL [R1+0x878], R63 ;  /* 0x0008783f01007387 */ /* 0x000fe80000100800 */
[----:B------:R-:W-:Y:S04]  /*1c2b0*/  STL [R1+0x874], R64 ;  /* 0x0008744001007387 */ /* 0x000fe80000100800 */
[----:B------:R-:W-:Y:S04]  /*1c2c0*/  STL [R1+0x870], R65 ;  /* 0x0008704101007387 */ /* 0x000fe80000100800 */
[----:B------:R-:W-:Y:S04]  /*1c2d0*/  STL [R1+0x86c], R66 ;  /* 0x00086c4201007387 */ /* 0x000fe80000100800 */
[----:B------:R0:W2:Y:S04]  /*1c2e0*/  LDL.LU R3, [R1+0x8d4] ;  /* 0x0008d40001037983 */ /* 0x0000a80000300800 */
[----:B------:R5:W-:Y:S04]  /*1c2f0*/  STL [R1+0xfc], R93 ;  /* 0x0000fc5d01007387 */ /* 0x000be80000100800 */
[----:B-----5:R0:W5:Y:S01]  /*1c300*/  LDL.LU R93, [R1+0x8d0] ;  /* 0x0008d000015d7983 */ /* 0x0201620000300800 */
[----:B--2---:R-:W-:-:S04]  /*1c310*/  F2FP.F16.F32.PACK_AB R3, R10, R0 ;  /* 0x000000000a03723e */ /* 0x004fc800000000ff */
[C---:B------:R-:W-:Y:S02]  /*1c320*/  PRMT R63, R3.reuse, 0x7610, R63 ;  /* 0x00007610033f7816 */ /* 0x040fe4000000003f */
[----:B------:R-:W-:Y:S02]  /*1c330*/  PRMT R64, R3, 0x7632, R64 ;  /* 0x0000763203407816 */ /* 0x000fe40000000040 */
[----:B-----5:R-:W-:Y:S02]  /*1c340*/  F2FP.F16.F32.PACK_AB R93, R11, R2 ;  /* 0x000000020b5d723e */ /* 0x020fe400000000ff */
[----:B------:R-:W2:Y:S02]  /*1c350*/  LDL.LU R2, [R1+0x8cc] ;  /* 0x0008cc0001027983 */ /* 0x000ea40000300800 */
[C---:B------:R-:W-:Y:S02]  /*1c360*/  PRMT R65, R93.reuse, 0x7610, R65 ;  /* 0x000076105d417816 */ /* 0x040fe40000000041 */
[----:B------:R-:W-:-:S02]  /*1c370*/  PRMT R66, R93, 0x7632, R66 ;  /* 0x000076325d427816 */ /* 0x000fc40000000042 */
[----:B------:R-:W5:Y:S04]  /*1c380*/  LDL.LU R93, [R1+0x8c8] ;  /* 0x0008c800015d7983 */ /* 0x000f680000300800 */
[----:B------:R-:W2:Y:S04]  /*1c390*/  LDL.LU R0, [R1+0x8c4] ;  /* 0x0008c40001007983 */ /* 0x000ea80000300800 */
[----:B------:R-:W2:Y:S02]  /*1c3a0*/  LDL.LU R3, [R1+0x8c0] ;  /* 0x0008c00001037983 */ /* 0x000ea40000300800 */
[----:B--2---:R-:W-:-:S02]  /*1c3b0*/  F2FP.F16.F32.PACK_AB R92, R9, R3 ;  /* 0x00000003095c723e */ /* 0x004fc400000000ff */
[----:B------:R0:W2:Y:S02]  /*1c3c0*/  LDL.LU R3, [R1+0x8bc] ;  /* 0x0008bc0001037983 */ /* 0x0000a40000300800 */
[C---:B------:R-:W-:Y:S02]  /*1c3d0*/  PRMT R61, R92.reuse, 0x7610, R61 ;  /* 0x000076105c3d7816 */ /* 0x040fe4000000003d */
[----:B------:R-:W-:Y:S02]  /*1c3e0*/  PRMT R62, R92, 0x7632, R62 ;  /* 0x000076325c3e7816 */ /* 0x000fe4000000003e */
[----:B------:R-:W3:Y:S01]  /*1c3f0*/  LDL R92, [R1+0x400] ;  /* 0x00040000015c7983 */ /* 0x000ee20000100800 */
[----:B-----5:R-:W-:Y:S02]  /*1c400*/  F2FP.F16.F32.PACK_AB R6, R6, R93 ;  /* 0x0000005d0606723e */ /* 0x020fe400000000ff */
[----:B--2---:R-:W-:Y:S02]  /*1c410*/  F2FP.F16.F32.PACK_AB R3, R8, R0 ;  /* 0x000000000803723e */ /* 0x004fe400000000ff */
[----:B------:R0:W2:Y:S04]  /*1c420*/  LDL.LU R0, [R1+0x8b8] ;  /* 0x0008b80001007983 */ /* 0x0000a80000300800 */
[----:B------:R-:W5:Y:S01]  /*1c430*/  LDL.LU R93, [R1+0x8b4] ;  /* 0x0008b400015d7983 */ /* 0x000f620000300800 */
[----:B------:R-:W-:-:S02]  /*1c440*/  PRMT R59, R3, 0x7610, R59 ;  /* 0x00007610033b7816 */ /* 0x000fc4000000003b */
[----:B------:R-:W-:Y:S02]  /*1c450*/  PRMT R60, R3, 0x7632, R60 ;  /* 0x00007632033c7816 */ /* 0x000fe4000000003c */
[----:B------:R-:W0:Y:S01]  /*1c460*/  LDC R3, c[0x0][0x3b4] ;  /* 0x0000ed00ff037b82 */ /* 0x000e220000000800 */
[----:B---3--:R-:W-:Y:S02]  /*1c470*/  ISETP.GE.AND P1, PT, R92, UR14, PT ;  /* 0x0000000e5c007c0c */ /* 0x008fe4000bf26270 */
[----:B------:R-:W-:Y:S02]  /*1c480*/  F2FP.F16.F32.PACK_AB R7, R7, R91 ;  /* 0x0000005b0707723e */ /* 0x000fe400000000ff */
[----:B------:R-:W-:Y:S01]  /*1c490*/  PRMT R55, R6, 0x7610, R55 ;  /* 0x0000761006377816 */ /* 0x000fe20000000037 */
[----:B------:R-:W3:Y:S01]  /*1c4a0*/  LDL R91, [R1+0x404] ;  /* 0x00040400015b7983 */ /* 0x000ee20000100800 */
[C---:B------:R-:W-:Y:S02]  /*1c4b0*/  PRMT R57, R7.reuse, 0x7610, R57 ;  /* 0x0000761007397816 */ /* 0x040fe40000000039 */
[----:B------:R-:W-:-:S02]  /*1c4c0*/  PRMT R58, R7, 0x7632, R58 ;  /* 0x00007632073a7816 */ /* 0x000fc4000000003a */
[----:B------:R-:W-:Y:S02]  /*1c4d0*/  PRMT R56, R6, 0x7632, R56 ;  /* 0x0000763206387816 */ /* 0x000fe40000000038 */
[----:B--2---:R-:W-:-:S04]  /*1c4e0*/  F2FP.F16.F32.PACK_AB R0, R5, R2 ;  /* 0x000000020500723e */ /* 0x004fc800000000ff */
[C---:B------:R-:W-:Y:S02]  /*1c4f0*/  PRMT R53, R0.reuse, 0x7610, R53 ;  /* 0x0000761000357816 */ /* 0x040fe40000000035 */
[----:B------:R-:W-:Y:S01]  /*1c500*/  PRMT R54, R0, 0x7632, R54 ;  /* 0x0000763200367816 */ /* 0x000fe20000000036 */
[----:B0-----:R-:W-:Y:S01]  /*1c510*/  IMAD R0, R92, R3, RZ ;  /* 0x000000035c007224 */ /* 0x001fe200078e02ff */
[----:B-----5:R-:W-:Y:S01]  /*1c520*/  ISETP.LT.AND P1, PT, R93, UR29, !P1 ;  /* 0x0000001d5d007c0c */ /* 0x020fe2000cf21270 */
[----:B------:R-:W0:Y:S03]  /*1c530*/  LDCU UR29, c[0x0][0x398] ;  /* 0x00007300ff1d77ac */ /* 0x000e260008000800 */
[----:B------:R-:W-:Y:S01]  /*1c540*/  LEA R2, P2, R0, UR12, 0x1 ;  /* 0x0000000c00027c11 */ /* 0x000fe2000f8408ff */
[----:B------:R-:W-:-:S03]  /*1c550*/  IMAD R5, R3, 0x80, R0 ;  /* 0x0000008003057824 */ /* 0x000fc600078e0200 */
[----:B------:R-:W-:Y:S01]  /*1c560*/  LEA.HI.X.SX32 R3, R0, UR13, 0x1, P2 ;  /* 0x0000000d00037c11 */ /* 0x000fe200090f0eff */
[----:B------:R-:W-:-:S04]  /*1c570*/  IMAD R0, R93, UR20, RZ ;  /* 0x000000145d007c24 */ /* 0x000fc8000f8e02ff */
[----:B------:R-:W-:-:S05]  /*1c580*/  IMAD.WIDE R6, R0, 0x2, R2 ;  /* 0x0000000200067825 */ /* 0x000fca00078e0202 */
[----:B------:R2:W-:Y:S04]  /*1c590*/  @P1 STG.E.U16 desc[UR22][R6.64], R68 ;  /* 0x0000004406001986 */ /* 0x0005e8000c101516 */
[----:B--2---:R-:W2:Y:S01]  /*1c5a0*/  LDL.LU R7, [R1] ;  /* 0x0000000001077983 */ /* 0x004ea20000300800 */
[----:B---3--:R-:W-:-:S04]  /*1c5b0*/  ISETP.GE.AND P0, PT, R91, UR4, PT ;  /* 0x000000045b007c0c */ /* 0x008fc8000bf06270 */
[----:B------:R-:W-:Y:S01]  /*1c5c0*/  ISETP.LT.AND P0, PT, R93, UR31, !P0 ;  /* 0x0000001f5d007c0c */ /* 0x000fe2000c701270 */
[----:B------:R-:W3:Y:S01]  /*1c5d0*/  LDCU UR31, c[0x0][0x398] ;  /* 0x00007300ff1f77ac */ /* 0x000ee20008000800 */
[----:B------:R-:W-:Y:S02]  /*1c5e0*/  PRMT R8, R68, 0x7632, R8 ;  /* 0x0000763244087816 */ /* 0x000fe40000000008 */
[----:B--2---:R-:W-:-:S04]  /*1c5f0*/  F2FP.F16.F32.PACK_AB R4, R4, R7 ;  /* 0x000000070404723e */ /* 0x004fc800000000ff */
[C---:B------:R-:W-:Y:S02]  /*1c600*/  PRMT R51, R4.reuse, 0x7610, R51 ;  /* 0x0000761004337816 */ /* 0x040fe40000000033 */
[----:B------:R-:W-:Y:S02]  /*1c610*/  PRMT R52, R4, 0x7632, R52 ;  /* 0x0000763204347816 */ /* 0x000fe40000000034 */
[----:B------:R-:W-:-:S04]  /*1c620*/  LEA R4, P1, R5, UR12, 0x1 ;  /* 0x0000000c05047c11 */ /* 0x000fc8000f8208ff */
[----:B------:R-:W-:Y:S01]  /*1c630*/  LEA.HI.X.SX32 R5, R5, UR13, 0x1, P1 ;  /* 0x0000000d05057c11 */ /* 0x000fe200088f0eff */
[----:B------:R-:W2:Y:S02]  /*1c640*/  LDCU.64 UR12, c[0x0][0x398] ;  /* 0x00007300ff0c77ac */ /* 0x000ea40008000a00 */
[----:B------:R-:W-:-:S05]  /*1c650*/  IMAD.WIDE R6, R0, 0x2, R4 ;  /* 0x0000000200067825 */ /* 0x000fca00078e0204 */
[----:B------:R5:W-:Y:S02]  /*1c660*/  @P0 STG.E.U16 desc[UR22][R6.64], R8 ;  /* 0x0000000806000986 */ /* 0x000be4000c101516 */
[----:B-----5:R-:W-:-:S05]  /*1c670*/  VIADD R6, R93, 0x1 ;  /* 0x000000015d067836 */ /* 0x020fca0000000000 */
[----:B------:R-:W-:Y:S01]  /*1c680*/  ISETP.GE.AND P0, PT, R6, UR15, PT ;  /* 0x0000000f06007c0c */ /* 0x000fe2000bf06270 */
[----:B------:R-:W-:Y:S01]  /*1c690*/  VIADD R0, R0, UR20 ;  /* 0x0000001400007c36 */ /* 0x000fe20008000000 */
[----:B------:R-:W-:Y:S01]  /*1c6a0*/  PRMT R8, R69, 0x7632, R8 ;  /* 0x0000763245087816 */ /* 0x000fe20000000008 */
[----:B------:R-:W5:Y:S01]  /*1c6b0*/  LDCU.64 UR14, c[0x0][0x398] ;  /* 0x00007300ff0e77ac */ /* 0x000f620008000a00 */
[----:B------:R-:W-:Y:S02]  /*1c6c0*/  ISETP.LT.AND P1, PT, R92, UR10, !P0 ;  /* 0x0000000a5c007c0c */ /* 0x000fe4000c721270 */
[----:B------:R-:W-:Y:S01]  /*1c6d0*/  ISETP.LT.AND P0, PT, R91, UR24, !P0 ;  /* 0x000000185b007c0c */ /* 0x000fe2000c701270 */
[C---:B------:R-:W-:Y:S01]  /*1c6e0*/  IMAD.WIDE R6, R0.reuse, 0x2, R2 ;  /* 0x0000000200067825 */ /* 0x040fe200078e0202 */
[----:B------:R-:W-:Y:S01]  /*1c6f0*/  PRMT R9, R89, 0x7610, R9 ;  /* 0x0000761059097816 */ /* 0x000fe20000000009 */
[----:B------:R-:W0:Y:S01]  /*1c700*/  LDCU UR10, c[0x0][0x39c] ;  /* 0x00007380ff0a77ac */ /* 0x000e220008000800 */
[----:B------:R-:W0:Y:S07]  /*1c710*/  LDCU UR24, c[0x0][0x398] ;  /* 0x00007300ff1877ac */ /* 0x000e2e0008000800 */
[----:B------:R0:W-:Y:S02]  /*1c720*/  @P1 STG.E.U16 desc[UR22][R6.64], R69 ;  /* 0x0000004506001986 */ /* 0x0001e4000c101516 */
[----:B0-----:R-:W-:-:S05]  /*1c730*/  IMAD.WIDE R6, R0, 0x2, R4 ;  /* 0x0000000200067825 */ /* 0x001fca00078e0204 */
[----:B------:R0:W-:Y:S02]  /*1c740*/  @P0 STG.E.U16 desc[UR22][R6.64], R8 ;  /* 0x0000000806000986 */ /* 0x0001e4000c101516 */
[----:B0-----:R-:W-:-:S05]  /*1c750*/  VIADD R6, R93, 0x2 ;  /* 0x000000025d067836 */ /* 0x001fca0000000000 */
[----:B------:R-:W-:Y:S01]  /*1c760*/  ISETP.GE.AND P0, PT, R6, UR5, PT ;  /* 0x0000000506007c0c */ /* 0x000fe2000bf06270 */
[----:B------:R-:W-:Y:S01]  /*1c770*/  VIADD R0, R0, UR20 ;  /* 0x0000001400007c36 */ /* 0x000fe20008000000 */
[----:B------:R-:W0:Y:S02]  /*1c780*/  LDCU.64 UR4, c[0x0][0x398] ;  /* 0x00007300ff0477ac */ /* 0x000e240008000a00 */
[----:B------:R-:W-:Y:S02]  /*1c790*/  ISETP.LT.AND P1, PT, R92, UR16, !P0 ;  /* 0x000000105c007c0c */ /* 0x000fe4000c721270 */
[----:B----4-:R-:W-:Y:S01]  /*1c7a0*/  ISETP.LT.AND P0, PT, R91, UR8, !P0 ;  /* 0x000000085b007c0c */ /* 0x010fe2000c701270 */
[----:B------:R-:W-:Y:S01]  /*1c7b0*/  IMAD.WIDE R6, R0, 0x2, R2 ;  /* 0x0000000200067825 */ /* 0x000fe200078e0202 */
[----:B------:R-:W-:Y:S01]  /*1c7c0*/  PRMT R8, R70, 0x7632, R8 ;  /* 0x0000763246087816 */ /* 0x000fe20000000008 */
[----:B------:R-:W4:Y:S01]  /*1c7d0*/  LDCU UR8, c[0x0][0x398] ;  /* 0x00007300ff0877ac */ /* 0x000f220008000800 */
[----:B------:R-:W0:Y:S07]  /*1c7e0*/  LDCU UR16, c[0x0][0x398] ;  /* 0x00007300ff1077ac */ /* 0x000e2e0008000800 */
[----:B------:R0:W-:Y:S02]  /*1c7f0*/  @P1 STG.E.U16 desc[UR22][R6.64], R70 ;  /* 0x0000004606001986 */ /* 0x0001e4000c101516 */
[----:B0-----:R-:W-:-:S05]  /*1c800*/  IMAD.WIDE R6, R0, 0x2, R4 ;  /* 0x0000000200067825 */ /* 0x001fca00078e0204 */
[----:B------:R0:W-:Y:S02]  /*1c810*/  @P0 STG.E.U16 desc[UR22][R6.64], R8 ;  /* 0x0000000806000986 */ /* 0x0001e4000c101516 */
[----:B0-----:R-:W-:-:S05]  /*1c820*/  VIADD R6, R93, 0x3 ;  /* 0x000000035d067836 */ /* 0x001fca0000000000 */
[----:B------:R-:W-:Y:S01]  /*1c830*/  ISETP.GE.AND P0, PT, R6, UR6, PT ;  /* 0x0000000606007c0c */ /* 0x000fe2000bf06270 */
[----:B------:R-:W-:Y:S01]  /*1c840*/  VIADD R0, R0, UR20 ;  /* 0x0000001400007c36 */ /* 0x000fe20008000000 */
[----:B------:R-:W-:Y:S01]  /*1c850*/  PRMT R8, R71, 0x7632, R8 ;  /* 0x0000763247087816 */ /* 0x000fe20000000008 */
[----:B------:R-:W0:Y:S01]  /*1c860*/  LDCU.64 UR6, c[0x0][0x398] ;  /* 0x00007300ff0677ac */ /* 0x000e220008000a00 */
[----:B------:R-:W-:Y:S02]  /*1c870*/  ISETP.LT.AND P1, PT, R92, UR4, !P0 ;  /* 0x000000045c007c0c */ /* 0x000fe4000c721270 */
[----:B------:R-:W-:Y:S01]  /*1c880*/  ISETP.LT.AND P0, PT, R91, UR18, !P0 ;  /* 0x000000125b007c0c */ /* 0x000fe2000c701270 */
[----:B------:R-:W0:Y:S01]  /*1c890*/  LDCU UR4, c[0x0][0x39c] ;  /* 0x00007380ff0477ac */ /* 0x000e220008000800 */
[C---:B------:R-:W-:Y:S01]  /*1c8a0*/  IMAD.WIDE R6, R0.reuse, 0x2, R2 ;  /* 0x0000000200067825 */ /* 0x040fe200078e0202 */
[----:B------:R-:W0:Y:S08]  /*1c8b0*/  LDCU UR18, c[0x0][0x398] ;  /* 0x00007300ff1277ac */ /* 0x000e300008000800 */
[----:B------:R0:W-:Y:S02]  /*1c8c0*/  @P1 STG.E.U16 desc[UR22][R6.64], R71 ;  /* 0x0000004706001986 */ /* 0x0001e4000c101516 */
[----:B0-----:R-:W-:-:S05]  /*1c8d0*/  IMAD.WIDE R6, R0, 0x2, R4 ;  /* 0x0000000200067825 */ /* 0x001fca00078e0204 */
[----:B------:R0:W-:Y:S02]  /*1c8e0*/  @P0 STG.E.U16 desc[UR22][R6.64], R8 ;  /* 0x0000000806000986 */ /* 0x0001e4000c101516 */
[----:B0-----:R-:W-:-:S05]  /*1c8f0*/  VIADD R6, R93, 0x4 ;  /* 0x000000045d067836 */ /* 0x001fca0000000000 */
[----:B------:R-:W-:Y:S01]  /*1c900*/  ISETP.GE.AND P0, PT, R6, UR4, PT ;  /* 0x0000000406007c0c */ /* 0x000fe2000bf06270 */
[----:B------:R-:W-:Y:S01]  /*1c910*/  VIADD R0, R0, UR20 ;  /* 0x0000001400007c36 */ /* 0x000fe20008000000 */
[----:B------:R-:W0:Y:S02]  /*1c920*/  LDCU UR4, c[0x0][0x39c] ;  /* 0x00007380ff0477ac */ /* 0x000e240008000800 */
[----:B------:R-:W-:Y:S02]  /*1c930*/  ISETP.LT.AND P1, PT, R92, UR26, !P0 ;  /* 0x0000001a5c007c0c */ /* 0x000fe4000c721270 */
[----:B--2---:R-:W-:Y:S01]  /*1c940*/  ISETP.LT.AND P0, PT, R91, UR12, !P0 ;  /* 0x0000000c5b007c0c */ /* 0x004fe2000c701270 */
[----:B------:R-:W-:Y:S01]  /*1c950*/  IMAD.WIDE R6, R0, 0x2, R2 ;  /* 0x0000000200067825 */ /* 0x000fe200078e0202 */
[C---:B------:R-:W-:Y:S01]  /*1c960*/  PRMT R8, R72.reuse, 0x7610, R8 ;  /* 0x0000761048087816 */ /* 0x040fe20000000008 */
[----:B------:R-:W2:Y:S01]  /*1c970*/  LDCU UR12, c[0x0][0x398] ;  /* 0x00007300ff0c77ac */ /* 0x000ea20008000800 */
[----:B------:R-:W0:Y:S07]  /*1c980*/  LDCU UR26, c[0x0][0x398] ;  /* 0x00007300ff1a77ac */ /* 0x000e2e0008000800 */
[----:B------:R0:W-:Y:S02]  /*1c990*/  @P1 STG.E.U16 desc[UR22][R6.64], R8 ;  /* 0x0000000806001986 */ /* 0x0001e4000c101516 */
[----:B0-----:R-:W-:Y:S01]  /*1c9a0*/  PRMT R8, R72, 0x7632, R8 ;  /* 0x0000763248087816 */ /* 0x001fe20000000008 */
[----:B------:R-:W-:-:S05]  /*1c9b0*/  IMAD.WIDE R6, R0, 0x2, R4 ;  /* 0x0000000200067825 */ /* 0x000fca00078e0204 */
[----:B------:R0:W-:Y:S02]  /*1c9c0*/  @P0 STG.E.U16 desc[UR22][R6.64], R8 ;  /* 0x0000000806000986 */ /* 0x0001e4000c101516 */
[----:B0-----:R-:W-:-:S05]  /*1c9d0*/  VIADD R6, R93, 0x5 ;  /* 0x000000055d067836 */ /* 0x001fca0000000000 */
[----:B------:R-:W-:Y:S01]  /*1c9e0*/  ISETP.GE.AND P0, PT, R6, UR4, PT ;  /* 0x0000000406007c0c */ /* 0x000fe2000bf06270 */
[----:B------:R-:W-:Y:S01]  /*1c9f0*/  VIADD R0, R0, UR20 ;  /* 0x0000001400007c36 */ /* 0x000fe20008000000 */
[----:B------:R-:W0:Y:S02]  /*1ca00*/  LDCU UR4, c[0x0][0x39c] ;  /* 0x00007380ff0477ac */ /* 0x000e240008000800 */
[----:B------:R-:W-:Y:S02]  /*1ca10*/  ISETP.LT.AND P1, PT, R92, UR6, !P0 ;  /* 0x000000065c007c0c */ /* 0x000fe4000c721270 */
[----:B-----5:R-:W-:Y:S01]  /*1ca20*/  ISETP.LT.AND P0, PT, R91, UR14, !P0 ;  /* 0x0000000e5b007c0c */ /* 0x020fe2000c701270 */
[C---:B------:R-:W-:Y:S01]  /*1ca30*/  IMAD.WIDE R6, R0.reuse, 0x2, R2 ;  /* 0x0000000200067825 */ /* 0x040fe200078e0202 */
[C---:B------:R-:W-:Y:S01]  /*1ca40*/  PRMT R8, R73.reuse, 0x7610, R8 ;  /* 0x0000761049087816 */ /* 0x040fe20000000008 */
[----:B------:R-:W5:Y:S01]  /*1ca50*/  LDL.LU R91, [R1+0x8b0] ;  /* 0x0008b000015b7983 */ /* 0x000f620000300800 */
[----:B------:R-:W0:Y:S01]  /*1ca60*/  LDCU UR6, c[0x0][0x398] ;  /* 0x00007300ff0677ac */ /* 0x000e220008000800 */
[----:B------:R-:W0:Y:S06]  /*1ca70*/  LDCU UR14, c[0x0][0x39c] ;  /* 0x00007380ff0e77ac */ /* 0x000e2c0008000800 */
[----:B------:R0:W-:Y:S02]  /*1ca80*/  @P1 STG.E.U16 desc[UR22][R6.64], R8 ;  /* 0x0000000806001986 */ /* 0x0001e4000c101516 */
[----:B0-----:R-:W-:Y:S01]  /*1ca90*/  PRMT R8, R73, 0x7632, R8 ;  /* 0x0000763249087816 */ /* 0x001fe20000000008 */
[----:B------:R-:W-:Y:S01]  /*1caa0*/  IMAD.WIDE R6, R0, 0x2, R4 ;  /* 0x0000000200067825 */ /* 0x000fe200078e0204 */
[----:B------:R-:W2:Y:S04]  /*1cab0*/  LDL.LU R73, [R1+0x404] ;  /* 0x0004040001497983 */ /* 0x000ea80000300800 */
[----:B------:R0:W-:Y:S02]  /*1cac0*/  @P0 STG.E.U16 desc[UR22][R6.64], R8 ;  /* 0x0000000806000986 */ /* 0x0001e4000c101516 */
[----:B0-----:R-:W-:-:S05]  /*1cad0*/  VIADD R6, R93, 0x6 ;  /* 0x000000065d067836 */ /* 0x001fca0000000000 */
[----:B------:R-:W-:Y:S01]  /*1cae0*/  ISETP.GE.AND P0, PT, R6, UR4, PT ;  /* 0x0000000406007c0c */ /* 0x000fe2000bf06270 */
[----:B------:R-:W-:Y:S01]  /*1caf0*/  VIADD R0, R0, UR20 ;  /* 0x0000001400007c36 */ /* 0x000fe20008000000 */
[----:B------:R-:W-:Y:S01]  /*1cb00*/  PRMT R8, R74, 0x7610, R8 ;  /* 0x000076104a087816 */ /* 0x000fe20000000008 */
[----:B------:R-:W0:Y:S01]  /*1cb10*/  LDCU UR4, c[0x0][0x39c] ;  /* 0x00007380ff0477ac */ /* 0x000e220008000800 */
[----:B------:R-:W-:Y:S01]  /*1cb20*/  ISETP.LT.AND P1, PT, R92, UR28, !P0 ;  /* 0x0000001c5c007c0c */ /* 0x000fe2000c721270 */
[----:B------:R-:W-:Y:S01]  /*1cb30*/  IMAD.WIDE R6, R0, 0x2, R2 ;  /* 0x0000000200067825 */ /* 0x000fe200078e0202 */
[----:B------:R-:W3:Y:S01]  /*1cb40*/  LDL.LU R92, [R1+0x8ac] ;  /* 0x0008ac00015c7983 */ /* 0x000ee20000300800 */
[----:B------:R-:W0:Y:S03]  /*1cb50*/  LDCU UR28, c[0x0][0x39c] ;  /* 0x00007380ff1c77ac */ /* 0x000e260008000800 */
[----:B------:R-:W3:Y:S04]  /*1cb60*/  LDL.S16 R70, [R1+0x366] ;  /* 0x0003660001467983 */ /* 0x000ee80000100600 */
[----:B------:R-:W3:Y:S04]  /*1cb70*/  LDL.S16 R72, [R1+0x368] ;  /* 0x0003680001487983 */ /* 0x000ee80000100600 */
[----:B------:R-:W3:Y:S04]  /*1cb80*/  LDL.LU.S16 R69, [R1+0x36a] ;  /* 0x00036a0001457983 */ /* 0x000ee80000300600 */
[----:B------:R0:W-:Y:S04]  /*1cb90*/  @P1 STG.E.U16 desc[UR22][R6.64], R8 ;  /* 0x0000000806001986 */ /* 0x0001e8000c101516 */
[----:B------:R-:W3:Y:S01]  /*1cba0*/  LDL.S16 R71, [R1+0x36c] ;  /* 0x00036c0001477983 */ /* 0x000ee20000100600 */
[----:B0-----:R-:W-:-:S03]  /*1cbb0*/  PRMT R8, R74, 0x7632, R8 ;  /* 0x000076324a087816 */ /* 0x001fc60000000008 */
[----:B------:R-:W3:Y:S01]  /*1cbc0*/  LDL.LU R74, [R1+0x400] ;  /* 0x00040000014a7983 */ /* 0x000ee20000300800 */
[----:B------:R-:W-:-:S04]  /*1cbd0*/  IMAD.WIDE R6, R0, 0x2, R4 ;  /* 0x0000000200067825 */ /* 0x000fc800078e0204 */
[----:B------:R-:W-:Y:S01]  /*1cbe0*/  VIADD R0, R0, UR20 ;  /* 0x0000001400007c36 */ /* 0x000fe20008000000 */
[----:B--2---:R-:W-:Y:S01]  /*1cbf0*/  ISETP.LT.AND P0, PT, R73, UR30, !P0 ;  /* 0x0000001e49007c0c */ /* 0x004fe2000c701270 */
[----:B------:R-:W0:-:S12]  /*1cc00*/  LDCU UR30, c[0x0][0x39c] ;  /* 0x00007380ff1e77ac */ /* 0x000e180008000800 */
[----:B------:R2:W-:Y:S02]  /*1cc10*/  @P0 STG.E.U16 desc[UR22][R6.64], R8 ;  /* 0x0000000806000986 */ /* 0x0005e4000c101516 */
[----:B--2---:R-:W-:-:S05]  /*1cc20*/  VIADD R6, R93, 0x7 ;  /* 0x000000075d067836 */ /* 0x004fca0000000000 */
[----:B------:R-:W-:Y:S01]  /*1cc30*/  ISETP.GE.AND P0, PT, R6, UR4, PT ;  /* 0x0000000406007c0c */ /* 0x000fe2000bf06270 */
[----:B------:R-:W2:Y:S01]  /*1cc40*/  LDCU UR4, c[0x0][0x39c] ;  /* 0x00007380ff0477ac */ /* 0x000ea20008000800 */
[----:B------:R-:W-:Y:S01]  /*1cc50*/  PRMT R8, R75, 0x7610, R8 ;  /* 0x000076104b087816 */ /* 0x000fe20000000008 */
[----:B------:R-:W-:Y:S01]  /*1cc60*/  IMAD.WIDE R6, R0, 0x2, R2 ;  /* 0x0000000200067825 */ /* 0x000fe200078e0202 */
[----:B---3--:R-:W-:Y:S01]  /*1cc70*/  ISETP.LT.AND P1, PT, R74, UR6, !P0 ;  /* 0x000000064a007c0c */ /* 0x008fe2000c721270 */
[----:B------:R-:W3:Y:S01]  /*1cc80*/  LDCU UR6, c[0x0][0x398] ;  /* 0x00007300ff0677ac */ /* 0x000ee20008000800 */
[----:B----4-:R-:W-:Y:S01]  /*1cc90*/  ISETP.LT.AND P0, PT, R73, UR8, !P0 ;  /* 0x0000000849007c0c */ /* 0x010fe2000c701270 */
[----:B------:R-:W4:Y:S10]  /*1cca0*/  LDCU UR8, c[0x0][0x398] ;  /* 0x00007300ff0877ac */ /* 0x000f340008000800 */
[----:B------:R0:W-:Y:S02]  /*1ccb0*/  @P1 STG.E.U16 desc[UR22][R6.64], R8 ;  /* 0x0000000806001986 */ /* 0x0001e4000c101516 */
[----:B0-----:R-:W-:Y:S01]  /*1ccc0*/  PRMT R8, R75, 0x7632, R8 ;  /* 0x000076324b087816 */ /* 0x001fe20000000008 */
[----:B------:R-:W-:Y:S01]  /*1ccd0*/  IMAD.WIDE R6, R0, 0x2, R4 ;  /* 0x0000000200067825 */ /* 0x000fe200078e0204 */
[----:B------:R-:W5:Y:S04]  /*1cce0*/  LDL.LU.S16 R75, [R1+0x364] ;  /* 0x00036400014b7983 */ /* 0x000f680000300600 */
[----:B------:R0:W-:Y:S02]  /*1ccf0*/  @P0 STG.E.U16 desc[UR22][R6.64], R8 ;  /* 0x0000000806000986 */ /* 0x0001e4000c101516 */
[----:B0-----:R-:W-:-:S05]  /*1cd00*/  VIADD R6, R93, 0x8 ;  /* 0x000000085d067836 */ /* 0x001fca0000000000 */
[----:B--2---:R-:W-:Y:S01]  /*1cd10*/  ISETP.GE.AND P0, PT, R6, UR4, PT ;  /* 0x0000000406007c0c */ /* 0x004fe2000bf06270 */
[----:B------:R-:W-:Y:S01]  /*1cd20*/  VIADD R0, R0, UR20 ;  /* 0x0000001400007c36 */ /* 0x000fe20008000000 */
[----:B------:R-:W0:Y:S02]  /*1cd30*/  LDCU UR4, c[0x0][0x39c] ;  /* 0x00007380ff0477ac */ /* 0x000e240008000800 */
[----:B---3--:R-:W-:Y:S02]  /*1cd40*/  ISETP.LT.AND P1, PT, R74, UR6, !P0 ;  /* 0x000000064a007c0c */ /* 0x008fe4000c721270 */
[----:B----4-:R-:W-:Y:S01]  /*1cd50*/  ISETP.LT.AND P0, PT, R73, UR8, !P0 ;  /* 0x0000000849007c0c */ /* 0x010fe2000c701270 */
[----:B------:R-:W-:Y:S01]  /*1cd60*/  IMAD.WIDE R6, R0, 0x2, R2 ;  /* 0x0000000200067825 */ /* 0x000fe200078e0202 */
[C---:B------:R-:W-:Y:S01]  /*1cd70*/  PRMT R8, R76.reuse, 0x7610, R8 ;  /* 0x000076104c087816 */ /* 0x040fe20000000008 */
[----:B------:R-:W2:Y:S01]  /*1cd80*/  LDCU UR6, c[0x0][0x398] ;  /* 0x00007300ff0677ac */ /* 0x000ea20008000800 */
[----:B------:R-:W3:Y:S07]  /*1cd90*/  LDCU UR8, c[0x0][0x398] ;  /* 0x00007300ff0877ac */ /* 0x000eee0008000800 */
[----:B------:R4:W-:Y:S02]  /*1cda0*/  @P1 STG.E.U16 desc[UR22][R6.64], R8 ;  /* 0x0000000806001986 */ /* 0x0009e4000c101516 */
[----:B----4-:R-:W-:Y:S01]  /*1cdb0*/  PRMT R8, R76, 0x7632, R8 ;  /* 0x000076324c087816 */ /* 0x010fe20000000008 */
[----:B------:R-:W-:-:S05]  /*1cdc0*/  IMAD.WIDE R6, R0, 0x2, R4 ;  /* 0x0000000200067825 */ /* 0x000fca00078e0204 */
[----:B------:R4:W-:Y:S02]  /*1cdd0*/  @P0 STG.E.U16 desc[UR22][R6.64], R8 ;  /* 0x0000000806000986 */ /* 0x0009e4000c101516 */
[----:B----4-:R-:W-:-:S05]  /*1cde0*/  VIADD R6, R93, 0x9 ;  /* 0x000000095d067836 */ /* 0x010fca0000000000 */
[----:B0-----:R-:W-:Y:S01]  /*1cdf0*/  ISETP.GE.AND P0, PT, R6, UR4, PT ;  /* 0x0000000406007c0c */ /* 0x001fe2000bf06270 */
[----:B------:R-:W-:Y:S01]  /*1ce00*/  VIADD R0, R0, UR20 ;  /* 0x0000001400007c36 */ /* 0x000fe20008000000 */
[----:B------:R-:W0:Y:S02]  /*1ce10*/  LDCU UR4, c[0x0][0x39c] ;  /* 0x00007380ff0477ac */ /* 0x000e240008000800 */
[----:B--2---:R-:W-:Y:S02]  /*1ce20*/  ISETP.LT.AND P1, PT, R74, UR6, !P0 ;  /* 0x000000064a007c0c */ /* 0x004fe4000c721270 */
[----:B---3--:R-:W-:Y:S01]  /*1ce30*/  ISETP.LT.AND P0, PT, R73, UR8, !P0 ;  /* 0x0000000849007c0c */ /* 0x008fe2000c701270 */
[C---:B------:R-:W-:Y:S01]  /*1ce40*/  IMAD.WIDE R6, R0.reuse, 0x2, R2 ;  /* 0x0000000200067825 */ /* 0x040fe200078e0202 */
        /* <DEDUP_REMOVED lines=136> */
[----:B------:R-:W-:Y:S01]  /*1d6d0*/  PRMT R8, R87, 0x7610, R8 ;  /* 0x0000761057087816 */ /* 0x000fe20000000008 */
[----:B------:R-:W0:Y:S01]  /*1d6e0*/  LDCU UR4, c[0x0][0x39c] ;  /* 0x00007380ff0477ac */ /* 0x000e220008000800 */
[----:B--2---:R-:W-:Y:S02]  /*1d6f0*/  ISETP.LT.AND P1, PT, R74, UR6, !P0 ;  /* 0x000000064a007c0c */ /* 0x004fe4000c721270 */
[----:B---3--:R-:W-:Y:S01]  /*1d700*/  ISETP.LT.AND P0, PT, R73, UR8, !P0 ;  /* 0x0000000849007c0c */ /* 0x008fe2000c701270 */
[----:B------:R-:W-:Y:S01]  /*1d710*/  IMAD.WIDE R6, R0, 0x2, R2 ;  /* 0x0000000200067825 */ /* 0x000fe200078e0202 */
[C---:B-----5:R-:W-:Y:S01]  /*1d720*/  PRMT R11, R91.reuse, 0x7610, R11 ;  /* 0x000076105b0b7816 */ /* 0x060fe2000000000b */
[----:B------:R-:W2:Y:S01]  /*1d730*/  LDCU UR8, c[0x0][0x398] ;  /* 0x00007300ff0877ac */ /* 0x000ea20008000800 */
[----:B------:R-:W-:-:S02]  /*1d740*/  PRMT R10, R91, 0x7632, R10 ;  /* 0x000076325b0a7816 */ /* 0x000fc4000000000a */
[----:B------:R-:W-:Y:S01]  /*1d750*/  PRMT R67, R92, 0x7632, R67 ;  /* 0x000076325c437816 */ /* 0x000fe20000000043 */
[----:B------:R-:W3:Y:S04]  /*1d760*/  LDCU UR6, c[0x0][0x398] ;  /* 0x00007300ff0677ac */ /* 0x000ee80008000800 */
[----:B------:R4:W-:Y:S02]  /*1d770*/  @P1 STG.E.U16 desc[UR22][R6.64], R8 ;  /* 0x0000000806001986 */ /* 0x0009e4000c101516 */
[----:B----4-:R-:W-:Y:S01]  /*1d780*/  PRMT R8, R87, 0x7632, R8 ;  /* 0x0000763257087816 */ /* 0x010fe20000000008 */
[----:B------:R-:W-:-:S05]  /*1d790*/  IMAD.WIDE R6, R0, 0x2, R4 ;  /* 0x0000000200067825 */ /* 0x000fca00078e0204 */
[----:B------:R4:W-:Y:S02]  /*1d7a0*/  @P0 STG.E.U16 desc[UR22][R6.64], R8 ;  /* 0x0000000806000986 */ /* 0x0009e4000c101516 */
[----:B----4-:R-:W-:-:S05]  /*1d7b0*/  VIADD R6, R93, 0x14 ;  /* 0x000000145d067836 */ /* 0x010fca0000000000 */
[----:B------:R-:W-:Y:S01]  /*1d7c0*/  ISETP.GE.AND P0, PT, R6, UR38, PT ;  /* 0x0000002606007c0c */ /* 0x000fe2000bf06270 */
[----:B------:R-:W-:Y:S01]  /*1d7d0*/  VIADD R0, R0, UR20 ;  /* 0x0000001400007c36 */ /* 0x000fe20008000000 */
[----:B------:R-:W-:Y:S01]  /*1d7e0*/  PRMT R8, R88, 0x7610, R8 ;  /* 0x0000761058087816 */ /* 0x000fe20000000008 */
[----:B------:R-:W4:Y:S01]  /*1d7f0*/  LDCU UR38, c[0x0][0x39c] ;  /* 0x00007380ff2677ac */ /* 0x000f220008000800 */
[----:B------:R-:W-:Y:S01]  /*1d800*/  ISETP.LT.AND P1, PT, R74, UR56, !P0 ;  /* 0x000000384a007c0c */ /* 0x000fe2000c721270 */
[----:B------:R-:W-:Y:S01]  /*1d810*/  IMAD.WIDE R6, R0, 0x2, R2 ;  /* 0x0000000200067825 */ /* 0x000fe200078e0202 */
[----:B------:R-:W-:Y:S01]  /*1d820*/  ISETP.LT.AND P3, PT, R73, UR44, !P0 ;  /* 0x0000002c49007c0c */ /* 0x000fe2000c761270 */
[----:B------:R-:W5:Y:S01]  /*1d830*/  LDCU UR56, c[0x0][0x398] ;  /* 0x00007300ff3877ac */ /* 0x000f620008000800 */
[----:B------:R-:W0:Y:S09]  /*1d840*/  LDCU UR44, c[0x0][0x398] ;  /* 0x00007300ff2c77ac */ /* 0x000e320008000800 */
[----:B------:R0:W-:Y:S02]  /*1d850*/  @P1 STG.E.U16 desc[UR22][R6.64], R8 ;  /* 0x0000000806001986 */ /* 0x0001e4000c101516 */
[----:B0-----:R-:W-:-:S05]  /*1d860*/  VIADD R6, R93, 0x15 ;  /* 0x000000155d067836 */ /* 0x001fca0000000000 */
[----:B------:R-:W-:Y:S01]  /*1d870*/  ISETP.GE.AND P2, PT, R6, UR28, PT ;  /* 0x0000001c06007c0c */ /* 0x000fe2000bf46270 */
[----:B------:R-:W-:Y:S01]  /*1d880*/  VIADD R6, R93, 0x16 ;  /* 0x000000165d067836 */ /* 0x000fe20000000000 */
[----:B------:R-:W-:Y:S01]  /*1d890*/  PRMT R8, R88, 0x7632, R8 ;  /* 0x0000763258087816 */ /* 0x000fe20000000008 */
[----:B------:R-:W0:Y:S01]  /*1d8a0*/  LDCU UR28, c[0x0][0x39c] ;  /* 0x00007380ff1c77ac */ /* 0x000e220008000800 */
[----:B------:R-:W-:Y:S02]  /*1d8b0*/  ISETP.LT.AND P0, PT, R74, UR47, !P2 ;  /* 0x0000002f4a007c0c */ /* 0x000fe4000d701270 */
[----:B------:R-:W-:Y:S01]  /*1d8c0*/  ISETP.GE.AND P1, PT, R6, UR71, PT ;  /* 0x0000004706007c0c */ /* 0x000fe2000bf26270 */
[C---:B------:R-:W-:Y:S01]  /*1d8d0*/  IMAD.WIDE R6, R0.reuse, 0x2, R4 ;  /* 0x0000000200067825 */ /* 0x040fe200078e0204 */
[----:B------:R-:W-:Y:S01]  /*1d8e0*/  ISETP.LT.AND P2, PT, R73, UR43, !P2 ;  /* 0x0000002b49007c0c */ /* 0x000fe2000d741270 */
[----:B------:R-:W0:Y:S02]  /*1d8f0*/  LDCU UR43, c[0x0][0x39c] ;  /* 0x00007380ff2b77ac */ /* 0x000e240008000800 */
[----:B------:R-:W-:Y:S01]  /*1d900*/  VIADD R0, R0, UR20 ;  /* 0x0000001400007c36 */ /* 0x000fe20008000000 */
[----:B------:R1:W-:Y:S01]  /*1d910*/  @P3 STG.E.U16 desc[UR22][R6.64], R8 ;  /* 0x0000000806003986 */ /* 0x0003e2000c101516 */
[----:B------:R-:W-:Y:S01]  /*1d920*/  ISETP.LT.AND P4, PT, R74, UR37, !P1 ;  /* 0x000000254a007c0c */ /* 0x000fe2000cf81270 */
[----:B------:R-:W0:Y:S01]  /*1d930*/  LDCU UR47, c[0x0][0x398] ;  /* 0x00007300ff2f77ac */ /* 0x000e220008000800 */
[----:B------:R-:W0:Y:S01]  /*1d940*/  LDCU UR71, c[0x0][0x398] ;  /* 0x00007300ff4777ac */ /* 0x000e220008000800 */
[----:B-1----:R-:W-:Y:S01]  /*1d950*/  VIADD R8, R93, 0x17 ;  /* 0x000000175d087836 */ /* 0x002fe20000000000 */
[----:B------:R-:W1:Y:S01]  /*1d960*/  LDCU UR37, c[0x0][0x398] ;  /* 0x00007300ff2577ac */ /* 0x000e620008000800 */
[----:B------:R-:W-:-:S03]  /*1d970*/  IMAD.WIDE R6, R0, 0x2, R2 ;  /* 0x0000000200067825 */ /* 0x000fc600078e0202 */
[----:B------:R-:W-:Y:S01]  /*1d980*/  ISETP.GE.AND P3, PT, R8, UR4, PT ;  /* 0x0000000408007c0c */ /* 0x000fe2000bf66270 */
[----:B------:R-:W-:Y:S01]  /*1d990*/  VIADD R8, R93, 0x18 ;  /* 0x000000185d087836 */ /* 0x000fe20000000000 */
[----:B------:R0:W-:Y:S01]  /*1d9a0*/  @P0 STG.E.U16 desc[UR22][R6.64], R9 ;  /* 0x0000000906000986 */ /* 0x0001e2000c101516 */
[----:B------:R-:W-:Y:S01]  /*1d9b0*/  ISETP.LT.AND P1, PT, R73, UR39, !P1 ;  /* 0x0000002749007c0c */ /* 0x000fe2000cf21270 */
[----:B------:R-:W1:Y:S02]  /*1d9c0*/  LDCU UR4, c[0x0][0x39c] ;  /* 0x00007380ff0477ac */ /* 0x000e640008000800 */
[----:B------:R-:W-:Y:S02]  /*1d9d0*/  ISETP.GE.AND P5, PT, R8, UR34, PT ;  /* 0x0000002208007c0c */ /* 0x000fe4000bfa6270 */
[----:B------:R-:W-:Y:S01]  /*1d9e0*/  PRMT R8, R90, 0x7610, R8 ;  /* 0x000076105a087816 */ /* 0x000fe20000000008 */
[----:B------:R-:W1:Y:S01]  /*1d9f0*/  LDCU UR34, c[0x0][0x39c] ;  /* 0x00007380ff2277ac */ /* 0x000e620008000800 */
[----:B0-----:R-:W-:Y:S01]  /*1da00*/  PRMT R9, R89, 0x7632, R9 ;  /* 0x0000763259097816 */ /* 0x001fe20000000009 */
[----:B------:R-:W-:Y:S01]  /*1da10*/  IMAD.WIDE R6, R0, 0x2, R4 ;  /* 0x0000000200067825 */ /* 0x000fe200078e0204 */
[----:B------:R-:W-:Y:S01]  /*1da20*/  ISETP.LT.AND P0, PT, R74, UR12, !P3 ;  /* 0x0000000c4a007c0c */ /* 0x000fe2000df01270 */
[----:B------:R-:W0:Y:S02]  /*1da30*/  LDCU UR39, c[0x0][0x398] ;  /* 0x00007300ff2777ac */ /* 0x000e240008000800 */
[----:B------:R-:W-:Y:S01]  /*1da40*/  VIADD R0, R0, UR20 ;  /* 0x0000001400007c36 */ /* 0x000fe20008000000 */
[----:B------:R1:W-:Y:S01]  /*1da50*/  @P2 STG.E.U16 desc[UR22][R6.64], R9 ;  /* 0x0000000906002986 */ /* 0x0003e2000c101516 */
[----:B------:R-:W-:Y:S01]  /*1da60*/  ISETP.LT.AND P3, PT, R73, UR70, !P3 ;  /* 0x0000004649007c0c */ /* 0x000fe2000df61270 */
[----:B------:R-:W0:Y:S01]  /*1da70*/  LDCU UR12, c[0x0][0x398] ;  /* 0x00007300ff0c77ac */ /* 0x000e220008000800 */
[----:B-1----:R-:W-:Y:S01]  /*1da80*/  IMAD.WIDE R6, R0, 0x2, R2 ;  /* 0x0000000200067825 */ /* 0x002fe200078e0202 */
[----:B------:R-:W-:Y:S01]  /*1da90*/  PRMT R9, R90, 0x7632, R9 ;  /* 0x000076325a097816 */ /* 0x000fe20000000009 */
[----:B------:R-:W1:Y:S03]  /*1daa0*/  LDCU UR70, c[0x0][0x398] ;  /* 0x00007300ff4677ac */ /* 0x000e660008000800 */
[----:B------:R0:W-:Y:S01]  /*1dab0*/  @P4 STG.E.U16 desc[UR22][R6.64], R8 ;  /* 0x0000000806004986 */ /* 0x0001e2000c101516 */
[----:B------:R-:W-:Y:S01]  /*1dac0*/  ISETP.LT.AND P2, PT, R74, UR53, !P5 ;  /* 0x000000354a007c0c */ /* 0x000fe2000ef41270 */
[----:B------:R-:W1:Y:S01]  /*1dad0*/  LDCU UR53, c[0x0][0x398] ;  /* 0x00007300ff3577ac */ /* 0x000e620008000800 */
[----:B0-----:R-:W-:-:S04]  /*1dae0*/  IMAD.WIDE R6, R0, 0x2, R4 ;  /* 0x0000000200067825 */ /* 0x001fc800078e0204 */
[----:B------:R-:W-:Y:S01]  /*1daf0*/  VIADD R8, R93, 0x19 ;  /* 0x000000195d087836 */ /* 0x000fe20000000000 */
[----:B------:R0:W-:Y:S01]  /*1db00*/  @P1 STG.E.U16 desc[UR22][R6.64], R9 ;  /* 0x0000000906001986 */ /* 0x0001e2000c101516 */
[----:B------:R-:W-:-:S03]  /*1db10*/  VIADD R0, R0, UR20 ;  /* 0x0000001400007c36 */ /* 0x000fc60008000000 */
[----:B------:R-:W-:Y:S01]  /*1db20*/  ISETP.GE.AND P6, PT, R8, UR48, PT ;  /* 0x0000003008007c0c */ /* 0x000fe2000bfc6270 */
[----:B------:R-:W1:Y:S01]  /*1db30*/  LDCU UR48, c[0x0][0x39c] ;  /* 0x00007380ff3077ac */ /* 0x000e620008000800 */
[----:B0-----:R-:W-:Y:S02]  /*1db40*/  VIADD R6, R93, 0x1a ;  /* 0x0000001a5d067836 */ /* 0x001fe40000000000 */
[----:B------:R-:W-:-:S03]  /*1db50*/  IMAD.WIDE R8, R0, 0x2, R2 ;  /* 0x0000000200087825 */ /* 0x000fc600078e0202 */
[----:B------:R-:W-:Y:S01]  /*1db60*/  ISETP.GE.AND P4, PT, R6, UR10, PT ;  /* 0x0000000a06007c0c */ /* 0x000fe2000bf86270 */
[C---:B------:R-:W-:Y:S01]  /*1db70*/  IMAD.WIDE R6, R0.reuse, 0x2, R4 ;  /* 0x0000000200067825 */ /* 0x040fe200078e0204 */
[----:B------:R0:W-:Y:S01]  /*1db80*/  @P0 STG.E.U16 desc[UR22][R8.64], R11 ;  /* 0x0000000b08000986 */ /* 0x0001e2000c101516 */
[----:B------:R-:W-:Y:S01]  /*1db90*/  ISETP.LT.AND P5, PT, R73, UR54, !P5 ;  /* 0x0000003649007c0c */ /* 0x000fe2000efa1270 */
[----:B------:R-:W1:Y:S01]  /*1dba0*/  LDCU UR10, c[0x0][0x39c] ;  /* 0x00007380ff0a77ac */ /* 0x000e620008000800 */
[----:B------:R-:W-:Y:S01]  /*1dbb0*/  VIADD R0, R0, UR20 ;  /* 0x0000001400007c36 */ /* 0x000fe20008000000 */
[----:B------:R2:W-:Y:S01]  /*1dbc0*/  @P3 STG.E.U16 desc[UR22][R6.64], R10 ;  /* 0x0000000a06003986 */ /* 0x0005e2000c101516 */
[----:B------:R-:W-:Y:S01]  /*1dbd0*/  ISETP.LT.AND P1, PT, R74, UR60, !P6 ;  /* 0x0000003c4a007c0c */ /* 0x000fe2000f721270 */
[----:B------:R-:W1:Y:S01]  /*1dbe0*/  LDCU UR54, c[0x0][0x398] ;  /* 0x00007300ff3677ac */ /* 0x000e620008000800 */
[----:B0-----:R-:W-:Y:S01]  /*1dbf0*/  PRMT R9, R92, 0x7610, R9 ;  /* 0x000076105c097816 */ /* 0x001fe20000000009 */
[----:B------:R-:W-:-:S02]  /*1dc00*/  VIADD R8, R93, 0x1b ;  /* 0x0000001b5d087836 */ /* 0x000fc40000000000 */
[C---:B--2---:R-:W-:Y:S01]  /*1dc10*/  IMAD.WIDE R6, R0.reuse, 0x2, R2 ;  /* 0x0000000200067825 */ /* 0x044fe200078e0202 */
[----:B------:R-:W-:Y:S01]  /*1dc20*/  ISETP.LT.AND P6, PT, R73, UR69, !P6 ;  /* 0x0000004549007c0c */ /* 0x000fe2000f7c1270 */
[----:B------:R-:W0:Y:S03]  /*1dc30*/  LDCU UR60, c[0x0][0x398] ;  /* 0x00007300ff3c77ac */ /* 0x000e260008000800 */
[----:B------:R2:W-:Y:S01]  /*1dc40*/  @P2 STG.E.U16 desc[UR22][R6.64], R9 ;  /* 0x0000000906002986 */ /* 0x0005e2000c101516 */
[----:B------:R-:W-:Y:S01]  /*1dc50*/  IMAD.WIDE R10, R0, 0x2, R4 ;  /* 0x00000002000a7825 */ /* 0x000fe200078e0204 */
[----:B------:R-:W-:Y:S01]  /*1dc60*/  ISETP.GE.AND P3, PT, R8, UR52, PT ;  /* 0x0000003408007c0c */ /* 0x000fe2000bf66270 */
[----:B------:R-:W0:Y:S03]  /*1dc70*/  LDCU UR52, c[0x0][0x39c] ;  /* 0x00007380ff3477ac */ /* 0x000e260008000800 */
[----:B------:R1:W-:Y:S01]  /*1dc80*/  @P5 STG.E.U16 desc[UR22][R10.64], R67 ;  /* 0x000000430a005986 */ /* 0x0003e2000c101516 */
[----:B------:R-:W-:Y:S01]  /*1dc90*/  ISETP.LT.AND P0, PT, R74, UR8, !P4 ;  /* 0x000000084a007c0c */ /* 0x000fe2000e701270 */
[----:B------:R-:W0:Y:S01]  /*1dca0*/  LDCU UR69, c[0x0][0x398] ;  /* 0x00007300ff4577ac */ /* 0x000e220008000800 */
[----:B--2---:R-:W-:Y:S01]  /*1dcb0*/  VIADD R6, R0, UR20 ;  /* 0x0000001400067c36 */ /* 0x004fe20008000000 */
[----:B------:R-:W-:Y:S01]  /*1dcc0*/  PRMT R7, R75, 0x7610, R7 ;  /* 0x000076104b077816 */ /* 0x000fe20000000007 */
[----:B------:R-:W2:Y:S02]  /*1dcd0*/  LDCU UR8, c[0x0][0x398] ;  /* 0x00007300ff0877ac */ /* 0x000ea40008000800 */
[----:B------:R-:W-:Y:S01]  /*1dce0*/  IMAD.WIDE R8, R6, 0x2, R2 ;  /* 0x0000000206087825 */ /* 0x000fe200078e0202 */
[----:B-1----:R-:W-:-:S02]  /*1dcf0*/  PRMT R67, R70, 0x7610, R67 ;  /* 0x0000761046437816 */ /* 0x002fc40000000043 */
[----:B------:R-:W2:Y:S04]  /*1dd00*/  LDL.LU.S16 R70, [R1+0x36e] ;  /* 0x00036e0001467983 */ /* 0x000ea80000300600 */
[----:B------:R1:W-:Y:S04]  /*1dd10*/  @P1 STG.E.U16 desc[UR22][R8.64], R7 ;  /* 0x0000000708001986 */ /* 0x0003e8000c101516 */
[----:B------:R-:W3:Y:S01]  /*1dd20*/  LDL.S16 R75, [R1+0x370] ;  /* 0x00037000014b7983 */ /* 0x000ee20000100600 */
[----:B-1----:R-:W-:-:S05]  /*1dd30*/  IMAD.WIDE R8, R6, 0x2, R4 ;  /* 0x0000000206087825 */ /* 0x002fca00078e0204 */
[----:B------:R1:W-:Y:S02]  /*1dd40*/  @P6 STG.E.U16 desc[UR22][R8.64], R67 ;  /* 0x0000004308006986 */ /* 0x0003e4000c101516 */
[----:B-1----:R-:W-:Y:S02]  /*1dd50*/  PRMT R67, R69, 0x7610, R67 ;  /* 0x0000761045437816 */ /* 0x002fe40000000043 */
[----:B------:R-:W3:Y:S01]  /*1dd60*/  LDL.LU.S16 R69, [R1+0x372] ;  /* 0x0003720001457983 */ /* 0x000ee20000300600 */
[----:B------:R-:W-:Y:S01]  /*1dd70*/  VIADD R0, R93, 0x1c ;  /* 0x0000001c5d007836 */ /* 0x000fe20000000000 */
[----:B------:R-:W-:Y:S01]  /*1dd80*/  ISETP.LT.AND P4, PT, R73, UR61, !P4 ;  /* 0x0000003d49007c0c */ /* 0x000fe2000e781270 */
[----:B------:R-:W-:Y:S01]  /*1dd90*/  VIADD R10, R93, 0x1d ;  /* 0x0000001d5d0a7836 */ /* 0x000fe20000000000 */
[----:B------:R-:W-:Y:S01]  /*1dda0*/  PRMT R11, R72, 0x7610, R11 ;  /* 0x00007610480b7816 */ /* 0x000fe2000000000b */
[----:B------:R-:W1:Y:S01]  /*1ddb0*/  LDCU UR61, c[0x0][0x398] ;  /* 0x00007300ff3d77ac */ /* 0x000e620008000800 */
[----:B------:R-:W-:Y:S01]  /*1ddc0*/  ISETP.GE.AND P5, PT, R0, UR59, PT ;  /* 0x0000003b00007c0c */ /* 0x000fe2000bfa6270 */
[----:B------:R-:W-:Y:S01]  /*1ddd0*/  VIADD R0, R6, UR20 ;  /* 0x0000001406007c36 */ /* 0x000fe20008000000 */
[----:B------:R-:W-:Y:S01]  /*1dde0*/  ISETP.LT.AND P2, PT, R74, UR29, !P3 ;  /* 0x0000001d4a007c0c */ /* 0x000fe2000df41270 */
[----:B------:R-:W4:Y:S01]  /*1ddf0*/  LDL.S16 R72, [R1+0x374] ;  /* 0x0003740001487983 */ /* 0x000f220000100600 */
[----:B------:R-:W-:Y:S01]  /*1de00*/  ISETP.GE.AND P6, PT, R10, UR32, PT ;  /* 0x000000200a007c0c */ /* 0x000fe2000bfc6270 */
[----:B------:R-:W-:Y:S01]  /*1de10*/  IMAD.WIDE R6, R0, 0x2, R2 ;  /* 0x0000000200067825 */ /* 0x000fe200078e0202 */
[----:B------:R-:W-:Y:S01]  /*1de20*/  ISETP.LT.AND P3, PT, R73, UR68, !P3 ;  /* 0x0000004449007c0c */ /* 0x000fe2000df61270 */
[----:B------:R-:W0:Y:S03]  /*1de30*/  LDCU UR59, c[0x0][0x39c] ;  /* 0x00007380ff3b77ac */ /* 0x000e260008000800 */
[----:B------:R1:W-:Y:S01]  /*1de40*/  @P0 STG.E.U16 desc[UR22][R6.64], R11 ;  /* 0x0000000b06000986 */ /* 0x0003e2000c101516 */
[----:B------:R-:W-:Y:S01]  /*1de50*/  ISETP.LT.AND P1, PT, R74, UR45, !P5 ;  /* 0x0000002d4a007c0c */ /* 0x000fe2000ef21270 */
[----:B------:R-:W0:Y:S01]  /*1de60*/  LDCU UR29, c[0x0][0x398] ;  /* 0x00007300ff1d77ac */ /* 0x000e220008000800 */
[----:B------:R-:W0:Y:S01]  /*1de70*/  LDCU UR32, c[0x0][0x39c] ;  /* 0x00007380ff2077ac */ /* 0x000e220008000800 */
[----:B------:R-:W0:Y:S01]  /*1de80*/  LDCU UR68, c[0x0][0x398] ;  /* 0x00007300ff4477ac */ /* 0x000e220008000800 */
[----:B-1----:R-:W-:-:S02]  /*1de90*/  VIADD R6, R0, UR20 ;  /* 0x0000001400067c36 */ /* 0x002fc40008000000 */
[----:B------:R-:W-:Y:S01]  /*1dea0*/  IMAD.WIDE R10, R0, 0x2, R4 ;  /* 0x00000002000a7825 */ /* 0x000fe200078e0204 */
[----:B------:R-:W-:Y:S01]  /*1deb0*/  PRMT R7, R71, 0x7610, R7 ;  /* 0x0000761047077816 */ /* 0x000fe20000000007 */
[----:B------:R-:W1:Y:S02]  /*1dec0*/  LDCU UR45, c[0x0][0x398] ;  /* 0x00007300ff2d77ac */ /* 0x000e640008000800 */
[C---:B------:R-:W-:Y:S01]  /*1ded0*/  IMAD.WIDE R8, R6.reuse, 0x2, R2 ;  /* 0x0000000206087825 */ /* 0x040fe200078e0202 */
[----:B------:R-:W-:Y:S04]  /*1dee0*/  @P4 STG.E.U16 desc[UR22][R10.64], R67 ;  /* 0x000000430a004986 */ /* 0x000fe8000c101516 */
[----:B------:R0:W-:Y:S02]  /*1def0*/  @P2 STG.E.U16 desc[UR22][R8.64], R7 ;  /* 0x0000000708002986 */ /* 0x0001e4000c101516 */
[----:B0-----:R-:W-:Y:S01]  /*1df00*/  IMAD.WIDE R8, R6, 0x2, R4 ;  /* 0x0000000206087825 */ /* 0x001fe200078e0204 */
[----:B--2---:R-:W-:-:S02]  /*1df10*/  PRMT R67, R70, 0x7610, R67 ;  /* 0x0000761046437816 */ /* 0x004fc40000000043 */
[----:B------:R-:W2:Y:S04]  /*1df20*/  LDL.LU.S16 R70, [R1+0x376] ;  /* 0x0003760001467983 */ /* 0x000ea80000300600 */
[----:B------:R3:W-:Y:S04]  /*1df30*/  @P3 STG.E.U16 desc[UR22][R8.64], R67 ;  /* 0x0000004308003986 */ /* 0x0007e8000c101516 */
[----:B------:R-:W5:Y:S01]  /*1df40*/  LDL.S16 R71, [R1+0x378] ;  /* 0x0003780001477983 */ /* 0x000f620000100600 */
[----:B---3--:R-:W-:-:S03]  /*1df50*/  PRMT R67, R69, 0x7610, R67 ;  /* 0x0000761045437816 */ /* 0x008fc60000000043 */
[----:B------:R-:W3:Y:S01]  /*1df60*/  LDL.LU.S16 R69, [R1+0x37a] ;  /* 0x00037a0001457983 */ /* 0x000ee20000300600 */
[----:B------:R-:W-:Y:S01]  /*1df70*/  VIADD R0, R93, 0x1e ;  /* 0x0000001e5d007836 */ /* 0x000fe20000000000 */
[----:B------:R-:W-:Y:S01]  /*1df80*/  ISETP.LT.AND P5, PT, R73, UR75, !P5 ;  /* 0x0000004b49007c0c */ /* 0x000fe2000efa1270 */
[----:B------:R-:W-:Y:S01]  /*1df90*/  VIADD R10, R93, 0x1f ;  /* 0x0000001f5d0a7836 */ /* 0x000fe20000000000 */
[----:B------:R-:W-:Y:S01]  /*1dfa0*/  PRMT R11, R75, 0x7610, R11 ;  /* 0x000076104b0b7816 */ /* 0x000fe2000000000b */
[----:B------:R-:W0:Y:S01]  /*1dfb0*/  LDCU UR75, c[0x0][0x398] ;  /* 0x00007300ff4b77ac */ /* 0x000e220008000800 */
[----:B------:R-:W-:Y:S01]  /*1dfc0*/  ISETP.GE.AND P4, PT, R0, UR58, PT ;  /* 0x0000003a00007c0c */ /* 0x000fe2000bf86270 */
[----:B------:R-:W-:Y:S01]  /*1dfd0*/  VIADD R0, R6, UR20 ;  /* 0x0000001406007c36 */ /* 0x000fe20008000000 */
[----:B------:R-:W-:Y:S01]  /*1dfe0*/  ISETP.LT.AND P0, PT, R74, UR42, !P6 ;  /* 0x0000002a4a007c0c */ /* 0x000fe2000f701270 */
[----:B------:R-:W5:Y:S01]  /*1dff0*/  LDL.S16 R75, [R1+0x37c] ;  /* 0x00037c00014b7983 */ /* 0x000f620000100600 */
        /* <DEDUP_REMOVED lines=11> */
[----:B----4-:R-:W-:Y:S01]  /*1e0b0*/  PRMT R7, R72, 0x7610, R7 ;  /* 0x0000761048077816 */ /* 0x010fe20000000007 */
[----:B------:R-:W1:Y:S02]  /*1e0c0*/  LDCU UR36, c[0x0][0x398] ;  /* 0x00007300ff2477ac */ /* 0x000e640008000800 */
[C---:B------:R-:W-:Y:S01]  /*1e0d0*/  IMAD.WIDE R8, R6.reuse, 0x2, R2 ;  /* 0x0000000206087825 */ /* 0x040fe200078e0202 */
[----:B------:R-:W-:Y:S04]  /*1e0e0*/  @P5 STG.E.U16 desc[UR22][R10.64], R67 ;  /* 0x000000430a005986 */ /* 0x000fe8000c101516 */
[----:B------:R4:W-:Y:S02]  /*1e0f0*/  @P0 STG.E.U16 desc[UR22][R8.64], R7 ;  /* 0x0000000708000986 */ /* 0x0009e4000c101516 */
[----:B----4-:R-:W-:Y:S01]  /*1e100*/  IMAD.WIDE R8, R6, 0x2, R4 ;  /* 0x0000000206087825 */ /* 0x010fe200078e0204 */
[----:B--2---:R-:W-:-:S02]  /*1e110*/  PRMT R67, R70, 0x7610, R67 ;  /* 0x0000761046437816 */ /* 0x004fc40000000043 */
[----:B------:R-:W2:Y:S04]  /*1e120*/  LDL.LU.S16 R70, [R1+0x37e] ;  /* 0x00037e0001467983 */ /* 0x000ea80000300600 */
[----:B------:R3:W-:Y:S04]  /*1e130*/  @P6 STG.E.U16 desc[UR22][R8.64], R67 ;  /* 0x0000004308006986 */ /* 0x0007e8000c101516 */
[----:B------:R-:W4:Y:S01]  /*1e140*/  LDL.S16 R72, [R1+0x380] ;  /* 0x0003800001487983 */ /* 0x000f220000100600 */
[----:B---3--:R-:W-:-:S03]  /*1e150*/  PRMT R67, R69, 0x7610, R67 ;  /* 0x0000761045437816 */ /* 0x008fc60000000043 */
[----:B------:R-:W3:Y:S01]  /*1e160*/  LDL.LU.S16 R69, [R1+0x382] ;  /* 0x0003820001457983 */ /* 0x000ee20000300600 */
[----:B------:R-:W-:Y:S01]  /*1e170*/  VIADD R0, R93, 0x20 ;  /* 0x000000205d007836 */ /* 0x000fe20000000000 */
[----:B------:R-:W-:Y:S01]  /*1e180*/  ISETP.LT.AND P4, PT, R73, UR33, !P4 ;  /* 0x0000002149007c0c */ /* 0x000fe2000e781270 */
[----:B------:R-:W-:Y:S01]  /*1e190*/  VIADD R10, R93, 0x21 ;  /* 0x000000215d0a7836 */ /* 0x000fe20000000000 */
[----:B-----5:R-:W-:Y:S01]  /*1e1a0*/  PRMT R11, R71, 0x7610, R11 ;  /* 0x00007610470b7816 */ /* 0x020fe2000000000b */
[----:B------:R-:W5:Y:S01]  /*1e1b0*/  LDCU UR33, c[0x0][0x398] ;  /* 0x00007300ff2177ac */ /* 0x000f620008000800 */
        /* <DEDUP_REMOVED lines=24> */
[----:B------:R-:W2:Y:S01]  /*1e340*/  LDL.S16 R75, [R1+0x388] ;  /* 0x00038800014b7983 */ /* 0x000ea20000100600 */
[----:B---3--:R-:W-:-:S03]  /*1e350*/  PRMT R67, R69, 0x7610, R67 ;  /* 0x0000761045437816 */ /* 0x008fc60000000043 */
[----:B------:R-:W3:Y:S01]  /*1e360*/  LDL.LU.S16 R69, [R1+0x38a] ;  /* 0x00038a0001457983 */ /* 0x000ee20000300600 */
[----:B------:R-:W-:Y:S01]  /*1e370*/  VIADD R0, R93, 0x22 ;  /* 0x000000225d007836 */ /* 0x000fe20000000000 */
[----:B------:R-:W-:Y:S01]  /*1e380*/  ISETP.LT.AND P5, PT, R73, UR26, !P5 ;  /* 0x0000001a49007c0c */ /* 0x000fe2000efa1270 */
[----:B------:R-:W-:Y:S01]  /*1e390*/  VIADD R10, R93, 0x23 ;  /* 0x000000235d0a7836 */ /* 0x000fe20000000000 */
[----:B----4-:R-:W-:Y:S01]  /*1e3a0*/  PRMT R11, R72, 0x7610, R11 ;  /* 0x00007610480b7816 */ /* 0x010fe2000000000b */
[----:B------:R-:W0:Y:S01]  /*1e3b0*/  LDCU UR26, c[0x0][0x398] ;  /* 0x00007300ff1a77ac */ /* 0x000e220008000800 */
        /* <DEDUP_REMOVED lines=15> */
[----:B-----5:R-:W-:Y:S01]  /*1e4b0*/  PRMT R7, R71, 0x7610, R7 ;  /* 0x0000761047077816 */ /* 0x020fe20000000007 */
[----:B------:R-:W1:Y:S02]  /*1e4c0*/  LDCU UR66, c[0x0][0x398] ;  /* 0x00007300ff4277ac */ /* 0x000e640008000800 */
[C---:B------:R-:W-:Y:S01]  /*1e4d0*/  IMAD.WIDE R8, R6.reuse, 0x2, R2 ;  /* 0x0000000206087825 */ /* 0x040fe200078e0202 */
[----:B------:R-:W-:Y:S04]  /*1e4e0*/  @P5 STG.E.U16 desc[UR22][R10.64], R67 ;  /* 0x000000430a005986 */ /* 0x000fe8000c101516 */
[----:B------:R5:W-:Y:S02]  /*1e4f0*/  @P2 STG.E.U16 desc[UR22][R8.64], R7 ;  /* 0x0000000708002986 */ /* 0x000be4000c101516 */
[----:B-----5:R-:W-:Y:S01]  /*1e500*/  IMAD.WIDE R8, R6, 0x2, R4 ;  /* 0x0000000206087825 */ /* 0x020fe200078e0204 */
        /* <DEDUP_REMOVED lines=743> */
[----:B----4-:R-:W-:Y:S02]  /*21380*/  PRMT R11, R72, 0x7610, R11 ;  /* 0x00007610480b7816 */ /* 0x010fe4000000000b */
[----:B------:R-:W4:Y:S02]  /*21390*/  LDL.S16 R72, [R1+0x24c] ;  /* 0x00024c0001487983 */ /* 0x000f240000100600 */
[----:B------:R-:W-:Y:S01]  /*213a0*/  ISETP.GE.AND P4, PT, R0, UR43, PT ;  /* 0x0000002b00007c0c */ /* 0x000fe2000bf86270 */
[----:B------:R-:W-:Y:S01]  /*213b0*/  VIADD R0, R6, UR20 ;  /* 0x0000001406007c36 */ /* 0x000fe20008000000 */
[----:B------:R-:W-:Y:S01]  /*213c0*/  ISETP.LT.AND P5, PT, R73, UR44, !P5 ;  /* 0x0000002c49007c0c */ /* 0x000fe2000efa1270 */
[----:B------:R-:W-:Y:S01]  /*213d0*/  VIADD R10, R93, 0x53 ;  /* 0x000000535d0a7836 */ /* 0x000fe20000000000 */
[----:B------:R-:W-:Y:S01]  /*213e0*/  ISETP.LT.AND P2, PT, R74, UR47, !P6 ;  /* 0x0000002f4a007c0c */ /* 0x000fe2000f741270 */
[----:B------:R-:W-:Y:S01]  /*213f0*/  IMAD.WIDE R6, R0, 0x2, R2 ;  /* 0x0000000200067825 */ /* 0x000fe200078e0202 */
[----:B------:R-:W-:Y:S01]  /*21400*/  ISETP.LT.AND P6, PT, R73, UR71, !P6 ;  /* 0x0000004749007c0c */ /* 0x000fe2000f7c1270 */
[----:B------:R-:W0:Y:S01]  /*21410*/  LDCU UR43, c[0x0][0x39c] ;  /* 0x00007380ff2b77ac */ /* 0x000e220008000800 */
[----:B------:R-:W-:-:S02]  /*21420*/  ISETP.GE.AND P3, PT, R10, UR4, PT ;  /* 0x000000040a007c0c */ /* 0x000fc4000bf66270 */
[----:B------:R1:W-:Y:S01]  /*21430*/  @P0 STG.E.U16 desc[UR22][R6.64], R11 ;  /* 0x0000000b06000986 */ /* 0x0003e2000c101516 */
[----:B------:R-:W-:Y:S01]  /*21440*/  ISETP.LT.AND P1, PT, R74, UR37, !P4 ;  /* 0x000000254a007c0c */ /* 0x000fe2000e721270 */
[----:B------:R-:W0:Y:S01]  /*21450*/  LDCU UR4, c[0x0][0x39c] ;  /* 0x00007380ff0477ac */ /* 0x000e220008000800 */
[----:B------:R-:W0:Y:S01]  /*21460*/  LDCU UR44, c[0x0][0x398] ;  /* 0x00007300ff2c77ac */ /* 0x000e220008000800 */
[----:B------:R-:W0:Y:S01]  /*21470*/  LDCU UR47, c[0x0][0x398] ;  /* 0x00007300ff2f77ac */ /* 0x000e220008000800 */
[C---:B-1----:R-:W-:Y:S01]  /*21480*/  VIADD R6, R0.reuse, UR20 ;  /* 0x0000001400067c36 */ /* 0x042fe20008000000 */
[----:B-----5:R-:W-:Y:S01]  /*21490*/  PRMT R7, R71, 0x7610, R7 ;  /* 0x0000761047077816 */ /* 0x020fe20000000007 */
[----:B------:R-:W-:Y:S01]  /*214a0*/  IMAD.WIDE R10, R0, 0x2, R4 ;  /* 0x00000002000a7825 */ /* 0x000fe200078e0204 */
[----:B------:R-:W5:Y:S01]  /*214b0*/  LDL.LU.S16 R71, [R1+0x24e] ;  /* 0x00024e0001477983 */ /* 0x000f620000300600 */
[----:B------:R-:W-:Y:S01]  /*214c0*/  ISETP.LT.AND P0, PT, R74, UR12, !P3 ;  /* 0x0000000c4a007c0c */ /* 0x000fe2000df01270 */
[----:B------:R-:W1:Y:S01]  /*214d0*/  LDCU UR71, c[0x0][0x398] ;  /* 0x00007300ff4777ac */ /* 0x000e620008000800 */
[C---:B------:R-:W-:Y:S01]  /*214e0*/  IMAD.WIDE R8, R6.reuse, 0x2, R2 ;  /* 0x0000000206087825 */ /* 0x040fe200078e0202 */
[----:B------:R-:W-:Y:S01]  /*214f0*/  @P5 STG.E.U16 desc[UR22][R10.64], R67 ;  /* 0x000000430a005986 */ /* 0x000fe2000c101516 */
[----:B------:R-:W-:Y:S01]  /*21500*/  ISETP.LT.AND P4, PT, R73, UR39, !P4 ;  /* 0x0000002749007c0c */ /* 0x000fe2000e781270 */
[----:B------:R-:W0:Y:S02]  /*21510*/  LDCU UR37, c[0x0][0x398] ;  /* 0x00007300ff2577ac */ /* 0x000e240008000800 */
[----:B------:R1:W-:Y:S01]  /*21520*/  @P2 STG.E.U16 desc[UR22][R8.64], R7 ;  /* 0x0000000708002986 */ /* 0x0003e2000c101516 */
[----:B------:R-:W-:Y:S01]  /*21530*/  VIADD R0, R93, 0x54 ;  /* 0x000000545d007836 */ /* 0x000fe20000000000 */
[----:B------:R-:W-:Y:S01]  /*21540*/  ISETP.LT.AND P3, PT, R73, UR70, !P3 ;  /* 0x0000004649007c0c */ /* 0x000fe2000df61270 */
[----:B------:R-:W0:Y:S01]  /*21550*/  LDCU UR39, c[0x0][0x398] ;  /* 0x00007300ff2777ac */ /* 0x000e220008000800 */
[----:B------:R-:W0:Y:S01]  /*21560*/  LDCU UR12, c[0x0][0x398] ;  /* 0x00007300ff0c77ac */ /* 0x000e220008000800 */
[----:B-1----:R-:W-:Y:S01]  /*21570*/  IMAD.WIDE R8, R6, 0x2, R4 ;  /* 0x0000000206087825 */ /* 0x002fe200078e0204 */
[----:B--2---:R-:W-:-:S03]  /*21580*/  PRMT R67, R70, 0x7610, R67 ;  /* 0x0000761046437816 */ /* 0x004fc60000000043 */
[----:B------:R-:W-:Y:S01]  /*21590*/  VIADD R10, R93, 0x55 ;  /* 0x000000555d0a7836 */ /* 0x000fe20000000000 */
[----:B------:R-:W2:Y:S01]  /*215a0*/  LDL.S16 R70, [R1+0x250] ;  /* 0x0002500001467983 */ /* 0x000ea20000100600 */
[----:B------:R-:W-:Y:S01]  /*215b0*/  ISETP.GE.AND P5, PT, R0, UR34, PT ;  /* 0x0000002200007c0c */ /* 0x000fe2000bfa6270 */
[----:B------:R-:W1:Y:S02]  /*215c0*/  LDCU UR70, c[0x0][0x398] ;  /* 0x00007300ff4677ac */ /* 0x000e640008000800 */
[----:B------:R3:W-:Y:S01]  /*215d0*/  @P6 STG.E.U16 desc[UR22][R8.64], R67 ;  /* 0x0000004308006986 */ /* 0x0007e2000c101516 */
[----:B------:R-:W-:Y:S01]  /*215e0*/  VIADD R0, R6, UR20 ;  /* 0x0000001406007c36 */ /* 0x000fe20008000000 */
[----:B------:R-:W-:Y:S01]  /*215f0*/  PRMT R11, R75, 0x7610, R11 ;  /* 0x000076104b0b7816 */ /* 0x000fe2000000000b */
[----:B------:R-:W0:Y:S01]  /*21600*/  LDCU UR34, c[0x0][0x39c] ;  /* 0x00007380ff2277ac */ /* 0x000e220008000800 */
[----:B---3--:R-:W-:Y:S02]  /*21610*/  PRMT R67, R69, 0x7610, R67 ;  /* 0x0000761045437816 */ /* 0x008fe40000000043 */
[----:B------:R-:W3:Y:S01]  /*21620*/  LDL.LU.S16 R69, [R1+0x252] ;  /* 0x0002520001457983 */ /* 0x000ee20000300600 */
[----:B------:R-:W-:-:S03]  /*21630*/  IMAD.WIDE R6, R0, 0x2, R2 ;  /* 0x0000000200067825 */ /* 0x000fc600078e0202 */
[----:B------:R-:W3:Y:S04]  /*21640*/  LDL.S16 R76, [R1+0x254] ;  /* 0x00025400014c7983 */ /* 0x000ee80000100600 */
[----:B------:R4:W-:Y:S01]  /*21650*/  @P1 STG.E.U16 desc[UR22][R6.64], R11 ;  /* 0x0000000b06001986 */ /* 0x0009e2000c101516 */
[----:B------:R-:W-:Y:S01]  /*21660*/  ISETP.GE.AND P6, PT, R10, UR48, PT ;  /* 0x000000300a007c0c */ /* 0x000fe2000bfc6270 */
[----:B------:R-:W0:Y:S01]  /*21670*/  LDCU UR48, c[0x0][0x39c] ;  /* 0x00007380ff3077ac */ /* 0x000e220008000800 */
[----:B----4-:R-:W-:Y:S02]  /*21680*/  PRMT R7, R72, 0x7610, R7 ;  /* 0x0000761048077816 */ /* 0x010fe40000000007 */
[----:B------:R-:W4:Y:S01]  /*21690*/  LDL.LU.S16 R72, [R1+0x256] ;  /* 0x0002560001487983 */ /* 0x000f220000300600 */
[----:B------:R-:W-:-:S03]  /*216a0*/  IMAD.WIDE R10, R0, 0x2, R4 ;  /* 0x00000002000a7825 */ /* 0x000fc600078e0204 */
[----:B------:R-:W4:Y:S01]  /*216b0*/  LDL.S16 R75, [R1+0x258] ;  /* 0x00025800014b7983 */ /* 0x000f220000100600 */
[----:B------:R-:W-:-:S03]  /*216c0*/  VIADD R6, R0, UR20 ;  /* 0x0000001400067c36 */ /* 0x000fc60008000000 */
[----:B------:R5:W-:Y:S01]  /*216d0*/  @P4 STG.E.U16 desc[UR22][R10.64], R67 ;  /* 0x000000430a004986 */ /* 0x000be2000c101516 */
[C---:B------:R-:W-:Y:S01]  /*216e0*/  IMAD.WIDE R8, R6.reuse, 0x2, R2 ;  /* 0x0000000206087825 */ /* 0x040fe200078e0202 */
[----:B-----5:R-:W-:Y:S02]  /*216f0*/  PRMT R67, R71, 0x7610, R67 ;  /* 0x0000761047437816 */ /* 0x020fe40000000043 */
[----:B------:R-:W5:Y:S04]  /*21700*/  LDL.LU.S16 R71, [R1+0x25a] ;  /* 0x00025a0001477983 */ /* 0x000f680000300600 */
[----:B------:R0:W-:Y:S02]  /*21710*/  @P0 STG.E.U16 desc[UR22][R8.64], R7 ;  /* 0x0000000708000986 */ /* 0x0001e4000c101516 */
[----:B0-----:R-:W-:-:S05]  /*21720*/  IMAD.WIDE R8, R6, 0x2, R4 ;  /* 0x0000000206087825 */ /* 0x001fca00078e0204 */
[----:B------:R3:W-:Y:S01]  /*21730*/  @P3 STG.E.U16 desc[UR22][R8.64], R67 ;  /* 0x0000004308003986 */ /* 0x0007e2000c101516 */
[----:B--2---:R-:W-:-:S03]  /*21740*/  PRMT R11, R70, 0x7610, R11 ;  /* 0x00007610460b7816 */ /* 0x004fc6000000000b */
[----:B------:R-:W2:Y:S01]  /*21750*/  LDL.S16 R70, [R1+0x25c] ;  /* 0x00025c0001467983 */ /* 0x000ea20000100600 */
[----:B---3--:R-:W-:-:S03]  /*21760*/  PRMT R67, R69, 0x7610, R67 ;  /* 0x0000761045437816 */ /* 0x008fc60000000043 */
[----:B------:R-:W3:Y:S01]  /*21770*/  LDL.LU.S16 R69, [R1+0x25e] ;  /* 0x00025e0001457983 */ /* 0x000ee20000300600 */
[C---:B------:R-:W-:Y:S01]  /*21780*/  VIADD R0, R93.reuse, 0x56 ;  /* 0x000000565d007836 */ /* 0x040fe20000000000 */
[----:B------:R-:W-:Y:S01]  /*21790*/  ISETP.LT.AND P2, PT, R74, UR53, !P5 ;  /* 0x000000354a007c0c */ /* 0x000fe2000ef41270 */
[----:B------:R-:W-:-:S03]  /*217a0*/  VIADD R10, R93, 0x57 ;  /* 0x000000575d0a7836 */ /* 0x000fc60000000000 */
[----:B------:R-:W-:Y:S01]  /*217b0*/  ISETP.GE.AND P4, PT, R0, UR10, PT ;  /* 0x0000000a00007c0c */ /* 0x000fe2000bf86270 */
[----:B------:R-:W-:Y:S01]  /*217c0*/  VIADD R0, R6, UR20 ;  /* 0x0000001406007c36 */ /* 0x000fe20008000000 */
[C---:B------:R-:W-:Y:S01]  /*217d0*/  ISETP.LT.AND P5, PT, R73.reuse, UR54, !P5 ;  /* 0x0000003649007c0c */ /* 0x040fe2000efa1270 */
[----:B------:R-:W0:Y:S02]  /*217e0*/  LDCU UR10, c[0x0][0x39c] ;  /* 0x00007380ff0a77ac */ /* 0x000e240008000800 */
[----:B------:R-:W-:Y:S01]  /*217f0*/  IMAD.WIDE R6, R0, 0x2, R2 ;  /* 0x0000000200067825 */ /* 0x000fe200078e0202 */
[----:B------:R-:W-:Y:S01]  /*21800*/  ISETP.LT.AND P1, PT, R74, UR60, !P6 ;  /* 0x0000003c4a007c0c */ /* 0x000fe2000f721270 */
[----:B------:R-:W0:Y:S03]  /*21810*/  LDCU UR53, c[0x0][0x398] ;  /* 0x00007300ff3577ac */ /* 0x000e260008000800 */
[----:B------:R1:W-:Y:S01]  /*21820*/  @P2 STG.E.U16 desc[UR22][R6.64], R11 ;  /* 0x0000000b06002986 */ /* 0x0003e2000c101516 */
[----:B------:R-:W-:Y:S01]  /*21830*/  ISETP.LT.AND P6, PT, R73, UR69, !P6 ;  /* 0x0000004549007c0c */ /* 0x000fe2000f7c1270 */
[----:B------:R-:W0:Y:S01]  /*21840*/  LDCU UR54, c[0x0][0x398] ;  /* 0x00007300ff3677ac */ /* 0x000e220008000800 */
[----:B------:R-:W-:-:S02]  /*21850*/  ISETP.GE.AND P3, PT, R10, UR52, PT ;  /* 0x000000340a007c0c */ /* 0x000fc4000bf66270 */
[----:B----4-:R-:W-:Y:S01]  /*21860*/  PRMT R68, R72, 0x7610, R68 ;  /* 0x0000761048447816 */ /* 0x010fe20000000044 */
[----:B------:R-:W4:Y:S01]  /*21870*/  LDCU UR52, c[0x0][0x39c] ;  /* 0x00007380ff3477ac */ /* 0x000f220008000800 */
[----:B------:R-:W4:Y:S01]  /*21880*/  LDL.S16 R72, [R1+0x260] ;  /* 0x0002600001487983 */ /* 0x000f220000100600 */
[----:B------:R-:W-:Y:S01]  /*21890*/  ISETP.LT.AND P0, PT, R74, UR8, !P4 ;  /* 0x000000084a007c0c */ /* 0x000fe2000e701270 */
[----:B------:R-:W0:Y:S01]  /*218a0*/  LDCU UR60, c[0x0][0x398] ;  /* 0x00007300ff3c77ac */ /* 0x000e220008000800 */
[C---:B-1----:R-:W-:Y:S02]  /*218b0*/  VIADD R6, R0.reuse, UR20 ;  /* 0x0000001400067c36 */ /* 0x042fe40008000000 */
[----:B------:R-:W-:Y:S01]  /*218c0*/  IMAD.WIDE R10, R0, 0x2, R4 ;  /* 0x00000002000a7825 */ /* 0x000fe200078e0204 */
[----:B------:R-:W-:Y:S01]  /*218d0*/  PRMT R0, R76, 0x7610, R0 ;  /* 0x000076104c007816 */ /* 0x000fe20000000000 */
[----:B------:R-:W1:Y:S02]  /*218e0*/  LDCU UR69, c[0x0][0x398] ;  /* 0x00007300ff4577ac */ /* 0x000e640008000800 */
[----:B------:R-:W-:Y:S01]  /*218f0*/  IMAD.WIDE R8, R6, 0x2, R2 ;  /* 0x0000000206087825 */ /* 0x000fe200078e0202 */
[----:B------:R-:W-:Y:S03]  /*21900*/  @P5 STG.E.U16 desc[UR22][R10.64], R67 ;  /* 0x000000430a005986 */ /* 0x000fe6000c101516 */
[----:B------:R-:W-:Y:S01]  /*21910*/  VIADD R7, R93, 0x58 ;  /* 0x000000585d077836 */ /* 0x000fe20000000000 */
[----:B------:R0:W-:Y:S01]  /*21920*/  @P1 STG.E.U16 desc[UR22][R8.64], R0 ;  /* 0x0000000008001986 */ /* 0x0001e2000c101516 */
[----:B------:R-:W-:Y:S01]  /*21930*/  ISETP.LT.AND P4, PT, R73, UR61, !P4 ;  /* 0x0000003d49007c0c */ /* 0x000fe2000e781270 */
[----:B------:R-:W1:Y:S02]  /*21940*/  LDCU UR8, c[0x0][0x398] ;  /* 0x00007300ff0877ac */ /* 0x000e640008000800 */
[----:B------:R-:W-:-:S02]  /*21950*/  ISETP.GE.AND P5, PT, R7, UR59, PT ;  /* 0x0000003b07007c0c */ /* 0x000fc4000bfa6270 */
[----:B------:R-:W-:Y:S01]  /*21960*/  ISETP.LT.AND P2, PT, R74, UR29, !P3 ;  /* 0x0000001d4a007c0c */ /* 0x000fe2000df41270 */
[----:B------:R-:W1:Y:S01]  /*21970*/  LDCU UR59, c[0x0][0x39c] ;  /* 0x00007380ff3b77ac */ /* 0x000e620008000800 */
[C---:B0-----:R-:W-:Y:S01]  /*21980*/  IMAD.WIDE R8, R6.reuse, 0x2, R4 ;  /* 0x0000000206087825 */ /* 0x041fe200078e0204 */
[----:B------:R-:W-:Y:S01]  /*21990*/  PRMT R67, R75, 0x7610, R67 ;  /* 0x000076104b437816 */ /* 0x000fe20000000043 */
[----:B------:R-:W0:Y:S02]  /*219a0*/  LDCU UR61, c[0x0][0x398] ;  /* 0x00007300ff3d77ac */ /* 0x000e240008000800 */
[----:B------:R-:W-:Y:S01]  /*219b0*/  VIADD R0, R6, UR20 ;  /* 0x0000001406007c36 */ /* 0x000fe20008000000 */
[----:B------:R5:W-:Y:S01]  /*219c0*/  @P6 STG.E.U16 desc[UR22][R8.64], R68 ;  /* 0x0000004408006986 */ /* 0x000be2000c101516 */
[----:B------:R-:W-:Y:S01]  /*219d0*/  VIADD R10, R93, 0x59 ;  /* 0x000000595d0a7836 */ /* 0x000fe20000000000 */
[----:B------:R-:W0:Y:S01]  /*219e0*/  LDCU UR29, c[0x0][0x398] ;  /* 0x00007300ff1d77ac */ /* 0x000e220008000800 */
[----:B------:R-:W-:-:S04]  /*219f0*/  IMAD.WIDE R6, R0, 0x2, R2 ;  /* 0x0000000200067825 */ /* 0x000fc800078e0202 */
[----:B------:R-:W-:Y:S01]  /*21a00*/  VIADD R11, R93, 0x5a ;  /* 0x0000005a5d0b7836 */ /* 0x000fe20000000000 */
[----:B-----5:R-:W-:Y:S02]  /*21a10*/  PRMT R68, R71, 0x7610, R68 ;  /* 0x0000761047447816 */ /* 0x020fe40000000044 */
[----:B------:R-:W5:Y:S04]  /*21a20*/  LDL.LU.S16 R71, [R1+0x262] ;  /* 0x0002620001477983 */ /* 0x000f680000300600 */
[----:B------:R-:W5:Y:S01]  /*21a30*/  LDL.S16 R76, [R1+0x264] ;  /* 0x00026400014c7983 */ /* 0x000f620000100600 */
[----:B------:R-:W-:Y:S01]  /*21a40*/  ISETP.GE.AND P1, PT, R10, UR32, PT ;  /* 0x000000200a007c0c */ /* 0x000fe2000bf26270 */
[----:B------:R-:W0:Y:S02]  /*21a50*/  LDCU UR32, c[0x0][0x398] ;  /* 0x00007300ff2077ac */ /* 0x000e240008000800 */
[----:B------:R2:W-:Y:S01]  /*21a60*/  @P0 STG.E.U16 desc[UR22][R6.64], R67 ;  /* 0x0000004306000986 */ /* 0x0005e2000c101516 */
[----:B------:R-:W-:Y:S01]  /*21a70*/  ISETP.GE.AND P6, PT, R11, UR58, PT ;  /* 0x0000003a0b007c0c */ /* 0x000fe2000bfc6270 */
[----:B------:R-:W-:Y:S01]  /*21a80*/  IMAD.WIDE R10, R0, 0x2, R4 ;  /* 0x00000002000a7825 */ /* 0x000fe200078e0204 */
[----:B------:R-:W-:Y:S01]  /*21a90*/  ISETP.LT.AND P3, PT, R73, UR68, !P3 ;  /* 0x0000004449007c0c */ /* 0x000fe2000df61270 */
[----:B------:R-:W0:Y:S03]  /*21aa0*/  LDCU UR68, c[0x0][0x398] ;  /* 0x00007300ff4477ac */ /* 0x000e260008000800 */
[----:B------:R3:W-:Y:S01]  /*21ab0*/  @P4 STG.E.U16 desc[UR22][R10.64], R68 ;  /* 0x000000440a004986 */ /* 0x0007e2000c101516 */
[----:B------:R-:W0:Y:S01]  /*21ac0*/  LDCU UR58, c[0x0][0x398] ;  /* 0x00007300ff3a77ac */ /* 0x000e220008000800 */
[----:B--2---:R-:W-:-:S02]  /*21ad0*/  PRMT R67, R70, 0x7610, R67 ;  /* 0x0000761046437816 */ /* 0x004fc40000000043 */
[----:B------:R-:W2:Y:S04]  /*21ae0*/  LDL.LU.S16 R70, [R1+0x266] ;  /* 0x0002660001467983 */ /* 0x000ea80000300600 */
[----:B------:R-:W2:Y:S01]  /*21af0*/  LDL.S16 R75, [R1+0x268] ;  /* 0x00026800014b7983 */ /* 0x000ea20000100600 */
[----:B---3--:R-:W-:-:S03]  /*21b00*/  PRMT R11, R69, 0x7610, R11 ;  /* 0x00007610450b7816 */ /* 0x008fc6000000000b */
[----:B------:R-:W3:Y:S01]  /*21b10*/  LDL.LU.S16 R69, [R1+0x26a] ;  /* 0x00026a0001457983 */ /* 0x000ee20000300600 */
[----:B------:R-:W-:-:S04]  /*21b20*/  VIADD R6, R0, UR20 ;  /* 0x0000001400067c36 */ /* 0x000fc80008000000 */
[----:B------:R-:W-:-:S04]  /*21b30*/  IMAD.WIDE R8, R6, 0x2, R2 ;  /* 0x0000000206087825 */ /* 0x000fc800078e0202 */
[C---:B------:R-:W-:Y:S01]  /*21b40*/  VIADD R0, R93.reuse, 0x5c ;  /* 0x0000005c5d007836 */ /* 0x040fe20000000000 */
[----:B------:R0:W-:Y:S01]  /*21b50*/  @P2 STG.E.U16 desc[UR22][R8.64], R67 ;  /* 0x0000004308002986 */ /* 0x0001e2000c101516 */
[----:B------:R-:W-:Y:S01]  /*21b60*/  ISETP.LT.AND P2, PT, R74, UR45, !P5 ;  /* 0x0000002d4a007c0c */ /* 0x000fe2000ef41270 */
[----:B------:R-:W-:Y:S02]  /*21b70*/  VIADD R7, R93, 0x5b ;  /* 0x0000005b5d077836 */ /* 0x000fe40000000000 */
[----:B------:R-:W-:Y:S01]  /*21b80*/  ISETP.GE.AND P4, PT, R0, UR50, PT ;  /* 0x0000003200007c0c */ /* 0x000fe2000bf86270 */
[----:B------:R-:W-:Y:S01]  /*21b90*/  VIADD R0, R6, UR20 ;  /* 0x0000001406007c36 */ /* 0x000fe20008000000 */
[----:B------:R-:W-:Y:S01]  /*21ba0*/  ISETP.LT.AND P5, PT, R73, UR75, !P5 ;  /* 0x0000004b49007c0c */ /* 0x000fe2000efa1270 */
[----:B------:R-:W1:Y:S01]  /*21bb0*/  LDCU UR45, c[0x0][0x398] ;  /* 0x00007300ff2d77ac */ /* 0x000e620008000800 */
[----:B------:R-:W-:Y:S02]  /*21bc0*/  ISETP.GE.AND P0, PT, R7, UR46, PT ;  /* 0x0000002e07007c0c */ /* 0x000fe4000bf06270 */
[----:B----4-:R-:W-:Y:S01]  /*21bd0*/  PRMT R10, R72, 0x7610, R10 ;  /* 0x00007610480a7816 */ /* 0x010fe2000000000a */
[----:B0-----:R-:W-:Y:S01]  /*21be0*/  IMAD.WIDE R8, R6, 0x2, R4 ;  /* 0x0000000206087825 */ /* 0x001fe200078e0204 */
[----:B------:R-:W4:Y:S01]  /*21bf0*/  LDL.S16 R72, [R1+0x26c] ;  /* 0x00026c0001487983 */ /* 0x000f220000100600 */
[----:B------:R-:W0:Y:S02]  /*21c00*/  LDCU UR46, c[0x0][0x39c] ;  /* 0x00007380ff2e77ac */ /* 0x000e240008000800 */
[----:B------:R-:W-:Y:S01]  /*21c10*/  IMAD.WIDE R6, R0, 0x2, R2 ;  /* 0x0000000200067825 */ /* 0x000fe200078e0202 */
[----:B------:R1:W-:Y:S01]  /*21c20*/  @P3 STG.E.U16 desc[UR22][R8.64], R11 ;  /* 0x0000000b08003986 */ /* 0x0003e2000c101516 */
[----:B------:R-:W-:Y:S01]  /*21c30*/  ISETP.LT.AND P3, PT, R74, UR42, !P1 ;  /* 0x0000002a4a007c0c */ /* 0x000fe2000cf61270 */
[----:B------:R-:W0:Y:S02]  /*21c40*/  LDCU UR42, c[0x0][0x39c] ;  /* 0x00007380ff2a77ac */ /* 0x000e240008000800 */
[----:B------:R0:W-:Y:S01]  /*21c50*/  @P2 STG.E.U16 desc[UR22][R6.64], R10 ;  /* 0x0000000a06002986 */ /* 0x0001e2000c101516 */
[----:B------:R-:W-:Y:S01]  /*21c60*/  ISETP.LT.AND P1, PT, R73, UR41, !P1 ;  /* 0x0000002949007c0c */ /* 0x000fe2000cf21270 */
[----:B------:R-:W2:Y:S01]  /*21c70*/  LDCU UR50, c[0x0][0x398] ;  /* 0x00007300ff3277ac */ /* 0x000ea20008000800 */
[----:B------:R-:W2:Y:S01]  /*21c80*/  LDCU UR41, c[0x0][0x398] ;  /* 0x00007300ff2977ac */ /* 0x000ea20008000800 */
[----:B-1----:R-:W-:-:S02]  /*21c90*/  VIADD R8, R93, 0x5d ;  /* 0x0000005d5d087836 */ /* 0x002fc40000000000 */
[----:B0-----:R-:W-:-:S03]  /*21ca0*/  VIADD R6, R0, UR20 ;  /* 0x0000001400067c36 */ /* 0x001fc60008000000 */
[----:B------:R-:W-:Y:S01]  /*21cb0*/  ISETP.GE.AND P2, PT, R8, UR65, PT ;  /* 0x0000004108007c0c */ /* 0x000fe2000bf46270 */
[----:B------:R-:W-:Y:S01]  /*21cc0*/  IMAD.WIDE R10, R0, 0x2, R4 ;  /* 0x00000002000a7825 */ /* 0x000fe200078e0204 */
[----:B------:R-:W0:Y:S03]  /*21cd0*/  LDCU UR65, c[0x0][0x398] ;  /* 0x00007300ff4177ac */ /* 0x000e260008000800 */
[----:B------:R-:W-:Y:S01]  /*21ce0*/  IMAD.WIDE R8, R6, 0x2, R2 ;  /* 0x0000000206087825 */ /* 0x000fe200078e0202 */
[----:B-----5:R-:W-:Y:S02]  /*21cf0*/  PRMT R7, R71, 0x7610, R7 ;  /* 0x0000761047077816 */ /* 0x020fe40000000007 */
[----:B------:R-:W5:Y:S01]  /*21d00*/  LDL.LU.S16 R71, [R1+0x26e] ;  /* 0x00026e0001477983 */ /* 0x000f620000300600 */
[----:B------:R-:W-:-:S03]  /*21d10*/  PRMT R0, R76, 0x7610, R0 ;  /* 0x000076104c007816 */ /* 0x000fc60000000000 */
[----:B------:R-:W-:Y:S04]  /*21d20*/  @P5 STG.E.U16 desc[UR22][R10.64], R7 ;  /* 0x000000070a005986 */ /* 0x000fe8000c101516 */
[----:B------:R1:W-:Y:S02]  /*21d30*/  @P3 STG.E.U16 desc[UR22][R8.64], R0 ;  /* 0x0000000008003986 */ /* 0x0003e4000c101516 */
[----:B-1----:R-:W-:Y:S01]  /*21d40*/  IMAD.WIDE R8, R6, 0x2, R4 ;  /* 0x0000000206087825 */ /* 0x002fe200078e0204 */
[----:B--2---:R-:W-:Y:S02]  /*21d50*/  PRMT R67, R70, 0x7610, R67 ;  /* 0x0000761046437816 */ /* 0x004fe40000000043 */
[----:B------:R-:W2:Y:S04]  /*21d60*/  LDL.S16 R70, [R1+0x270] ;  /* 0x0002700001467983 */ /* 0x000ea80000100600 */
[----:B------:R3:W-:Y:S02]  /*21d70*/  @P1 STG.E.U16 desc[UR22][R8.64], R67 ;  /* 0x0000004308001986 */ /* 0x0007e4000c101516 */
[----:B---3--:R-:W-:-:S02]  /*21d80*/  PRMT R67, R69, 0x7610, R67 ;  /* 0x0000761045437816 */ /* 0x008fc40000000043 */
[----:B------:R-:W3:Y:S01]  /*21d90*/  LDL.LU.S16 R69, [R1+0x272] ;  /* 0x0002720001457983 */ /* 0x000ee20000300600 */
[----:B------:R-:W-:Y:S01]  /*21da0*/  ISETP.LT.AND P5, PT, R74, UR36, !P6 ;  /* 0x000000244a007c0c */ /* 0x000fe2000f7a1270 */
[----:B------:R-:W-:Y:S01]  /*21db0*/  VIADD R0, R6, UR20 ;  /* 0x0000001406007c36 */ /* 0x000fe20008000000 */
[----:B------:R-:W-:Y:S01]  /*21dc0*/  PRMT R11, R75, 0x7610, R11 ;  /* 0x000076104b0b7816 */ /* 0x000fe2000000000b */
[----:B------:R-:W-:Y:S01]  /*21dd0*/  VIADD R10, R93, 0x5e ;  /* 0x0000005e5d0a7836 */ /* 0x000fe20000000000 */
[----:B------:R-:W3:Y:S01]  /*21de0*/  LDL.S16 R76, [R1+0x274] ;  /* 0x00027400014c7983 */ /* 0x000ee20000100600 */
[----:B------:R-:W-:Y:S01]  /*21df0*/  IMAD.WIDE R6, R0, 0x2, R2 ;  /* 0x0000000200067825 */ /* 0x000fe200078e0202 */
[----:B------:R-:W-:Y:S01]  /*21e00*/  ISETP.LT.AND P6, PT, R73, UR33, !P6 ;  /* 0x0000002149007c0c */ /* 0x000fe2000f7c1270 */
[----:B------:R-:W1:Y:S01]  /*21e10*/  LDCU UR36, c[0x0][0x39c] ;  /* 0x00007380ff2477ac */ /* 0x000e620008000800 */
[----:B------:R-:W-:Y:S01]  /*21e20*/  ISETP.GE.AND P3, PT, R10, UR30, PT ;  /* 0x0000001e0a007c0c */ /* 0x000fe2000bf66270 */
[----:B------:R-:W0:Y:S04]  /*21e30*/  LDCU UR30, c[0x0][0x398] ;  /* 0x00007300ff1e77ac */ /* 0x000e280008000800 */
[----:B------:R1:W-:Y:S01]  /*21e40*/  @P5 STG.E.U16 desc[UR22][R6.64], R11 ;  /* 0x0000000b06005986 */ /* 0x0003e2000c101516 */
[----:B------:R-:W-:Y:S01]  /*21e50*/  ISETP.LT.AND P5, PT, R74, UR24, !P0 ;  /* 0x000000184a007c0c */ /* 0x000fe2000c7a1270 */
[----:B------:R-:W0:Y:S01]  /*21e60*/  LDCU UR24, c[0x0][0x39c] ;  /* 0x00007380ff1877ac */ /* 0x000e220008000800 */
[----:B------:R-:W0:Y:S01]  /*21e70*/  LDCU UR33, c[0x0][0x398] ;  /* 0x00007300ff2177ac */ /* 0x000e220008000800 */
[----:B-1----:R-:W-:-:S02]  /*21e80*/  VIADD R6, R0, UR20 ;  /* 0x0000001400067c36 */ /* 0x002fc40008000000 */
[----:B------:R-:W-:Y:S01]  /*21e90*/  IMAD.WIDE R10, R0, 0x2, R4 ;  /* 0x00000002000a7825 */ /* 0x000fe200078e0204 */
[----:B----4-:R-:W-:Y:S02]  /*21ea0*/  PRMT R0, R72, 0x7610, R0 ;  /* 0x0000761048007816 */ /* 0x010fe40000000000 */
[----:B------:R-:W4:Y:S01]  /*21eb0*/  LDL.LU.S16 R72, [R1+0x276] ;  /* 0x0002760001487983 */ /* 0x000f220000300600 */
[----:B------:R-:W-:Y:S01]  /*21ec0*/  ISETP.LT.AND P0, PT, R73, UR57, !P0 ;  /* 0x0000003949007c0c */ /* 0x000fe2000c701270 */
[C---:B------:R-:W-:Y:S01]  /*21ed0*/  IMAD.WIDE R8, R6.reuse, 0x2, R2 ;  /* 0x0000000206087825 */ /* 0x040fe200078e0202 */
[----:B------:R-:W1:Y:S01]  /*21ee0*/  LDCU UR57, c[0x0][0x398] ;  /* 0x00007300ff3977ac */ /* 0x000e620008000800 */
[----:B------:R-:W-:Y:S04]  /*21ef0*/  @P6 STG.E.U16 desc[UR22][R10.64], R67 ;  /* 0x000000430a006986 */ /* 0x000fe8000c101516 */
[----:B------:R-:W4:Y:S04]  /*21f00*/  LDL.S16 R75, [R1+0x278] ;  /* 0x00027800014b7983 */ /* 0x000f280000100600 */
[----:B------:R0:W-:Y:S02]  /*21f10*/  @P5 STG.E.U16 desc[UR22][R8.64], R0 ;  /* 0x0000000008005986 */ /* 0x0001e4000c101516 */
[----:B0-----:R-:W-:Y:S01]  /*21f20*/  IMAD.WIDE R8, R6, 0x2, R4 ;  /* 0x0000000206087825 */ /* 0x001fe200078e0204 */
[----:B-----5:R-:W-:-:S02]  /*21f30*/  PRMT R67, R71, 0x7610, R67 ;  /* 0x0000761047437816 */ /* 0x020fc40000000043 */
[----:B------:R-:W5:Y:S04]  /*21f40*/  LDL.LU.S16 R71, [R1+0x27a] ;  /* 0x00027a0001477983 */ /* 0x000f680000300600 */
[----:B------:R3:W-:Y:S01]  /*21f50*/  @P0 STG.E.U16 desc[UR22][R8.64], R67 ;  /* 0x0000004308000986 */ /* 0x0007e2000c101516 */
[----:B--2---:R-:W-:-:S03]  /*21f60*/  PRMT R11, R70, 0x7610, R11 ;  /* 0x00007610460b7816 */ /* 0x004fc6000000000b */
[----:B------:R-:W2:Y:S01]  /*21f70*/  LDL.S16 R70, [R1+0x27c] ;  /* 0x00027c0001467983 */ /* 0x000ea20000100600 */
[----:B---3--:R-:W-:-:S03]  /*21f80*/  PRMT R67, R69, 0x7610, R67 ;  /* 0x0000761045437816 */ /* 0x008fc60000000043 */
[----:B------:R-:W3:Y:S01]  /*21f90*/  LDL.LU.S16 R69, [R1+0x27e] ;  /* 0x00027e0001457983 */ /* 0x000ee20000300600 */
[----:B------:R-:W-:Y:S01]  /*21fa0*/  ISETP.LT.AND P6, PT, R74, UR67, !P4 ;  /* 0x000000434a007c0c */ /* 0x000fe2000e7c1270 */
[----:B------:R-:W-:Y:S02]  /*21fb0*/  VIADD R7, R93, 0x5f ;  /* 0x0000005f5d077836 */ /* 0x000fe40000000000 */
[----:B------:R-:W-:Y:S01]  /*21fc0*/  VIADD R0, R6, UR20 ;  /* 0x0000001406007c36 */ /* 0x000fe20008000000 */
[----:B------:R-:W-:Y:S01]  /*21fd0*/  ISETP.LT.AND P4, PT, R73, UR26, !P4 ;  /* 0x0000001a49007c0c */ /* 0x000fe2000e781270 */
[----:B------:R-:W-:Y:S01]  /*21fe0*/  VIADD R10, R93, 0x60 ;  /* 0x000000605d0a7836 */ /* 0x000fe20000000000 */
[----:B------:R-:W-:Y:S01]  /*21ff0*/  ISETP.GE.AND P1, PT, R7, UR49, PT ;  /* 0x0000003107007c0c */ /* 0x000fe2000bf26270 */
[----:B------:R-:W-:Y:S01]  /*22000*/  IMAD.WIDE R6, R0, 0x2, R2 ;  /* 0x0000000200067825 */ /* 0x000fe200078e0202 */
[----:B------:R-:W0:Y:S02]  /*22010*/  LDCU UR49, c[0x0][0x398] ;  /* 0x00007300ff3177ac */ /* 0x000e240008000800 */
[----:B------:R-:W-:Y:S01]  /*22020*/  ISETP.GE.AND P5, PT, R10, UR14, PT ;  /* 0x0000000e0a007c0c */ /* 0x000fe2000bfa6270 */
[----:B------:R-:W0:Y:S02]  /*22030*/  LDCU UR14, c[0x0][0x39c] ;  /* 0x00007380ff0e77ac */ /* 0x000e240008000800 */
[----:B------:R1:W-:Y:S01]  /*22040*/  @P6 STG.E.U16 desc[UR22][R6.64], R11 ;  /* 0x0000000b06006986 */ /* 0x0003e2000c101516 */
[----:B------:R-:W-:-:S02]  /*22050*/  ISETP.LT.AND P6, PT, R74, UR31, !P2 ;  /* 0x0000001f4a007c0c */ /* 0x000fc4000d7c1270 */
[----:B------:R-:W-:Y:S01]  /*22060*/  ISETP.LT.AND P2, PT, R73, UR51, !P2 ;  /* 0x0000003349007c0c */ /* 0x000fe2000d741270 */
[----:B------:R-:W0:Y:S01]  /*22070*/  LDCU UR26, c[0x0][0x398] ;  /* 0x00007300ff1a77ac */ /* 0x000e220008000800 */
[----:B------:R-:W0:Y:S01]  /*22080*/  LDCU UR31, c[0x0][0x398] ;  /* 0x00007300ff1f77ac */ /* 0x000e220008000800 */
[C---:B-1----:R-:W-:Y:S01]  /*22090*/  IMAD.WIDE R10, R0.reuse, 0x2, R4 ;  /* 0x00000002000a7825 */ /* 0x042fe200078e0204 */
[----:B------:R-:W1:Y:S03]  /*220a0*/  LDCU UR51, c[0x0][0x398] ;  /* 0x00007300ff3377ac */ /* 0x000e660008000800 */
[----:B------:R-:W-:Y:S01]  /*220b0*/  VIADD R6, R0, UR20 ;  /* 0x0000001400067c36 */ /* 0x000fe20008000000 */
[----:B------:R-:W-:Y:S01]  /*220c0*/  PRMT R0, R76, 0x7610, R0 ;  /* 0x000076104c007816 */ /* 0x000fe20000000000 */
[----:B------:R4:W-:Y:S01]  /*220d0*/  @P4 STG.E.U16 desc[UR22][R10.64], R67 ;  /* 0x000000430a004986 */ /* 0x0009e2000c101516 */
[----:B------:R-:W0:Y:S01]  /*220e0*/  LDCU UR67, c[0x0][0x398] ;  /* 0x00007300ff4377ac */ /* 0x000e220008000800 */
[----:B------:R-:W-:Y:S01]  /*220f0*/  IMAD.WIDE R8, R6, 0x2, R2 ;  /* 0x0000000206087825 */ /* 0x000fe200078e0202 */
[----:B------:R-:W-:-:S03]  /*22100*/  ISETP.LT.AND P4, PT, R74, UR66, !P3 ;  /* 0x000000424a007c0c */ /* 0x000fc6000df81270 */
[C---:B------:R-:W-:Y:S01]  /*22110*/  VIADD R7, R93.reuse, 0x61 ;  /* 0x000000615d077836 */ /* 0x040fe20000000000 */
[----:B------:R0:W-:Y:S01]  /*22120*/  @P6 STG.E.U16 desc[UR22][R8.64], R0 ;  /* 0x0000000008006986 */ /* 0x0001e2000c101516 */
[----:B----4-:R-:W-:Y:S01]  /*22130*/  PRMT R67, R72, 0x7610, R67 ;  /* 0x0000761048437816 */ /* 0x010fe20000000043 */
[----:B------:R-:W-:Y:S02]  /*22140*/  VIADD R10, R93, 0x62 ;  /* 0x000000625d0a7836 */ /* 0x000fe40000000000 */
[----:B------:R-:W4:Y:S01]  /*22150*/  LDL.S16 R72, [R1+0x280] ;  /* 0x0002800001487983 */ /* 0x000f220000100600 */
[----:B------:R-:W-:Y:S01]  /*22160*/  ISETP.GE.AND P0, PT, R7, UR35, PT ;  /* 0x0000002307007c0c */ /* 0x000fe2000bf06270 */
[----:B------:R-:W1:Y:S01]  /*22170*/  LDCU UR35, c[0x0][0x39c] ;  /* 0x00007380ff2377ac */ /* 0x000e620008000800 */
[C---:B0-----:R-:W-:Y:S01]  /*22180*/  IMAD.WIDE R8, R6.reuse, 0x2, R4 ;  /* 0x0000000206087825 */ /* 0x041fe200078e0204 */
[----:B------:R-:W-:Y:S01]  /*22190*/  PRMT R11, R75, 0x7610, R11 ;  /* 0x000076104b0b7816 */ /* 0x000fe2000000000b */
[----:B------:R-:W0:Y:S02]  /*221a0*/  LDCU UR66, c[0x0][0x398] ;  /* 0x00007300ff4277ac */ /* 0x000e240008000800 */
[----:B------:R-:W-:Y:S01]  /*221b0*/  VIADD R0, R6, UR20 ;  /* 0x0000001406007c36 */ /* 0x000fe20008000000 */
[----:B------:R5:W-:Y:S01]  /*221c0*/  @P2 STG.E.U16 desc[UR22][R8.64], R67 ;  /* 0x0000004308002986 */ /* 0x000be2000c101516 */
[----:B------:R-:W-:Y:S01]  /*221d0*/  ISETP.LT.AND P3, PT, R73, UR18, !P3 ;  /* 0x0000001249007c0c */ /* 0x000fe2000df61270 */
[----:B------:R-:W0:Y:S01]  /*221e0*/  LDCU UR18, c[0x0][0x39c] ;  /* 0x00007380ff1277ac */ /* 0x000e220008000800 */
[----:B------:R-:W-:Y:S01]  /*221f0*/  IMAD.WIDE R6, R0, 0x2, R2 ;  /* 0x0000000200067825 */ /* 0x000fe200078e0202 */
[----:B------:R-:W-:-:S04]  /*22200*/  ISETP.GE.AND P6, PT, R10, UR77, PT ;  /* 0x0000004d0a007c0c */ /* 0x000fc8000bfc6270 */
[----:B------:R0:W-:Y:S01]  /*22210*/  @P4 STG.E.U16 desc[UR22][R6.64], R11 ;  /* 0x0000000b06004986 */ /* 0x0001e2000c101516 */
[----:B-----5:R-:W-:-:S03]  /*22220*/  PRMT R67, R71, 0x7610, R67 ;  /* 0x0000761047437816 */ /* 0x020fc60000000043 */
[----:B------:R-:W5:Y:S04]  /*22230*/  LDL.LU.S16 R71, [R1+0x282] ;  /* 0x0002820001477983 */ /* 0x000f680000300600 */
[----:B------:R-:W5:Y:S01]  /*22240*/  LDL.S16 R76, [R1+0x284] ;  /* 0x00028400014c7983 */ /* 0x000f620000100600 */
[C---:B0-----:R-:W-:Y:S02]  /*22250*/  VIADD R6, R0.reuse, UR20 ;  /* 0x0000001400067c36 */ /* 0x041fe40008000000 */
[----:B------:R-:W-:-:S05]  /*22260*/  IMAD.WIDE R10, R0, 0x2, R4 ;  /* 0x00000002000a7825 */ /* 0x000fca00078e0204 */
[----:B------:R3:W-:Y:S01]  /*22270*/  @P3 STG.E.U16 desc[UR22][R10.64], R67 ;  /* 0x000000430a003986 */ /* 0x0007e2000c101516 */
[----:B--2---:R-:W-:-:S03]  /*22280*/  PRMT R0, R70, 0x7610, R0 ;  /* 0x0000761046007816 */ /* 0x004fc60000000000 */
[----:B------:R-:W2:Y:S04]  /*22290*/  LDL.LU.S16 R70, [R1+0x286] ;  /* 0x0002860001467983 */ /* 0x000ea80000300600 */
[----:B------:R-:W2:Y:S01]  /*222a0*/  LDL.S16 R75, [R1+0x288] ;  /* 0x00028800014b7983 */ /* 0x000ea20000100600 */
[----:B---3--:R-:W-:-:S03]  /*222b0*/  PRMT R67, R69, 0x7610, R67 ;  /* 0x0000761045437816 */ /* 0x008fc60000000043 */
[----:B------:R-:W3:Y:S01]  /*222c0*/  LDL.LU.S16 R69, [R1+0x28a] ;  /* 0x00028a0001457983 */ /* 0x000ee20000300600 */
[----:B------:R-:W-:Y:S01]  /*222d0*/  ISETP.LT.AND P4, PT, R74, UR74, !P1 ;  /* 0x0000004a4a007c0c */ /* 0x000fe2000cf81270 */
[----:B------:R-:W-:Y:S01]  /*222e0*/  IMAD.WIDE R8, R6, 0x2, R2 ;  /* 0x0000000206087825 */ /* 0x000fe200078e0202 */
[----:B------:R-:W-:Y:S01]  /*222f0*/  ISETP.LT.AND P1, PT, R73, UR64, !P1 ;  /* 0x0000004049007c0c */ /* 0x000fe2000cf21270 */
[----:B------:R-:W0:Y:S01]  /*22300*/  LDCU UR64, c[0x0][0x39c] ;  /* 0x00007380ff4077ac */ /* 0x000e220008000800 */
[----:B------:R-:W-:Y:S01]  /*22310*/  ISETP.LT.AND P3, PT, R74, UR40, !P5 ;  /* 0x000000284a007c0c */ /* 0x000fe2000ef61270 */
[----:B------:R-:W-:-:S08]  /*22320*/  VIADD R7, R93, 0x63 ;  /* 0x000000635d077836 */ /* 0x000fd00000000000 */
[----:B------:R0:W-:Y:S01]  /*22330*/  @P4 STG.E.U16 desc[UR22][R8.64], R0 ;  /* 0x0000000008004986 */ /* 0x0001e2000c101516 */
[----:B------:R-:W-:Y:S01]  /*22340*/  ISETP.GE.AND P2, PT, R7, UR63, PT ;  /* 0x0000003f07007c0c */ /* 0x000fe2000bf46270 */
[----:B------:R-:W-:Y:S01]  /*22350*/  VIADD R10, R93, 0x64 ;  /* 0x000000645d0a7836 */ /* 0x000fe20000000000 */
[----:B------:R-:W-:Y:S01]  /*22360*/  ISETP.LT.AND P5, PT, R73, UR16, !P5 ;  /* 0x0000001049007c0c */ /* 0x000fe2000efa1270 */
[----:B------:R-:W1:Y:S01]  /*22370*/  LDCU UR40, c[0x0][0x39c] ;  /* 0x00007380ff2877ac */ /* 0x000e620008000800 */
[C---:B0-----:R-:W-:Y:S02]  /*22380*/  VIADD R0, R6.reuse, UR20 ;  /* 0x0000001406007c36 */ /* 0x041fe40008000000 */
[----:B------:R-:W-:Y:S01]  /*22390*/  IMAD.WIDE R8, R6, 0x2, R4 ;  /* 0x0000000206087825 */ /* 0x000fe200078e0204 */
[----:B------:R-:W-:Y:S01]  /*223a0*/  ISETP.GE.AND P4, PT, R10, UR38, PT ;  /* 0x000000260a007c0c */ /* 0x000fe2000bf86270 */
[----:B------:R-:W0:Y:S02]  /*223b0*/  LDCU UR63, c[0x0][0x398] ;  /* 0x00007300ff3f77ac */ /* 0x000e240008000800 */
[----:B------:R-:W-:Y:S01]  /*223c0*/  IMAD.WIDE R6, R0, 0x2, R2 ;  /* 0x0000000200067825 */ /* 0x000fe200078e0202 */
[----:B------:R-:W-:Y:S01]  /*223d0*/  @P1 STG.E.U16 desc[UR22][R8.64], R67 ;  /* 0x0000004308001986 */ /* 0x000fe2000c101516 */
[----:B------:R-:W0:Y:S01]  /*223e0*/  LDCU UR38, c[0x0][0x398] ;  /* 0x00007300ff2677ac */ /* 0x000e220008000800 */
[----:B------:R-:W0:Y:S01]  /*223f0*/  LDCU UR16, c[0x0][0x398] ;  /* 0x00007300ff1077ac */ /* 0x000e220008000800 */
[----:B----4-:R-:W-:-:S02]  /*22400*/  PRMT R11, R72, 0x7610, R11 ;  /* 0x00007610480b7816 */ /* 0x010fc4000000000b */
[----:B------:R-:W4:Y:S04]  /*22410*/  LDL.S16 R72, [R1+0x28c] ;  /* 0x00028c0001487983 */ /* 0x000f280000100600 */
[----:B------:R0:W-:Y:S01]  /*22420*/  @P3 STG.E.U16 desc[UR22][R6.64], R11 ;  /* 0x0000000b06003986 */ /* 0x0001e2000c101516 */
[----:B------:R-:W-:Y:S02]  /*22430*/  ISETP.LT.AND P3, PT, R74, UR73, !P0 ;  /* 0x000000494a007c0c */ /* 0x000fe4000c761270 */
[----:B------:R-:W-:Y:S01]  /*22440*/  ISETP.LT.AND P0, PT, R73, UR55, !P0 ;  /* 0x0000003749007c0c */ /* 0x000fe2000c701270 */
[----:B------:R-:W1:Y:S01]  /*22450*/  LDCU UR55, c[0x0][0x398] ;  /* 0x00007300ff3777ac */ /* 0x000e620008000800 */
[C---:B0-----:R-:W-:Y:S02]  /*22460*/  VIADD R6, R0.reuse, UR20 ;  /* 0x0000001400067c36 */ /* 0x041fe40008000000 */
[----:B------:R-:W-:Y:S01]  /*22470*/  IMAD.WIDE R10, R0, 0x2, R4 ;  /* 0x00000002000a7825 */ /* 0x000fe200078e0204 */
[----:B-----5:R-:W-:-:S02]  /*22480*/  PRMT R67, R71, 0x7610, R67 ;  /* 0x0000761047437816 */ /* 0x020fc40000000043 */
[----:B------:R-:W5:Y:S01]  /*22490*/  LDL.LU.S16 R71, [R1+0x28e] ;  /* 0x00028e0001477983 */ /* 0x000f620000300600 */
[----:B------:R-:W-:Y:S01]  /*224a0*/  IMAD.WIDE R8, R6, 0x2, R2 ;  /* 0x0000000206087825 */ /* 0x000fe200078e0202 */
[----:B------:R-:W-:Y:S02]  /*224b0*/  PRMT R0, R76, 0x7610, R0 ;  /* 0x000076104c007816 */ /* 0x000fe40000000000 */
[----:B------:R-:W-:Y:S04]  /*224c0*/  @P5 STG.E.U16 desc[UR22][R10.64], R67 ;  /* 0x000000430a005986 */ /* 0x000fe8000c101516 */
[----:B------:R0:W-:Y:S02]  /*224d0*/  @P3 STG.E.U16 desc[UR22][R8.64], R0 ;  /* 0x0000000008003986 */ /* 0x0001e4000c101516 */
[----:B0-----:R-:W-:Y:S01]  /*224e0*/  IMAD.WIDE R8, R6, 0x2, R4 ;  /* 0x0000000206087825 */ /* 0x001fe200078e0204 */
[----:B--2---:R-:W-:-:S02]  /*224f0*/  PRMT R67, R70, 0x7610, R67 ;  /* 0x0000761046437816 */ /* 0x004fc40000000043 */
[----:B------:R-:W2:Y:S04]  /*22500*/  LDL.S16 R70, [R1+0x290] ;  /* 0x0002900001467983 */ /* 0x000ea80000100600 */
[----:B------:R3:W-:Y:S02]  /*22510*/  @P0 STG.E.U16 desc[UR22][R8.64], R67 ;  /* 0x0000004308000986 */ /* 0x0007e4000c101516 */
[----:B---3--:R-:W-:Y:S02]  /*22520*/  PRMT R67, R69, 0x7610, R67 ;  /* 0x0000761045437816 */ /* 0x008fe40000000043 */
[----:B------:R-:W3:Y:S01]  /*22530*/  LDL.LU.S16 R69, [R1+0x292] ;  /* 0x0002920001457983 */ /* 0x000ee20000300600 */
[----:B------:R-:W-:Y:S01]  /*22540*/  ISETP.LT.AND P5, PT, R74, UR76, !P6 ;  /* 0x0000004c4a007c0c */ /* 0x000fe2000f7a1270 */
[----:B------:R-:W-:-:S02]  /*22550*/  VIADD R7, R93, 0x65 ;  /* 0x000000655d077836 */ /* 0x000fc40000000000 */
[----:B------:R-:W-:Y:S01]  /*22560*/  VIADD R0, R6, UR20 ;  /* 0x0000001406007c36 */ /* 0x000fe20008000000 */
[----:B------:R-:W-:Y:S01]  /*22570*/  PRMT R11, R75, 0x7610, R11 ;  /* 0x000076104b0b7816 */ /* 0x000fe2000000000b */
[----:B------:R-:W-:Y:S01]  /*22580*/  VIADD R10, R93, 0x66 ;  /* 0x000000665d0a7836 */ /* 0x000fe20000000000 */
[----:B------:R-:W-:Y:S01]  /*22590*/  ISETP.GE.AND P1, PT, R7, UR28, PT ;  /* 0x0000001c07007c0c */ /* 0x000fe2000bf26270 */
[----:B------:R-:W-:Y:S01]  /*225a0*/  IMAD.WIDE R6, R0, 0x2, R2 ;  /* 0x0000000200067825 */ /* 0x000fe200078e0202 */
[----:B------:R-:W-:Y:S01]  /*225b0*/  ISETP.LT.AND P6, PT, R73, UR6, !P6 ;  /* 0x0000000649007c0c */ /* 0x000fe2000f7c1270 */
[----:B------:R-:W3:Y:S01]  /*225c0*/  LDL.S16 R76, [R1+0x294] ;  /* 0x00029400014c7983 */ /* 0x000ee20000100600 */
[----:B------:R-:W-:Y:S01]  /*225d0*/  ISETP.GE.AND P3, PT, R10, UR43, PT ;  /* 0x0000002b0a007c0c */ /* 0x000fe2000bf66270 */
[----:B------:R-:W0:Y:S02]  /*225e0*/  LDCU UR43, c[0x0][0x39c] ;  /* 0x00007380ff2b77ac */ /* 0x000e240008000800 */
[----:B------:R1:W-:Y:S01]  /*225f0*/  @P5 STG.E.U16 desc[UR22][R6.64], R11 ;  /* 0x0000000b06005986 */ /* 0x0003e2000c101516 */
[----:B------:R-:W-:Y:S01]  /*22600*/  ISETP.LT.AND P5, PT, R74, UR56, !P2 ;  /* 0x000000384a007c0c */ /* 0x000fe2000d7a1270 */
[----:B------:R-:W0:Y:S01]  /*22610*/  LDCU UR56, c[0x0][0x39c] ;  /* 0x00007380ff3877ac */ /* 0x000e220008000800 */
[----:B------:R-:W0:Y:S01]  /*22620*/  LDCU UR28, c[0x0][0x398] ;  /* 0x00007300ff1c77ac */ /* 0x000e220008000800 */
[----:B------:R-:W0:Y:S01]  /*22630*/  LDCU UR6, c[0x0][0x398] ;  /* 0x00007300ff0677ac */ /* 0x000e220008000800 */
[----:B-1----:R-:W-:-:S02]  /*22640*/  VIADD R6, R0, UR20 ;  /* 0x0000001400067c36 */ /* 0x002fc40008000000 */
[----:B------:R-:W-:Y:S01]  /*22650*/  IMAD.WIDE R10, R0, 0x2, R4 ;  /* 0x00000002000a7825 */ /* 0x000fe200078e0204 */
[----:B------:R-:W-:-:S04]  /*22660*/  ISETP.LT.AND P2, PT, R73, UR72, !P2 ;  /* 0x0000004849007c0c */ /* 0x000fc8000d741270 */
[----:B------:R5:W-:Y:S01]  /*22670*/  @P6 STG.E.U16 desc[UR22][R10.64], R67 ;  /* 0x000000430a006986 */ /* 0x000be2000c101516 */
[----:B----4-:R-:W-:-:S03]  /*22680*/  PRMT R0, R72, 0x7610, R0 ;  /* 0x0000761048007816 */ /* 0x010fc60000000000 */
[----:B------:R-:W4:Y:S01]  /*22690*/  LDL.LU.S16 R72, [R1+0x296] ;  /* 0x0002960001487983 */ /* 0x000f220000300600 */
[----:B------:R-:W-:-:S03]  /*226a0*/  IMAD.WIDE R8, R6, 0x2, R2 ;  /* 0x0000000206087825 */ /* 0x000fc600078e0202 */
[----:B------:R-:W4:Y:S04]  /*226b0*/  LDL.S16 R75, [R1+0x298] ;  /* 0x00029800014b7983 */ /* 0x000f280000100600 */
[----:B------:R1:W-:Y:S01]  /*226c0*/  @P5 STG.E.U16 desc[UR22][R8.64], R0 ;  /* 0x0000000008005986 */ /* 0x0003e2000c101516 */
[----:B-----5:R-:W-:-:S03]  /*226d0*/  PRMT R67, R71, 0x7610, R67 ;  /* 0x0000761047437816 */ /* 0x020fc60000000043 */
[----:B------:R-:W5:Y:S01]  /*226e0*/  LDL.LU.S16 R71, [R1+0x29a] ;  /* 0x00029a0001477983 */ /* 0x000f620000300600 */
[----:B-1----:R-:W-:-:S05]  /*226f0*/  IMAD.WIDE R8, R6, 0x2, R4 ;  /* 0x0000000206087825 */ /* 0x002fca00078e0204 */
        /* <DEDUP_REMOVED lines=12> */
[----:B------:R-:W1:Y:S02]  /*227c0*/  LDCU UR44, c[0x0][0x39c] ;  /* 0x00007380ff2c77ac */ /* 0x000e640008000800 */
        /* <DEDUP_REMOVED lines=11> */
[----:B------:R4:W-:Y:S02]  /*22880*/  @P4 STG.E.U16 desc[UR22][R10.64], R67 ;  /* 0x000000430a004986 */ /* 0x0009e4000c101516 */
[----:B------:R-:W-:Y:S01]  /*22890*/  IMAD.WIDE R8, R6, 0x2, R2 ;  /* 0x0000000206087825 */ /* 0x000fe200078e0202 */
[----:B------:R-:W-:Y:S01]  /*228a0*/  ISETP.LT.AND P4, PT, R74, UR37, !P3 ;  /* 0x000000254a007c0c */ /* 0x000fe2000df81270 */
[----:B------:R-:W0:Y:S02]  /*228b0*/  LDCU UR37, c[0x0][0x39c] ;  /* 0x00007380ff2577ac */ /* 0x000e240008000800 */
[----:B------:R-:W-:Y:S01]  /*228c0*/  VIADD R7, R93, 0x69 ;  /* 0x000000695d077836 */ /* 0x000fe20000000000 */
[----:B------:R1:W-:Y:S01]  /*228d0*/  @P6 STG.E.U16 desc[UR22][R8.64], R0 ;  /* 0x0000000008006986 */ /* 0x0003e2000c101516 */
[----:B----4-:R-:W-:-:S03]  /*228e0*/  PRMT R67, R72, 0x7610, R67 ;  /* 0x0000761048437816 */ /* 0x010fc60000000043 */
[----:B------:R-:W4:Y:S01]  /*228f0*/  LDL.S16 R72, [R1+0x2a0] ;  /* 0x0002a00001487983 */ /* 0x000f220000100600 */
[----:B------:R-:W-:Y:S01]  /*22900*/  ISETP.GE.AND P2, PT, R7, UR48, PT ;  /* 0x0000003007007c0c */ /* 0x000fe2000bf46270 */
[----:B------:R-:W-:Y:S01]  /*22910*/  VIADD R10, R93, 0x6a ;  /* 0x0000006a5d0a7836 */ /* 0x000fe20000000000 */
[----:B------:R-:W-:Y:S01]  /*22920*/  PRMT R11, R75, 0x7610, R11 ;  /* 0x000076104b0b7816 */ /* 0x000fe2000000000b */
[----:B------:R-:W0:Y:S01]  /*22930*/  LDCU UR48, c[0x0][0x398] ;  /* 0x00007300ff3077ac */ /* 0x000e220008000800 */
[----:B-1----:R-:W-:-:S04]  /*22940*/  IMAD.WIDE R8, R6, 0x2, R4 ;  /* 0x0000000206087825 */ /* 0x002fc800078e0204 */
[----:B------:R-:W-:Y:S01]  /*22950*/  VIADD R0, R6, UR20 ;  /* 0x0000001406007c36 */ /* 0x000fe20008000000 */
[----:B------:R5:W-:Y:S01]  /*22960*/  @P1 STG.E.U16 desc[UR22][R8.64], R67 ;  /* 0x0000004308001986 */ /* 0x000be2000c101516 */
[----:B------:R-:W-:Y:S01]  /*22970*/  ISETP.LT.AND P3, PT, R73, UR39, !P3 ;  /* 0x0000002749007c0c */ /* 0x000fe2000df61270 */
[----:B------:R-:W1:Y:S01]  /*22980*/  LDCU UR39, c[0x0][0x398] ;  /* 0x00007300ff2777ac */ /* 0x000e620008000800 */
[----:B------:R-:W-:Y:S01]  /*22990*/  IMAD.WIDE R6, R0, 0x2, R2 ;  /* 0x0000000200067825 */ /* 0x000fe200078e0202 */
[----:B------:R-:W-:Y:S01]  /*229a0*/  ISETP.GE.AND P6, PT, R10, UR10, PT ;  /* 0x0000000a0a007c0c */ /* 0x000fe2000bfc6270 */
[----:B------:R-:W0:Y:S03]  /*229b0*/  LDCU UR10, c[0x0][0x398] ;  /* 0x00007300ff0a77ac */ /* 0x000e260008000800 */
[----:B------:R1:W-:Y:S01]  /*229c0*/  @P4 STG.E.U16 desc[UR22][R6.64], R11 ;  /* 0x0000000b06004986 */ /* 0x0003e2000c101516 */
[----:B-----5:R-:W-:-:S03]  /*229d0*/  PRMT R67, R71, 0x7610, R67 ;  /* 0x0000761047437816 */ /* 0x020fc60000000043 */
[----:B------:R-:W5:Y:S04]  /*229e0*/  LDL.LU.S16 R71, [R1+0x2a2] ;  /* 0x0002a20001477983 */ /* 0x000f680000300600 */
[----:B------:R-:W5:Y:S01]  /*229f0*/  LDL.S16 R76, [R1+0x2a4] ;  /* 0x0002a400014c7983 */ /* 0x000f620000100600 */
[C---:B-1----:R-:W-:Y:S02]  /*22a00*/  VIADD R6, R0.reuse, UR20 ;  /* 0x0000001400067c36 */ /* 0x042fe40008000000 */
        /* <DEDUP_REMOVED lines=10> */
[----:B------:R-:W1:Y:S01]  /*22ab0*/  LDCU UR12, c[0x0][0x39c] ;  /* 0x00007380ff0c77ac */ /* 0x000e620008000800 */
[----:B------:R-:W-:Y:S01]  /*22ac0*/  ISETP.LT.AND P3, PT, R74, UR53, !P5 ;  /* 0x000000354a007c0c */ /* 0x000fe2000ef61270 */
[----:B------:R-:W-:-:S08]  /*22ad0*/  VIADD R7, R93, 0x6b ;  /* 0x0000006b5d077836 */ /* 0x000fd00000000000 */
[----:B------:R0:W-:Y:S01]  /*22ae0*/  @P4 STG.E.U16 desc[UR22][R8.64], R0 ;  /* 0x0000000008004986 */ /* 0x0001e2000c101516 */
[----:B------:R-:W-:Y:S01]  /*22af0*/  ISETP.GE.AND P1, PT, R7, UR52, PT ;  /* 0x0000003407007c0c */ /* 0x000fe2000bf26270 */
[----:B------:R-:W-:Y:S01]  /*22b00*/  VIADD R10, R93, 0x6c ;  /* 0x0000006c5d0a7836 */ /* 0x000fe20000000000 */
[----:B------:R-:W-:Y:S01]  /*22b10*/  ISETP.LT.AND P5, PT, R73, UR54, !P5 ;  /* 0x0000003649007c0c */ /* 0x000fe2000efa1270 */
[----:B------:R-:W1:Y:S01]  /*22b20*/  LDCU UR52, c[0x0][0x398] ;  /* 0x00007300ff3477ac */ /* 0x000e620008000800 */
        /* <DEDUP_REMOVED lines=8> */
[----:B----4-:R-:W-:-:S02]  /*22bb0*/  PRMT R11, R72, 0x7610, R11 ;  /* 0x00007610480b7816 */ /* 0x010fc4000000000b */
[----:B------:R-:W4:Y:S04]  /*22bc0*/  LDL.S16 R72, [R1+0x2ac] ;  /* 0x0002ac0001487983 */ /* 0x000f280000100600 */
[----:B------:R0:W-:Y:S01]  /*22bd0*/  @P3 STG.E.U16 desc[UR22][R6.64], R11 ;  /* 0x0000000b06003986 */ /* 0x0001e2000c101516 */
[----:B------:R-:W-:Y:S01]  /*22be0*/  ISETP.LT.AND P3, PT, R74, UR60, !P2 ;  /* 0x0000003c4a007c0c */ /* 0x000fe2000d761270 */
[----:B------:R-:W1:Y:S01]  /*22bf0*/  LDCU UR60, c[0x0][0x398] ;  /* 0x00007300ff3c77ac */ /* 0x000e620008000800 */
[----:B------:R-:W-:Y:S01]  /*22c00*/  ISETP.LT.AND P2, PT, R73, UR69, !P2 ;  /* 0x0000004549007c0c */ /* 0x000fe2000d741270 */
        /* <DEDUP_REMOVED lines=15> */
[----:B------:R-:W-:Y:S01]  /*22d00*/  VIADD R7, R93, 0x6d ;  /* 0x0000006d5d077836 */ /* 0x000fe20000000000 */
[----:B------:R-:W-:Y:S01]  /*22d10*/  PRMT R11, R75, 0x7610, R11 ;  /* 0x000076104b0b7816 */ /* 0x000fe2000000000b */
[----:B------:R-:W-:Y:S01]  /*22d20*/  VIADD R0, R6, UR20 ;  /* 0x0000001406007c36 */ /* 0x000fe20008000000 */
[----:B------:R-:W3:Y:S01]  /*22d30*/  LDL.S16 R76, [R1+0x2b4] ;  /* 0x0002b400014c7983 */ /* 0x000ee20000100600 */
[----:B------:R-:W-:Y:S01]  /*22d40*/  VIADD R10, R93, 0x6e ;  /* 0x0000006e5d0a7836 */ /* 0x000fe20000000000 */
[----:B------:R-:W-:Y:S01]  /*22d50*/  ISETP.GE.AND P0, PT, R7, UR46, PT ;  /* 0x0000002e07007c0c */ /* 0x000fe2000bf06270 */
[----:B------:R-:W-:Y:S01]  /*22d60*/  IMAD.WIDE R6, R0, 0x2, R2 ;  /* 0x0000000200067825 */ /* 0x000fe200078e0202 */
[----:B------:R-:W-:Y:S01]  /*22d70*/  ISETP.LT.AND P6, PT, R73, UR61, !P6 ;  /* 0x0000003d49007c0c */ /* 0x000fe2000f7c1270 */
[----:B------:R-:W0:Y:S01]  /*22d80*/  LDCU UR46, c[0x0][0x39c] ;  /* 0x00007380ff2e77ac */ /* 0x000e220008000800 */
[----:B------:R-:W-:-:S03]  /*22d90*/  ISETP.GE.AND P3, PT, R10, UR42, PT ;  /* 0x0000002a0a007c0c */ /* 0x000fc6000bf66270 */
[----:B------:R1:W-:Y:S01]  /*22da0*/  @P5 STG.E.U16 desc[UR22][R6.64], R11 ;  /* 0x0000000b06005986 */ /* 0x0003e2000c101516 */
[----:B------:R-:W-:Y:S01]  /*22db0*/  ISETP.LT.AND P5, PT, R74, UR29, !P1 ;  /* 0x0000001d4a007c0c */ /* 0x000fe2000cfa1270 */
[----:B------:R-:W0:Y:S01]  /*22dc0*/  LDCU UR61, c[0x0][0x39c] ;  /* 0x00007380ff3d77ac */ /* 0x000e220008000800 */
[----:B------:R-:W0:Y:S01]  /*22dd0*/  LDCU UR8, c[0x0][0x398] ;  /* 0x00007300ff0877ac */ /* 0x000e220008000800 */
[----:B------:R-:W0:Y:S01]  /*22de0*/  LDCU UR42, c[0x0][0x398] ;  /* 0x00007300ff2a77ac */ /* 0x000e220008000800 */
[C---:B-1----:R-:W-:Y:S02]  /*22df0*/  VIADD R6, R0.reuse, UR20 ;  /* 0x0000001400067c36 */ /* 0x042fe40008000000 */
[----:B------:R-:W-:Y:S01]  /*22e00*/  IMAD.WIDE R10, R0, 0x2, R4 ;  /* 0x00000002000a7825 */ /* 0x000fe200078e0204 */
[----:B------:R-:W-:Y:S01]  /*22e10*/  ISETP.LT.AND P1, PT, R73, UR68, !P1 ;  /* 0x0000004449007c0c */ /* 0x000fe2000cf21270 */
[----:B------:R-:W1:Y:S03]  /*22e20*/  LDCU UR29, c[0x0][0x398] ;  /* 0x00007300ff1d77ac */ /* 0x000e660008000800 */
        /* <DEDUP_REMOVED lines=8> */
[----:B0-----:R-:W-:-:S05]  /*22eb0*/  IMAD.WIDE R8, R6, 0x2, R4 ;  /* 0x0000000206087825 */ /* 0x001fca00078e0204 */
        /* <DEDUP_REMOVED lines=25> */
[----:B------:R-:W-:Y:S01]  /*23050*/  VIADD R7, R93, 0x71 ;  /* 0x000000715d077836 */ /* 0x000fe20000000000 */
[----:B------:R-:W0:Y:S01]  /*23060*/  LDCU UR50, c[0x0][0x398] ;  /* 0x00007300ff3277ac */ /* 0x000e220008000800 */
[----:B------:R-:W-:Y:S01]  /*23070*/  IMAD.WIDE R8, R6, 0x2, R2 ;  /* 0x0000000206087825 */ /* 0x000fe200078e0202 */
[----:B------:R-:W-:-:S04]  /*23080*/  ISETP.LT.AND P4, PT, R74, UR65, !P3 ;  /* 0x000000414a007c0c */ /* 0x000fc8000df81270 */
[----:B------:R0:W-:Y:S01]  /*23090*/  @P6 STG.E.U16 desc[UR22][R8.64], R0 ;  /* 0x0000000008006986 */ /* 0x0001e2000c101516 */
[----:B----4-:R-:W-:-:S03]  /*230a0*/  PRMT R67, R72, 0x7610, R67 ;  /* 0x0000761048437816 */ /* 0x010fc60000000043 */
[----:B------:R-:W4:Y:S01]  /*230b0*/  LDL.S16 R72, [R1+0x2c0] ;  /* 0x0002c00001487983 */ /* 0x000f220000100600 */
[----:B------:R-:W-:Y:S01]  /*230c0*/  ISETP.GE.AND P1, PT, R7, UR14, PT ;  /* 0x0000000e07007c0c */ /* 0x000fe2000bf26270 */
[----:B------:R-:W-:Y:S01]  /*230d0*/  VIADD R10, R93, 0x72 ;  /* 0x000000725d0a7836 */ /* 0x000fe20000000000 */
[----:B------:R-:W-:Y:S01]  /*230e0*/  PRMT R11, R75, 0x7610, R11 ;  /* 0x000076104b0b7816 */ /* 0x000fe2000000000b */
[----:B------:R-:W1:Y:S01]  /*230f0*/  LDCU UR14, c[0x0][0x398] ;  /* 0x00007300ff0e77ac */ /* 0x000e620008000800 */
[----:B0-----:R-:W-:-:S04]  /*23100*/  IMAD.WIDE R8, R6, 0x2, R4 ;  /* 0x0000000206087825 */ /* 0x001fc800078e0204 */
[----:B------:R-:W-:Y:S01]  /*23110*/  VIADD R0, R6, UR20 ;  /* 0x0000001406007c36 */ /* 0x000fe20008000000 */
[----:B------:R5:W-:Y:S01]  /*23120*/  @P0 STG.E.U16 desc[UR22][R8.64], R67 ;  /* 0x0000004308000986 */ /* 0x000be2000c101516 */
[----:B------:R-:W-:Y:S01]  /*23130*/  ISETP.LT.AND P3, PT, R73, UR41, !P3 ;  /* 0x0000002949007c0c */ /* 0x000fe2000df61270 */
[----:B------:R-:W0:Y:S01]  /*23140*/  LDCU UR41, c[0x0][0x398] ;  /* 0x00007300ff2977ac */ /* 0x000e220008000800 */
        /* <DEDUP_REMOVED lines=20> */
[----:B------:R-:W-:Y:S01]  /*23290*/  VIADD R7, R93, 0x73 ;  /* 0x000000735d077836 */ /* 0x000fe20000000000 */
[----:B------:R-:W-:Y:S01]  /*232a0*/  ISETP.LT.AND P5, PT, R73, UR57, !P5 ;  /* 0x0000003949007c0c */ /* 0x000fe2000efa1270 */
[----:B------:R-:W-:Y:S01]  /*232b0*/  VIADD R10, R93, 0x74 ;  /* 0x000000745d0a7836 */ /* 0x000fe20000000000 */
[----:B------:R-:W0:Y:S05]  /*232c0*/  LDCU UR49, c[0x0][0x39c] ;  /* 0x00007380ff3177ac */ /* 0x000e2a0008000800 */
[----:B------:R1:W-:Y:S01]  /*232d0*/  @P4 STG.E.U16 desc[UR22][R8.64], R0 ;  /* 0x0000000008004986 */ /* 0x0003e2000c101516 */
[----:B------:R-:W-:Y:S01]  /*232e0*/  ISETP.GE.AND P0, PT, R7, UR18, PT ;  /* 0x0000001207007c0c */ /* 0x000fe2000bf06270 */
[----:B------:R-:W0:Y:S01]  /*232f0*/  LDCU UR18, c[0x0][0x398] ;  /* 0x00007300ff1277ac */ /* 0x000e220008000800 */
[----:B------:R-:W0:Y:S01]  /*23300*/  LDCU UR33, c[0x0][0x398] ;  /* 0x00007300ff2177ac */ /* 0x000e220008000800 */
[----:B------:R-:W0:Y:S01]  /*23310*/  LDCU UR57, c[0x0][0x398] ;  /* 0x00007300ff3977ac */ /* 0x000e220008000800 */
[----:B-1----:R-:W-:-:S02]  /*23320*/  VIADD R0, R6, UR20 ;  /* 0x0000001406007c36 */ /* 0x002fc40008000000 */
[----:B------:R-:W-:-:S04]  /*23330*/  IMAD.WIDE R8, R6, 0x2, R4 ;  /* 0x0000000206087825 */ /* 0x000fc800078e0204 */
[----:B------:R-:W-:Y:S01]  /*23340*/  IMAD.WIDE R6, R0, 0x2, R2 ;  /* 0x0000000200067825 */ /* 0x000fe200078e0202 */
[----:B------:R-:W-:Y:S01]  /*23350*/  @P2 STG.E.U16 desc[UR22][R8.64], R67 ;  /* 0x0000004308002986 */ /* 0x000fe2000c101516 */
[----:B------:R-:W-:Y:S01]  /*23360*/  ISETP.LT.AND P2, PT, R74, UR26, !P1 ;  /* 0x0000001a4a007c0c */ /* 0x000fe2000cf41270 */
[----:B------:R-:W1:Y:S01]  /*23370*/  LDCU UR26, c[0x0][0x398] ;  /* 0x00007300ff1a77ac */ /* 0x000e620008000800 */
[----:B----4-:R-:W-:Y:S02]  /*23380*/  PRMT R11, R72, 0x7610, R11 ;  /* 0x00007610480b7816 */ /* 0x010fe4000000000b */
[----:B------:R-:W4:Y:S01]  /*23390*/  LDL.S16 R72, [R1+0x2cc] ;  /* 0x0002cc0001487983 */ /* 0x000f220000100600 */
[----:B------:R-:W-:Y:S01]  /*233a0*/  ISETP.GE.AND P4, PT, R10, UR40, PT ;  /* 0x000000280a007c0c */ /* 0x000fe2000bf86270 */
[----:B------:R-:W0:Y:S02]  /*233b0*/  LDCU UR40, c[0x0][0x398] ;  /* 0x00007300ff2877ac */ /* 0x000e240008000800 */
[----:B------:R1:W-:Y:S01]  /*233c0*/  @P3 STG.E.U16 desc[UR22][R6.64], R11 ;  /* 0x0000000b06003986 */ /* 0x0003e2000c101516 */
[----:B------:R-:W-:Y:S01]  /*233d0*/  ISETP.LT.AND P1, PT, R73, UR31, !P1 ;  /* 0x0000001f49007c0c */ /* 0x000fe2000cf21270 */
[----:B------:R-:W0:Y:S01]  /*233e0*/  LDCU UR31, c[0x0][0x39c] ;  /* 0x00007380ff1f77ac */ /* 0x000e220008000800 */
[----:B-1----:R-:W-:-:S02]  /*233f0*/  VIADD R6, R0, UR20 ;  /* 0x0000001400067c36 */ /* 0x002fc40008000000 */
[----:B------:R-:W-:Y:S01]  /*23400*/  IMAD.WIDE R10, R0, 0x2, R4 ;  /* 0x00000002000a7825 */ /* 0x000fe200078e0204 */
[----:B-----5:R-:W-:Y:S02]  /*23410*/  PRMT R67, R71, 0x7610, R67 ;  /* 0x0000761047437816 */ /* 0x020fe40000000043 */
[----:B------:R-:W5:Y:S01]  /*23420*/  LDL.LU.S16 R71, [R1+0x2ce] ;  /* 0x0002ce0001477983 */ /* 0x000f620000300600 */
[----:B------:R-:W-:Y:S01]  /*23430*/  IMAD.WIDE R8, R6, 0x2, R2 ;  /* 0x0000000206087825 */ /* 0x000fe200078e0202 */
[----:B------:R-:W-:Y:S02]  /*23440*/  PRMT R0, R76, 0x7610, R0 ;  /* 0x000076104c007816 */ /* 0x000fe40000000000 */
[----:B------:R-:W-:Y:S04]  /*23450*/  @P5 STG.E.U16 desc[UR22][R10.64], R67 ;  /* 0x000000430a005986 */ /* 0x000fe8000c101516 */
[----:B------:R1:W-:Y:S02]  /*23460*/  @P2 STG.E.U16 desc[UR22][R8.64], R0 ;  /* 0x0000000008002986 */ /* 0x0003e4000c101516 */
[----:B-1----:R-:W-:Y:S01]  /*23470*/  IMAD.WIDE R8, R6, 0x2, R4 ;  /* 0x0000000206087825 */ /* 0x002fe200078e0204 */
        /* <DEDUP_REMOVED lines=14> */
[----:B------:R-:W1:Y:S01]  /*23560*/  LDCU UR64, c[0x0][0x39c] ;  /* 0x00007380ff4077ac */ /* 0x000e620008000800 */
[----:B------:R-:W-:-:S03]  /*23570*/  ISETP.GE.AND P2, PT, R10, UR43, PT ;  /* 0x0000002b0a007c0c */ /* 0x000fc6000bf46270 */
[----:B------:R0:W-:Y:S01]  /*23580*/  @P5 STG.E.U16 desc[UR22][R6.64], R11 ;  /* 0x0000000b06005986 */ /* 0x0001e2000c101516 */
[----:B------:R-:W-:Y:S01]  /*23590*/  ISETP.LT.AND P5, PT, R74, UR67, !P0 ;  /* 0x000000434a007c0c */ /* 0x000fe2000c7a1270 */
[----:B------:R-:W1:Y:S01]  /*235a0*/  LDCU UR43, c[0x0][0x398] ;  /* 0x00007300ff2b77ac */ /* 0x000e620008000800 */
[----:B------:R-:W1:Y:S01]  /*235b0*/  LDCU UR51, c[0x0][0x398] ;  /* 0x00007300ff3377ac */ /* 0x000e620008000800 */
[C---:B0-----:R-:W-:Y:S02]  /*235c0*/  VIADD R6, R0.reuse, UR20 ;  /* 0x0000001400067c36 */ /* 0x041fe40008000000 */
        /* <DEDUP_REMOVED lines=68> */
[----:B------:R-:W-:Y:S02]  /*23a10*/  ISETP.LT.AND P4, PT, R74, UR62, !P1 ;  /* 0x0000003e4a007c0c */ /* 0x000fe4000cf81270 */
[----:B------:R-:W-:Y:S01]  /*23a20*/  ISETP.LT.AND P1, PT, R73, UR34, !P1 ;  /* 0x0000002249007c0c */ /* 0x000fe2000cf21270 */
[----:B------:R-:W-:Y:S01]  /*23a30*/  IMAD.WIDE R8, R6, 0x2, R2 ;  /* 0x0000000206087825 */ /* 0x000fe200078e0202 */
[----:B------:R-:W-:Y:S01]  /*23a40*/  ISETP.LT.AND P2, PT, R74, UR47, !P5 ;  /* 0x0000002f4a007c0c */ /* 0x000fe2000ef41270 */
[----:B------:R-:W1:Y:S02]  /*23a50*/  LDCU UR34, c[0x0][0x39c] ;  /* 0x00007380ff2277ac */ /* 0x000e640008000800 */
[----:B------:R-:W-:Y:S01]  /*23a60*/  VIADD R7, R93, 0x7b ;  /* 0x0000007b5d077836 */ /* 0x000fe20000000000 */
[----:B------:R-:W-:Y:S01]  /*23a70*/  ISETP.LT.AND P5, PT, R73, UR48, !P5 ;  /* 0x0000003049007c0c */ /* 0x000fe2000efa1270 */
[----:B------:R-:W-:Y:S01]  /*23a80*/  VIADD R10, R93, 0x7c ;  /* 0x0000007c5d0a7836 */ /* 0x000fe20000000000 */
[----:B------:R-:W0:Y:S03]  /*23a90*/  LDCU UR48, c[0x0][0x39c] ;  /* 0x00007380ff3077ac */ /* 0x000e260008000800 */
[----:B------:R1:W-:Y:S01]  /*23aa0*/  @P4 STG.E.U16 desc[UR22][R8.64], R0 ;  /* 0x0000000008004986 */ /* 0x0003e2000c101516 */
[----:B------:R-:W-:Y:S01]  /*23ab0*/  ISETP.GE.AND P3, PT, R7, UR59, PT ;  /* 0x0000003b07007c0c */ /* 0x000fe2000bf66270 */
        /* <DEDUP_REMOVED lines=46> */
[----:B------:R-:W-:Y:S01]  /*23da0*/  ISETP.LT.AND P3, PT, R73, UR60, !P3 ;  /* 0x0000003c49007c0c */ /* 0x000fe2000df61270 */
[----:B------:R-:W0:Y:S03]  /*23db0*/  LDCU UR54, c[0x0][0x39c] ;  /* 0x00007380ff3677ac */ /* 0x000e260008000800 */
        /* <DEDUP_REMOVED lines=44> */
[----:B0-----:R-:W-:-:S04]  /*24080*/  IMAD.WIDE R8, R6, 0x2, R4 ;  /* 0x0000000206087825 */ /* 0x001fc800078e0204 */
[----:B------:R-:W-:Y:S01]  /*24090*/  VIADD R0, R6, UR20 ;  /* 0x0000001406007c36 */ /* 0x000fe20008000000 */
[----:B------:R-:W-:Y:S01]  /*240a0*/  PRMT R11, R75, 0x7610, R11 ;  /* 0x000076104b0b7816 */ /* 0x000fe2000000000b */
[----:B------:R5:W-:Y:S01]  /*240b0*/  @P2 STG.E.U16 desc[UR22][R8.64], R67 ;  /* 0x0000004308002986 */ /* 0x000be2000c101516 */
[----:B------:R-:W-:Y:S01]  /*240c0*/  ISETP.LT.AND P1, PT, R73, UR58, !P1 ;  /* 0x0000003a49007c0c */ /* 0x000fe2000cf21270 */
[----:B------:R-:W-:Y:S01]  /*240d0*/  IMAD.WIDE R6, R0, 0x2, R2 ;  /* 0x0000000200067825 */ /* 0x000fe200078e0202 */
[----:B------:R-:W-:Y:S01]  /*240e0*/  ISETP.GE.AND P6, PT, R10, UR49, PT ;  /* 0x000000310a007c0c */ /* 0x000fe2000bfc6270 */
[----:B------:R-:W0:Y:S03]  /*240f0*/  LDCU UR30, c[0x0][0x398] ;  /* 0x00007300ff1e77ac */ /* 0x000e260008000800 */
[----:B------:R1:W-:Y:S01]  /*24100*/  @P4 STG.E.U16 desc[UR22][R6.64], R11 ;  /* 0x0000000b06004986 */ /* 0x0003e2000c101516 */
[----:B-----5:R-:W-:Y:S01]  /*24110*/  PRMT R67, R71, 0x7610, R67 ;  /* 0x0000761047437816 */ /* 0x020fe20000000043 */
[----:B------:R-:W5:Y:S02]  /*24120*/  LDCU UR49, c[0x0][0x398] ;  /* 0x00007300ff3177ac */ /* 0x000f640008000800 */
[----:B------:R-:W5:Y:S04]  /*24130*/  LDL.LU.S16 R71, [R1+0x102] ;  /* 0x0001020001477983 */ /* 0x000f680000300600 */
[----:B------:R-:W5:Y:S01]  /*24140*/  LDL.S16 R76, [R1+0x104] ;  /* 0x00010400014c7983 */ /* 0x000f620000100600 */
[----:B-1----:R-:W-:-:S02]  /*24150*/  VIADD R6, R0, UR20 ;  /* 0x0000001400067c36 */ /* 0x002fc40008000000 */
        /* <DEDUP_REMOVED lines=29> */
[----:B------:R-:W-:-:S03]  /*24330*/  ISETP.GE.AND P2, PT, R10, UR64, PT ;  /* 0x000000400a007c0c */ /* 0x000fc6000bf46270 */
[----:B------:R0:W-:Y:S01]  /*24340*/  @P1 STG.E.U16 desc[UR22][R6.64], R11 ;  /* 0x0000000b06001986 */ /* 0x0001e2000c101516 */
[----:B------:R-:W-:Y:S01]  /*24350*/  ISETP.LT.AND P3, PT, R73, UR40, !P3 ;  /* 0x0000002849007c0c */ /* 0x000fe2000df61270 */
[----:B------:R-:W1:Y:S01]  /*24360*/  LDCU UR40, c[0x0][0x398] ;  /* 0x00007300ff2877ac */ /* 0x000e620008000800 */
[C---:B0-----:R-:W-:Y:S02]  /*24370*/  VIADD R6, R0.reuse, UR20 ;  /* 0x0000001400067c36 */ /* 0x041fe40008000000 */
[----:B------:R-:W-:Y:S01]  /*24380*/  IMAD.WIDE R10, R0, 0x2, R4 ;  /* 0x00000002000a7825 */ /* 0x000fe200078e0204 */
[----:B-----5:R-:W-:Y:S02]  /*24390*/  PRMT R67, R71, 0x7610, R67 ;  /* 0x0000761047437816 */ /* 0x020fe40000000043 */
[----:B------:R-:W5:Y:S01]  /*243a0*/  LDL.LU.S16 R71, [R1+0x10e] ;  /* 0x00010e0001477983 */ /* 0x000f620000300600 */
[----:B------:R-:W-:Y:S01]  /*243b0*/  IMAD.WIDE R8, R6, 0x2, R2 ;  /* 0x0000000206087825 */ /* 0x000fe200078e0202 */
[----:B------:R-:W-:-:S02]  /*243c0*/  PRMT R0, R76, 0x7610, R0 ;  /* 0x000076104c007816 */ /* 0x000fc40000000000 */
[----:B------:R-:W-:Y:S04]  /*243d0*/  @P5 STG.E.U16 desc[UR22][R10.64], R67 ;  /* 0x000000430a005986 */ /* 0x000fe8000c101516 */
[----:B------:R0:W-:Y:S02]  /*243e0*/  @P0 STG.E.U16 desc[UR22][R8.64], R0 ;  /* 0x0000000008000986 */ /* 0x0001e4000c101516 */
[----:B0-----:R-:W-:Y:S01]  /*243f0*/  IMAD.WIDE R8, R6, 0x2, R4 ;  /* 0x0000000206087825 */ /* 0x001fe200078e0204 */
[----:B--2---:R-:W-:Y:S02]  /*24400*/  PRMT R67, R70, 0x7610, R67 ;  /* 0x0000761046437816 */ /* 0x004fe40000000043 */
[----:B------:R-:W2:Y:S04]  /*24410*/  LDL.S16 R70, [R1+0x110] ;  /* 0x0001100001467983 */ /* 0x000ea80000100600 */
[----:B------:R3:W-:Y:S02]  /*24420*/  @P3 STG.E.U16 desc[UR22][R8.64], R67 ;  /* 0x0000004308003986 */ /* 0x0007e4000c101516 */
[----:B---3--:R-:W-:-:S02]  /*24430*/  PRMT R67, R69, 0x7610, R67 ;  /* 0x0000761045437816 */ /* 0x008fc40000000043 */
        /* <DEDUP_REMOVED lines=139> */
[----:B------:R-:W1:Y:S01]  /*24cf0*/  LDCU UR31, c[0x0][0x398] ;  /* 0x00007300ff1f77ac */ /* 0x000e620008000800 */
[C---:B0-----:R-:W-:Y:S02]  /*24d00*/  VIADD R6, R0.reuse, UR20 ;  /* 0x0000001400067c36 */ /* 0x041fe40008000000 */
[----:B------:R-:W-:Y:S01]  /*24d10*/  IMAD.WIDE R10, R0, 0x2, R4 ;  /* 0x00000002000a7825 */ /* 0x000fe200078e0204 */
[----:B------:R-:W-:Y:S01]  /*24d20*/  ISETP.LT.AND P1, PT, R73, UR35, !P1 ;  /* 0x0000002349007c0c */ /* 0x000fe2000cf21270 */
[----:B------:R-:W0:Y:S03]  /*24d30*/  LDCU UR8, c[0x0][0x398] ;  /* 0x00007300ff0877ac */ /* 0x000e260008000800 */
[----:B------:R5:W-:Y:S01]  /*24d40*/  @P6 STG.E.U16 desc[UR22][R10.64], R67 ;  /* 0x000000430a006986 */ /* 0x000be2000c101516 */
[----:B------:R-:W-:Y:S01]  /*24d50*/  IMAD.WIDE R8, R6, 0x2, R2 ;  /* 0x0000000206087825 */ /* 0x000fe200078e0202 */
[----:B------:R-:W0:Y:S01]  /*24d60*/  LDCU UR35, c[0x0][0x398] ;  /* 0x00007300ff2377ac */ /* 0x000e220008000800 */
[----:B----4-:R-:W-:-:S02]  /*24d70*/  PRMT R0, R72, 0x7610, R0 ;  /* 0x0000761048007816 */ /* 0x010fc40000000000 */
[----:B------:R-:W4:Y:S04]  /*24d80*/  LDL.LU.S16 R72, [R1+0x136] ;  /* 0x0001360001487983 */ /* 0x000f280000300600 */
        /* <DEDUP_REMOVED lines=38> */
[----:B-1----:R-:W-:-:S04]  /*24ff0*/  IMAD.WIDE R8, R6, 0x2, R4 ;  /* 0x0000000206087825 */ /* 0x002fc800078e0204 */
[----:B------:R-:W-:Y:S01]  /*25000*/  VIADD R0, R6, UR20 ;  /* 0x0000001406007c36 */ /* 0x000fe20008000000 */
[----:B------:R-:W-:Y:S01]  /*25010*/  PRMT R11, R75, 0x7610, R11 ;  /* 0x000076104b0b7816 */ /* 0x000fe2000000000b */
[----:B------:R-:W-:Y:S01]  /*25020*/  VIADD R10, R93, 0x92 ;  /* 0x000000925d0a7836 */ /* 0x000fe20000000000 */
[----:B------:R5:W-:Y:S01]  /*25030*/  @P0 STG.E.U16 desc[UR22][R8.64], R67 ;  /* 0x0000004308000986 */ /* 0x000be2000c101516 */
[----:B------:R-:W-:Y:S01]  /*25040*/  IMAD.WIDE R6, R0, 0x2, R2 ;  /* 0x0000000200067825 */ /* 0x000fe200078e0202 */
[----:B------:R-:W-:Y:S01]  /*25050*/  ISETP.LT.AND P3, PT, R73, UR41, !P3 ;  /* 0x0000002949007c0c */ /* 0x000fe2000df61270 */
[----:B------:R-:W1:Y:S01]  /*25060*/  LDCU UR41, c[0x0][0x398] ;  /* 0x00007300ff2977ac */ /* 0x000e620008000800 */
[----:B------:R-:W-:Y:S02]  /*25070*/  ISETP.GE.AND P6, PT, R10, UR43, PT ;  /* 0x0000002b0a007c0c */ /* 0x000fe4000bfc6270 */
[----:B------:R0:W-:Y:S01]  /*25080*/  @P2 STG.E.U16 desc[UR22][R6.64], R11 ;  /* 0x0000000b06002986 */ /* 0x0001e2000c101516 */
[----:B------:R-:W1:Y:S01]  /*25090*/  LDCU UR43, c[0x0][0x39c] ;  /* 0x00007380ff2b77ac */ /* 0x000e620008000800 */
[----:B-----5:R-:W-:-:S02]  /*250a0*/  PRMT R67, R71, 0x7610, R67 ;  /* 0x0000761047437816 */ /* 0x020fc40000000043 */
        /* <DEDUP_REMOVED lines=100> */
[----:B-1----:R-:W-:-:S04]  /*256f0*/  IMAD.WIDE R10, R0, 0x2, R4 ;  /* 0x00000002000a7825 */ /* 0x002fc800078e0204 */
[----:B------:R-:W-:Y:S01]  /*25700*/  VIADD R6, R0, UR20 ;  /* 0x0000001400067c36 */ /* 0x000fe20008000000 */
[----:B------:R-:W-:Y:S01]  /*25710*/  PRMT R0, R76, 0x7610, R0 ;  /* 0x000076104c007816 */ /* 0x000fe20000000000 */
[----:B------:R4:W-:Y:S02]  /*25720*/  @P2 STG.E.U16 desc[UR22][R10.64], R67 ;  /* 0x000000430a002986 */ /* 0x0009e4000c101516 */
[----:B------:R-:W-:Y:S01]  /*25730*/  IMAD.WIDE R8, R6, 0x2, R2 ;  /* 0x0000000206087825 */ /* 0x000fe200078e0202 */
[----:B------:R-:W-:Y:S01]  /*25740*/  ISETP.LT.AND P2, PT, R74, UR24, !P4 ;  /* 0x000000184a007c0c */ /* 0x000fe2000e741270 */
[----:B------:R-:W1:Y:S02]  /*25750*/  LDCU UR24, c[0x0][0x398] ;  /* 0x00007300ff1877ac */ /* 0x000e640008000800 */
[----:B------:R-:W-:Y:S01]  /*25760*/  VIADD R7, R93, 0x99 ;  /* 0x000000995d077836 */ /* 0x000fe20000000000 */
        /* <DEDUP_REMOVED lines=87> */
[----:B------:R-:W-:Y:S01]  /*25ce0*/  VIADD R7, R93, 0x9f ;  /* 0x0000009f5d077836 */ /* 0x000fe20000000000 */
[----:B------:R-:W0:Y:S01]  /*25cf0*/  LDCU UR41, c[0x0][0x398] ;  /* 0x00007300ff2977ac */ /* 0x000e220008000800 */
[----:B----4-:R-:W-:-:S02]  /*25d00*/  PRMT R0, R72, 0x7610, R0 ;  /* 0x0000761048007816 */ /* 0x010fc40000000000 */
        /* <DEDUP_REMOVED lines=13> */
[----:B------:R-:W-:Y:S01]  /*25de0*/  VIADD R0, R6, UR20 ;  /* 0x0000001406007c36 */ /* 0x000fe20008000000 */
[----:B------:R-:W-:Y:S01]  /*25df0*/  ISETP.GE.AND P0, PT, R7, UR16, PT ;  /* 0x0000001007007c0c */ /* 0x000fe2000bf06270 */
[----:B------:R-:W-:Y:S01]  /*25e00*/  VIADD R10, R93, 0xa0 ;  /* 0x000000a05d0a7836 */ /* 0x000fe20000000000 */
[C---:B------:R-:W-:Y:S01]  /*25e10*/  ISETP.LT.AND P3, PT, R73.reuse, UR26, !P3 ;  /* 0x0000001a49007c0c */ /* 0x040fe2000df61270 */
[----:B------:R-:W-:Y:S01]  /*25e20*/  IMAD.WIDE R6, R0, 0x2, R2 ;  /* 0x0000000200067825 */ /* 0x000fe200078e0202 */
[----:B------:R-:W0:Y:S02]  /*25e30*/  LDCU UR16, c[0x0][0x39c] ;  /* 0x00007380ff1077ac */ /* 0x000e240008000800 */
[----:B------:R-:W-:Y:S01]  /*25e40*/  ISETP.GE.AND P5, PT, R10, UR6, PT ;  /* 0x000000060a007c0c */ /* 0x000fe2000bfa6270 */
[----:B------:R-:W0:Y:S04]  /*25e50*/  LDCU UR6, c[0x0][0x39c] ;  /* 0x00007380ff0677ac */ /* 0x000e280008000800 */
[----:B------:R1:W-:Y:S01]  /*25e60*/  @P6 STG.E.U16 desc[UR22][R6.64], R11 ;  /* 0x0000000b06006986 */ /* 0x0003e2000c101516 */
[----:B------:R-:W-:Y:S01]  /*25e70*/  ISETP.LT.AND P6, PT, R74, UR37, !P1 ;  /* 0x000000254a007c0c */ /* 0x000fe2000cfc1270 */
[----:B------:R-:W0:Y:S01]  /*25e80*/  LDCU UR26, c[0x0][0x398] ;  /* 0x00007300ff1a77ac */ /* 0x000e220008000800 */
        /* <DEDUP_REMOVED lines=40> */
[----:B------:R-:W-:Y:S02]  /*26110*/  ISETP.LT.AND P0, PT, R73, UR45, !P0 ;  /* 0x0000002d49007c0c */ /* 0x000fe4000c701270 */
[----:B------:R-:W-:Y:S01]  /*26120*/  ISETP.LT.AND P4, PT, R74, UR32, !P5 ;  /* 0x000000204a007c0c */ /* 0x000fe2000ef81270 */
[----:B------:R-:W-:-:S08]  /*26130*/  VIADD R7, R93, 0xa3 ;  /* 0x000000a35d077836 */ /* 0x000fd00000000000 */
[----:B------:R1:W-:Y:S01]  /*26140*/  @P3 STG.E.U16 desc[UR22][R8.64], R0 ;  /* 0x0000000008003986 */ /* 0x0003e2000c101516 */
[----:B------:R-:W-:Y:S01]  /*26150*/  ISETP.GE.AND P1, PT, R7, UR8, PT ;  /* 0x0000000807007c0c */ /* 0x000fe2000bf26270 */
[----:B------:R-:W-:Y:S01]  /*26160*/  VIADD R10, R93, 0xa4 ;  /* 0x000000a45d0a7836 */ /* 0x000fe20000000000 */
[----:B------:R-:W-:Y:S01]  /*26170*/  ISETP.LT.AND P5, PT, R73, UR44, !P5 ;  /* 0x0000002c49007c0c */ /* 0x000fe2000efa1270 */
[----:B------:R-:W0:Y:S01]  /*26180*/  LDCU UR8, c[0x0][0x39c] ;  /* 0x00007380ff0877ac */ /* 0x000e220008000800 */
[----:B------:R-:W0:Y:S01]  /*26190*/  LDCU UR32, c[0x0][0x398] ;  /* 0x00007300ff2077ac */ /* 0x000e220008000800 */
[C---:B-1----:R-:W-:Y:S02]  /*261a0*/  VIADD R0, R6.reuse, UR20 ;  /* 0x0000001406007c36 */ /* 0x042fe40008000000 */
[----:B------:R-:W-:-:S04]  /*261b0*/  IMAD.WIDE R8, R6, 0x2, R4 ;  /* 0x0000000206087825 */ /* 0x000fc800078e0204 */
[----:B------:R-:W-:Y:S01]  /*261c0*/  IMAD.WIDE R6, R0, 0x2, R2 ;  /* 0x0000000200067825 */ /* 0x000fe200078e0202 */
[----:B------:R-:W-:Y:S01]  /*261d0*/  @P0 STG.E.U16 desc[UR22][R8.64], R67 ;  /* 0x0000004308000986 */ /* 0x000fe2000c101516 */
[----:B------:R-:W-:Y:S01]  /*261e0*/  ISETP.GE.AND P3, PT, R10, UR4, PT ;  /* 0x000000040a007c0c */ /* 0x000fe2000bf66270 */
[----:B------:R-:W1:Y:S01]  /*261f0*/  LDCU UR4, c[0x0][0x39c] ;  /* 0x00007380ff0477ac */ /* 0x000e620008000800 */
[----:B----4-:R-:W-:Y:S02]  /*26200*/  PRMT R11, R72, 0x7610, R11 ;  /* 0x00007610480b7816 */ /* 0x010fe4000000000b */
[----:B------:R-:W4:Y:S04]  /*26210*/  LDL.S16 R72, [R1+0x18c] ;  /* 0x00018c0001487983 */ /* 0x000f280000100600 */
[----:B------:R0:W-:Y:S01]  /*26220*/  @P4 STG.E.U16 desc[UR22][R6.64], R11 ;  /* 0x0000000b06004986 */ /* 0x0001e2000c101516 */
[----:B------:R-:W-:Y:S01]  /*26230*/  ISETP.LT.AND P4, PT, R74, UR24, !P2 ;  /* 0x000000184a007c0c */ /* 0x000fe2000d781270 */
[----:B------:R-:W1:Y:S01]  /*26240*/  LDCU UR24, c[0x0][0x398] ;  /* 0x00007300ff1877ac */ /* 0x000e620008000800 */
[----:B------:R-:W-:Y:S01]  /*26250*/  ISETP.LT.AND P2, PT, R73, UR42, !P2 ;  /* 0x0000002a49007c0c */ /* 0x000fe2000d741270 */
[----:B0-----:R-:W-:-:S02]  /*26260*/  VIADD R6, R0, UR20 ;  /* 0x0000001400067c36 */ /* 0x001fc40008000000 */
[----:B------:R-:W-:Y:S01]  /*26270*/  IMAD.WIDE R10, R0, 0x2, R4 ;  /* 0x00000002000a7825 */ /* 0x000fe200078e0204 */
[----:B-----5:R-:W-:Y:S02]  /*26280*/  PRMT R67, R71, 0x7610, R67 ;  /* 0x0000761047437816 */ /* 0x020fe40000000043 */
        /* <DEDUP_REMOVED lines=26> */
[C---:B-1----:R-:W-:Y:S02]  /*26430*/  VIADD R6, R0.reuse, UR20 ;  /* 0x0000001400067c36 */ /* 0x042fe40008000000 */
[----:B------:R-:W-:Y:S01]  /*26440*/  IMAD.WIDE R10, R0, 0x2, R4 ;  /* 0x00000002000a7825 */ /* 0x000fe200078e0204 */
[----:B------:R-:W-:Y:S01]  /*26450*/  ISETP.LT.AND P1, PT, R73, UR30, !P1 ;  /* 0x0000001e49007c0c */ /* 0x000fe2000cf21270 */
[----:B------:R-:W1:Y:S03]  /*26460*/  LDCU UR29, c[0x0][0x398] ;  /* 0x00007300ff1d77ac */ /* 0x000e660008000800 */
        /* <DEDUP_REMOVED lines=72> */
[C---:B------:R-:W-:Y:S02]  /*268f0*/  VIADD R7, R93.reuse, 0xab ;  /* 0x000000ab5d077836 */ /* 0x040fe40000000000 */
[----:B------:R-:W-:Y:S01]  /*26900*/  VIADD R10, R93, 0xac ;  /* 0x000000ac5d0a7836 */ /* 0x000fe20000000000 */
[----:B------:R-:W0:Y:S05]  /*26910*/  LDCU UR37, c[0x0][0x398] ;  /* 0x00007300ff2577ac */ /* 0x000e2a0008000800 */
[----:B------:R1:W-:Y:S01]  /*26920*/  @P3 STG.E.U16 desc[UR22][R8.64], R0 ;  /* 0x0000000008003986 */ /* 0x0003e2000c101516 */
[----:B------:R-:W-:Y:S01]  /*26930*/  ISETP.GE.AND P0, PT, R7, UR12, PT ;  /* 0x0000000c07007c0c */ /* 0x000fe2000bf06270 */
[----:B------:R-:W0:Y:S01]  /*26940*/  LDCU UR12, c[0x0][0x39c] ;  /* 0x00007380ff0c77ac */ /* 0x000e220008000800 */
[----:B------:R-:W-:Y:S01]  /*26950*/  ISETP.LT.AND P5, PT, R73, UR40, !P5 ;  /* 0x0000002849007c0c */ /* 0x000fe2000efa1270 */
[----:B-1----:R-:W-:-:S02]  /*26960*/  VIADD R0, R6, UR20 ;  /* 0x0000001406007c36 */ /* 0x002fc40008000000 */
        /* <DEDUP_REMOVED lines=95> */
[----:B------:R-:W-:-:S02]  /*26f60*/  ISETP.LT.AND P4, PT, R73, UR35, !P4 ;  /* 0x0000002349007c0c */ /* 0x000fc4000e781270 */
        /* <DEDUP_REMOVED lines=27> */
[----:B------:R-:W-:-:S04]  /*27120*/  IMAD.WIDE R8, R6, 0x2, R4 ;  /* 0x0000000206087825 */ /* 0x000fc800078e0204 */
[----:B------:R-:W-:Y:S01]  /*27130*/  IMAD.WIDE R6, R0, 0x2, R2 ;  /* 0x0000000200067825 */ /* 0x000fe200078e0202 */
[----:B------:R-:W-:Y:S01]  /*27140*/  @P1 STG.E.U16 desc[UR22][R8.64], R67 ;  /* 0x0000004308001986 */ /* 0x000fe2000c101516 */
[----:B------:R-:W-:Y:S01]  /*27150*/  ISETP.GE.AND P3, PT, R10, UR10, PT ;  /* 0x0000000a0a007c0c */ /* 0x000fe2000bf66270 */
[----:B------:R-:W0:Y:S01]  /*27160*/  LDCU UR10, c[0x0][0x398] ;  /* 0x00007300ff0a77ac */ /* 0x000e220008000800 */
[----:B----4-:R-:W-:Y:S02]  /*27170*/  PRMT R11, R72, 0x7610, R11 ;  /* 0x00007610480b7816 */ /* 0x010fe4000000000b */
[----:B------:R-:W4:Y:S04]  /*27180*/  LDL.S16 R72, [R1+0x1cc] ;  /* 0x0001cc0001487983 */ /* 0x000f280000100600 */
[----:B------:R0:W-:Y:S01]  /*27190*/  @P4 STG.E.U16 desc[UR22][R6.64], R11 ;  /* 0x0000000b06004986 */ /* 0x0001e2000c101516 */
[----:B------:R-:W-:Y:S01]  /*271a0*/  ISETP.LT.AND P4, PT, R74, UR32, !P0 ;  /* 0x000000204a007c0c */ /* 0x000fe2000c781270 */
[----:B------:R-:W1:Y:S01]  /*271b0*/  LDCU UR32, c[0x0][0x398] ;  /* 0x00007300ff2077ac */ /* 0x000e620008000800 */
[----:B------:R-:W-:Y:S01]  /*271c0*/  ISETP.LT.AND P0, PT, R73, UR14, !P0 ;  /* 0x0000000e49007c0c */ /* 0x000fe2000c701270 */
[----:B------:R-:W1:Y:S01]  /*271d0*/  LDCU UR14, c[0x0][0x398] ;  /* 0x00007300ff0e77ac */ /* 0x000e620008000800 */
        /* <DEDUP_REMOVED lines=24> */
[----:B-1----:R-:W-:-:S03]  /*27360*/  ISETP.GE.AND P4, PT, R10, UR4, PT ;  /* 0x000000040a007c0c */ /* 0x002fc6000bf86270 */
        /* <DEDUP_REMOVED lines=54> */
[----:B------:R-:W2:Y:S01]  /*276d0*/  LDCU UR4, c[0x0][0x39c] ;  /* 0x00007380ff0477ac */ /* 0x000ea20008000800 */
[----:B-1----:R-:W-:-:S04]  /*276e0*/  IMAD.WIDE R8, R6, 0x2, R4 ;  /* 0x0000000206087825 */ /* 0x002fc800078e0204 */
[----:B------:R-:W-:Y:S01]  /*276f0*/  VIADD R0, R6, UR20 ;  /* 0x0000001406007c36 */ /* 0x000fe20008000000 */
[----:B------:R5:W-:Y:S01]  /*27700*/  @P1 STG.E.U16 desc[UR22][R8.64], R67 ;  /* 0x0000004308001986 */ /* 0x000be2000c101516 */
[----:B------:R-:W-:Y:S02]  /*27710*/  ISETP.LT.AND P4, PT, R73, UR33, !P4 ;  /* 0x0000002149007c0c */ /* 0x000fe4000e781270 */
[----:B------:R-:W-:Y:S01]  /*27720*/  IMAD.WIDE R6, R0, 0x2, R2 ;  /* 0x0000000200067825 */ /* 0x000fe200078e0202 */
[----:B0-----:R-:W-:Y:S01]  /*27730*/  ISETP.GE.AND P6, PT, R10, UR8, PT ;  /* 0x000000080a007c0c */ /* 0x001fe2000bfc6270 */
        /* <DEDUP_REMOVED lines=40> */
[----:B-----5:R-:W-:-:S03]  /*279c0*/  PRMT R67, R71, 0x7610, R67 ;  /* 0x0000761047437816 */ /* 0x020fc60000000043 */
[----:B------:R-:W-:Y:S01]  /*279d0*/  IMAD.WIDE R8, R6, 0x2, R2 ;  /* 0x0000000206087825 */ /* 0x000fe200078e0202 */
[----:B------:R-:W5:Y:S01]  /*279e0*/  LDL.LU.S16 R71, [R1+0x1ee] ;  /* 0x0001ee0001477983 */ /* 0x000f620000300600 */
[----:B------:R-:W-:-:S03]  /*279f0*/  PRMT R0, R76, 0x7610, R0 ;  /* 0x000076104c007816 */ /* 0x000fc60000000000 */
        /* <DEDUP_REMOVED lines=9> */
[C---:B------:R-:W-:Y:S02]  /*27a90*/  VIADD R7, R93.reuse, 0xbd ;  /* 0x000000bd5d077836 */ /* 0x040fe40000000000 */
[----:B------:R-:W-:Y:S01]  /*27aa0*/  VIADD R0, R6, UR20 ;  /* 0x0000001406007c36 */ /* 0x000fe20008000000 */
[----:B------:R-:W3:Y:S01]  /*27ab0*/  LDL.S16 R76, [R1+0x1f4] ;  /* 0x0001f400014c7983 */ /* 0x000ee20000100600 */
[----:B------:R-:W-:Y:S01]  /*27ac0*/  VIADD R10, R93, 0xbe ;  /* 0x000000be5d0a7836 */ /* 0x000fe20000000000 */
[----:B-1----:R-:W-:Y:S01]  /*27ad0*/  ISETP.GE.AND P0, PT, R7, UR4, PT ;  /* 0x0000000407007c0c */ /* 0x002fe2000bf06270 */
[----:B------:R-:W-:Y:S01]  /*27ae0*/  IMAD.WIDE R6, R0, 0x2, R2 ;  /* 0x0000000200067825 */ /* 0x000fe200078e0202 */
[----:B------:R-:W-:Y:S01]  /*27af0*/  PRMT R11, R75, 0x7610, R11 ;  /* 0x000076104b0b7816 */ /* 0x000fe2000000000b */
[----:B------:R-:W0:Y:S01]  /*27b00*/  LDCU UR4, c[0x0][0x39c] ;  /* 0x00007380ff0477ac */ /* 0x000e220008000800 */
[----:B------:R-:W-:Y:S01]  /*27b10*/  ISETP.LT.AND P6, PT, R73, UR28, !P6 ;  /* 0x0000001c49007c0c */ /* 0x000fe2000f7c1270 */
[----:B------:R-:W3:Y:S01]  /*27b20*/  LDL.LU.S16 R75, [R1+0x1f6] ;  /* 0x0001f600014b7983 */ /* 0x000ee20000300600 */
[----:B------:R-:W-:Y:S01]  /*27b30*/  ISETP.GE.AND P4, PT, R10, UR6, PT ;  /* 0x000000060a007c0c */ /* 0x000fe2000bf86270 */
[----:B------:R-:W1:Y:S02]  /*27b40*/  LDCU UR6, c[0x0][0x39c] ;  /* 0x00007380ff0677ac */ /* 0x000e640008000800 */
[----:B------:R0:W-:Y:S01]  /*27b50*/  @P5 STG.E.U16 desc[UR22][R6.64], R11 ;  /* 0x0000000b06005986 */ /* 0x0001e2000c101516 */
[----:B------:R-:W-:Y:S01]  /*27b60*/  ISETP.LT.AND P5, PT, R74, UR18, !P1 ;  /* 0x000000124a007c0c */ /* 0x000fe2000cfa1270 */
[----:B------:R-:W1:Y:S01]  /*27b70*/  LDCU UR12, c[0x0][0x398] ;  /* 0x00007300ff0c77ac */ /* 0x000e620008000800 */
[----:B------:R-:W1:Y:S01]  /*27b80*/  LDCU UR28, c[0x0][0x398] ;  /* 0x00007300ff1c77ac */ /* 0x000e620008000800 */
[----:B0-----:R-:W-:-:S02]  /*27b90*/  VIADD R6, R0, UR20 ;  /* 0x0000001400067c36 */ /* 0x001fc40008000000 */
[----:B------:R-:W-:Y:S01]  /*27ba0*/  IMAD.WIDE R10, R0, 0x2, R4 ;  /* 0x00000002000a7825 */ /* 0x000fe200078e0204 */
[----:B------:R-:W-:Y:S01]  /*27bb0*/  ISETP.LT.AND P1, PT, R73, UR26, !P1 ;  /* 0x0000001a49007c0c */ /* 0x000fe2000cf21270 */
[----:B------:R-:W0:Y:S03]  /*27bc0*/  LDCU UR18, c[0x0][0x398] ;  /* 0x00007300ff1277ac */ /* 0x000e260008000800 */
[----:B------:R5:W-:Y:S01]  /*27bd0*/  @P6 STG.E.U16 desc[UR22][R10.64], R67 ;  /* 0x000000430a006986 */ /* 0x000be2000c101516 */
[----:B----4-:R-:W-:-:S03]  /*27be0*/  PRMT R0, R72, 0x7610, R0 ;  /* 0x0000761048007816 */ /* 0x010fc60000000000 */
[----:B------:R-:W4:Y:S01]  /*27bf0*/  LDL.S16 R72, [R1+0x1f8] ;  /* 0x0001f80001487983 */ /* 0x000f220000100600 */
[----:B------:R-:W-:-:S05]  /*27c00*/  IMAD.WIDE R8, R6, 0x2, R2 ;  /* 0x0000000206087825 */ /* 0x000fca00078e0202 */
        /* <DEDUP_REMOVED lines=12> */
[----:B------:R-:W0:Y:S02]  /*27cd0*/  LDCU UR8, c[0x0][0x398] ;  /* 0x00007300ff0877ac */ /* 0x000e240008000800 */
[----:B------:R-:W-:Y:S01]  /*27ce0*/  ISETP.GE.AND P2, PT, R7, UR4, PT ;  /* 0x0000000407007c0c */ /* 0x000fe2000bf46270 */
[----:B------:R-:W-:Y:S01]  /*27cf0*/  IMAD.WIDE R6, R0, 0x2, R2 ;  /* 0x0000000200067825 */ /* 0x000fe200078e0202 */
[----:B------:R-:W-:Y:S01]  /*27d00*/  ISETP.LT.AND P3, PT, R73, UR10, !P3 ;  /* 0x0000000a49007c0c */ /* 0x000fe2000df61270 */
[----:B------:R-:W0:Y:S02]  /*27d10*/  LDCU UR4, c[0x0][0x39c] ;  /* 0x00007380ff0477ac */ /* 0x000e240008000800 */
[----:B------:R-:W-:-:S02]  /*27d20*/  VIADD R10, R93, 0xc0 ;  /* 0x000000c05d0a7836 */ /* 0x000fc40000000000 */
[----:B------:R0:W-:Y:S01]  /*27d30*/  @P6 STG.E.U16 desc[UR22][R6.64], R11 ;  /* 0x0000000b06006986 */ /* 0x0001e2000c101516 */
[----:B------:R-:W-:Y:S01]  /*27d40*/  ISETP.LT.AND P6, PT, R74, UR14, !P0 ;  /* 0x0000000e4a007c0c */ /* 0x000fe2000c7c1270 */
[----:B------:R-:W2:Y:S01]  /*27d50*/  LDCU UR10, c[0x0][0x398] ;  /* 0x00007300ff0a77ac */ /* 0x000ea20008000800 */
[----:B-1----:R-:W-:Y:S02]  /*27d60*/  ISETP.GE.AND P5, PT, R10, UR6, PT ;  /* 0x000000060a007c0c */ /* 0x002fe4000bfa6270 */
[----:B------:R-:W-:Y:S01]  /*27d70*/  ISETP.LT.AND P0, PT, R73, UR30, !P0 ;  /* 0x0000001e49007c0c */ /* 0x000fe2000c701270 */
[----:B------:R-:W1:Y:S01]  /*27d80*/  LDCU UR6, c[0x0][0x39c] ;  /* 0x00007380ff0677ac */ /* 0x000e620008000800 */
[----:B------:R-:W1:Y:S01]  /*27d90*/  LDCU UR14, c[0x0][0x398] ;  /* 0x00007300ff0e77ac */ /* 0x000e620008000800 */
[C---:B0-----:R-:W-:Y:S02]  /*27da0*/  VIADD R6, R0.reuse, UR20 ;  /* 0x0000001400067c36 */ /* 0x041fe40008000000 */
[----:B------:R-:W-:Y:S01]  /*27db0*/  IMAD.WIDE R10, R0, 0x2, R4 ;  /* 0x00000002000a7825 */ /* 0x000fe200078e0204 */
[----:B------:R-:W-:-:S03]  /*27dc0*/  PRMT R0, R76, 0x7610, R0 ;  /* 0x000076104c007816 */ /* 0x000fc60000000000 */
[----:B------:R-:W-:Y:S01]  /*27dd0*/  IMAD.WIDE R8, R6, 0x2, R2 ;  /* 0x0000000206087825 */ /* 0x000fe200078e0202 */
[----:B------:R0:W-:Y:S01]  /*27de0*/  @P3 STG.E.U16 desc[UR22][R10.64], R67 ;  /* 0x000000430a003986 */ /* 0x0001e2000c101516 */
[----:B------:R-:W-:Y:S01]  /*27df0*/  ISETP.LT.AND P3, PT, R74, UR16, !P4 ;  /* 0x000000104a007c0c */ /* 0x000fe2000e761270 */
[----:B------:R-:W1:Y:S01]  /*27e00*/  LDCU UR16, c[0x0][0x398] ;  /* 0x00007300ff1077ac */ /* 0x000e620008000800 */
[----:B------:R-:W-:Y:S01]  /*27e10*/  VIADD R7, R93, 0xc1 ;  /* 0x000000c15d077836 */ /* 0x000fe20000000000 */
[----:B------:R4:W-:Y:S01]  /*27e20*/  @P6 STG.E.U16 desc[UR22][R8.64], R0 ;  /* 0x0000000008006986 */ /* 0x0009e2000c101516 */
[----:B------:R-:W-:Y:S01]  /*27e30*/  ISETP.LT.AND P4, PT, R73, UR24, !P4 ;  /* 0x0000001849007c0c */ /* 0x000fe2000e781270 */
[----:B------:R-:W1:Y:S02]  /*27e40*/  LDCU UR24, c[0x0][0x398] ;  /* 0x00007300ff1877ac */ /* 0x000e640008000800 */
[----:B------:R-:W-:Y:S01]  /*27e50*/  ISETP.GE.AND P1, PT, R7, UR4, PT ;  /* 0x0000000407007c0c */ /* 0x000fe2000bf26270 */
[----:B------:R-:W1:Y:S01]  /*27e60*/  LDCU UR4, c[0x0][0x39c] ;  /* 0x00007380ff0477ac */ /* 0x000e620008000800 */
[----:B0-----:R-:W-:Y:S01]  /*27e70*/  PRMT R67, R75, 0x7610, R67 ;  /* 0x000076104b437816 */ /* 0x001fe20000000043 */
[----:B----4-:R-:W-:Y:S01]  /*27e80*/  VIADD R0, R6, UR20 ;  /* 0x0000001406007c36 */ /* 0x010fe20008000000 */
[----:B------:R-:W-:Y:S01]  /*27e90*/  PRMT R11, R72, 0x7610, R11 ;  /* 0x00007610480b7816 */ /* 0x000fe2000000000b */
[----:B------:R-:W-:-:S04]  /*27ea0*/  IMAD.WIDE R8, R6, 0x2, R4 ;  /* 0x0000000206087825 */ /* 0x000fc800078e0204 */
[----:B------:R-:W-:Y:S01]  /*27eb0*/  IMAD.WIDE R6, R0, 0x2, R2 ;  /* 0x0000000200067825 */ /* 0x000fe200078e0202 */
[----:B------:R5:W-:Y:S03]  /*27ec0*/  @P0 STG.E.U16 desc[UR22][R8.64], R67 ;  /* 0x0000004308000986 */ /* 0x000be6000c101516 */
[----:B------:R-:W-:Y:S01]  /*27ed0*/  VIADD R10, R93, 0xc2 ;  /* 0x000000c25d0a7836 */ /* 0x000fe20000000000 */
[----:B------:R0:W-:Y:S01]  /*27ee0*/  @P3 STG.E.U16 desc[UR22][R6.64], R11 ;  /* 0x0000000b06003986 */ /* 0x0001e2000c101516 */
[----:B------:R-:W-:Y:S01]  /*27ef0*/  ISETP.LT.AND P3, PT, R74, UR12, !P2 ;  /* 0x0000000c4a007c0c */ /* 0x000fe2000d761270 */
[----:B------:R-:W4:Y:S02]  /*27f00*/  LDCU UR12, c[0x0][0x398] ;  /* 0x00007300ff0c77ac */ /* 0x000f240008000800 */
[----:B-1----:R-:W-:Y:S01]  /*27f10*/  ISETP.GE.AND P6, PT, R10, UR6, PT ;  /* 0x000000060a007c0c */ /* 0x002fe2000bfc6270 */
[----:B------:R-:W1:Y:S01]  /*27f20*/  LDCU UR6, c[0x0][0x39c] ;  /* 0x00007380ff0677ac */ /* 0x000e620008000800 */
[----:B-----5:R-:W-:Y:S01]  /*27f30*/  PRMT R67, R71, 0x7610, R67 ;  /* 0x0000761047437816 */ /* 0x020fe20000000043 */
[----:B0-----:R-:W-:-:S02]  /*27f40*/  VIADD R6, R0, UR20 ;  /* 0x0000001400067c36 */ /* 0x001fc40008000000 */
[----:B------:R-:W-:Y:S01]  /*27f50*/  IMAD.WIDE R10, R0, 0x2, R4 ;  /* 0x00000002000a7825 */ /* 0x000fe200078e0204 */
[----:B------:R-:W-:Y:S01]  /*27f60*/  ISETP.LT.AND P2, PT, R73, UR18, !P2 ;  /* 0x0000001249007c0c */ /* 0x000fe2000d741270 */
[----:B------:R-:W0:Y:S02]  /*27f70*/  LDCU UR18, c[0x0][0x398] ;  /* 0x00007300ff1277ac */ /* 0x000e240008000800 */
[----:B------:R-:W-:Y:S01]  /*27f80*/  IMAD.WIDE R8, R6, 0x2, R2 ;  /* 0x0000000206087825 */ /* 0x000fe200078e0202 */
[----:B------:R5:W-:Y:S01]  /*27f90*/  @P4 STG.E.U16 desc[UR22][R10.64], R67 ;  /* 0x000000430a004986 */ /* 0x000be2000c101516 */
[----:B------:R-:W-:Y:S02]  /*27fa0*/  ISETP.LT.AND P4, PT, R74, UR28, !P5 ;  /* 0x0000001c4a007c0c */ /* 0x000fe4000ef81270 */
[----:B------:R-:W-:Y:S01]  /*27fb0*/  VIADD R7, R93, 0xc3 ;  /* 0x000000c35d077836 */ /* 0x000fe20000000000 */
[----:B------:R-:W-:Y:S01]  /*27fc0*/  ISETP.LT.AND P5, PT, R73, UR8, !P5 ;  /* 0x0000000849007c0c */ /* 0x000fe2000efa1270 */
[----:B------:R-:W0:Y:S03]  /*27fd0*/  LDCU UR8, c[0x0][0x398] ;  /* 0x00007300ff0877ac */ /* 0x000e260008000800 */
[----:B------:R-:W-:Y:S01]  /*27fe0*/  ISETP.GE.AND P0, PT, R7, UR4, PT ;  /* 0x0000000407007c0c */ /* 0x000fe2000bf06270 */
[----:B------:R-:W0:Y:S01]  /*27ff0*/  LDCU UR4, c[0x0][0x39c] ;  /* 0x00007380ff0477ac */ /* 0x000e220008000800 */
[----:B-----5:R-:W-:Y:S01]  /*28000*/  PRMT R11, R51, 0x7610, R11 ;  /* 0x00007610330b7816 */ /* 0x020fe2000000000b */
[----:B------:R-:W-:Y:S01]  /*28010*/  VIADD R10, R93, 0xc4 ;  /* 0x000000c45d0a7836 */ /* 0x000fe20000000000 */
[----:B------:R-:W5:Y:S01]  /*28020*/  LDL.LU R51, [R1+0x8a8] ;  /* 0x0008a80001337983 */ /* 0x000f620000300800 */
[----:B--2---:R-:W-:-:S05]  /*28030*/  PRMT R0, R70, 0x7610, R0 ;  /* 0x0000761046007816 */ /* 0x004fca0000000000 */
[----:B------:R2:W-:Y:S02]  /*28040*/  @P3 STG.E.U16 desc[UR22][R8.64], R0 ;  /* 0x0000000008003986 */ /* 0x0005e4000c101516 */
[C---:B--2---:R-:W-:Y:S02]  /*28050*/  VIADD R0, R6.reuse, UR20 ;  /* 0x0000001406007c36 */ /* 0x044fe40008000000 */
[----:B------:R-:W-:-:S04]  /*28060*/  IMAD.WIDE R8, R6, 0x2, R4 ;  /* 0x0000000206087825 */ /* 0x000fc800078e0204 */
[----:B------:R-:W-:Y:S01]  /*28070*/  IMAD.WIDE R6, R0, 0x2, R2 ;  /* 0x0000000200067825 */ /* 0x000fe200078e0202 */
[----:B-1----:R-:W-:Y:S01]  /*28080*/  ISETP.GE.AND P3, PT, R10, UR6, PT ;  /* 0x000000060a007c0c */ /* 0x002fe2000bf66270 */
[----:B------:R-:W1:Y:S01]  /*28090*/  LDCU UR6, c[0x0][0x39c] ;  /* 0x00007380ff0677ac */ /* 0x000e620008000800 */
[----:B---3--:R-:W-:-:S05]  /*280a0*/  PRMT R67, R69, 0x7610, R67 ;  /* 0x0000761045437816 */ /* 0x008fca0000000043 */
[----:B------:R2:W-:Y:S04]  /*280b0*/  @P2 STG.E.U16 desc[UR22][R8.64], R67 ;  /* 0x0000004308002986 */ /* 0x0005e8000c101516 */
[----:B------:R3:W-:Y:S01]  /*280c0*/  @P4 STG.E.U16 desc[UR22][R6.64], R11 ;  /* 0x0000000b06004986 */ /* 0x0007e2000c101516 */
[----:B------:R-:W-:Y:S01]  /*280d0*/  ISETP.LT.AND P4, PT, R74, UR10, !P1 ;  /* 0x0000000a4a007c0c */ /* 0x000fe2000cf81270 */
[----:B------:R-:W0:Y:S01]  /*280e0*/  LDCU UR10, c[0x0][0x398] ;  /* 0x00007300ff0a77ac */ /* 0x000e220008000800 */
[----:B------:R-:W-:Y:S01]  /*280f0*/  ISETP.LT.AND P1, PT, R73, UR14, !P1 ;  /* 0x0000000e49007c0c */ /* 0x000fe2000cf21270 */
[----:B------:R-:W0:Y:S01]  /*28100*/  LDCU UR14, c[0x0][0x398] ;  /* 0x00007300ff0e77ac */ /* 0x000e220008000800 */
[----:B--2---:R-:W-:Y:S02]  /*28110*/  PRMT R67, R52, 0x7610, R67 ;  /* 0x0000761034437816 */ /* 0x004fe40000000043 */
[----:B------:R-:W2:Y:S01]  /*28120*/  LDL.LU R52, [R1+0x8a4] ;  /* 0x0008a40001347983 */ /* 0x000ea20000300800 */
[----:B---3--:R-:W-:-:S02]  /*28130*/  VIADD R6, R0, UR20 ;  /* 0x0000001400067c36 */ /* 0x008fc40008000000 */
[----:B------:R-:W-:Y:S01]  /*28140*/  IMAD.WIDE R10, R0, 0x2, R4 ;  /* 0x00000002000a7825 */ /* 0x000fe200078e0204 */
[----:B------:R-:W-:Y:S02]  /*28150*/  PRMT R0, R53, 0x7610, R0 ;  /* 0x0000761035007816 */ /* 0x000fe40000000000 */
[----:B------:R-:W3:Y:S01]  /*28160*/  LDL.LU R53, [R1+0x8a0] ;  /* 0x0008a00001357983 */ /* 0x000ee20000300800 */
[----:B------:R-:W-:-:S03]  /*28170*/  IMAD.WIDE R8, R6, 0x2, R2 ;  /* 0x0000000206087825 */ /* 0x000fc600078e0202 */
[----:B------:R1:W-:Y:S01]  /*28180*/  @P5 STG.E.U16 desc[UR22][R10.64], R67 ;  /* 0x000000430a005986 */ /* 0x0003e2000c101516 */
[----:B------:R-:W-:Y:S01]  /*28190*/  ISETP.LT.AND P5, PT, R74, UR16, !P6 ;  /* 0x000000104a007c0c */ /* 0x000fe2000f7a1270 */
[----:B------:R-:W-:Y:S01]  /*281a0*/  VIADD R7, R93, 0xc5 ;  /* 0x000000c55d077836 */ /* 0x000fe20000000000 */
[----:B------:R-:W5:Y:S01]  /*281b0*/  LDCU UR16, c[0x0][0x398] ;  /* 0x00007300ff1077ac */ /* 0x000f620008000800 */
[----:B------:R4:W-:Y:S03]  /*281c0*/  @P4 STG.E.U16 desc[UR22][R8.64], R0 ;  /* 0x0000000008004986 */ /* 0x0009e6000c101516 */
[----:B0-----:R-:W-:Y:S01]  /*281d0*/  ISETP.GE.AND P2, PT, R7, UR4, PT ;  /* 0x0000000407007c0c */ /* 0x001fe2000bf46270 */
[----:B------:R-:W0:Y:S01]  /*281e0*/  LDCU UR4, c[0x0][0x39c] ;  /* 0x00007380ff0477ac */ /* 0x000e220008000800 */
[----:B-1----:R-:W-:Y:S02]  /*281f0*/  PRMT R67, R54, 0x7610, R67 ;  /* 0x0000761036437816 */ /* 0x002fe40000000043 */
[----:B------:R-:W-:Y:S01]  /*28200*/  PRMT R11, R55, 0x7610, R11 ;  /* 0x00007610370b7816 */ /* 0x000fe2000000000b */
[----:B------:R-:W-:Y:S01]  /*28210*/  VIADD R10, R93, 0xc6 ;  /* 0x000000c65d0a7836 */ /* 0x000fe20000000000 */
[----:B----4-:R-:W-:Y:S01]  /*28220*/  ISETP.LT.AND P6, PT, R73, UR12, !P6 ;  /* 0x0000000c49007c0c */ /* 0x010fe2000f7c1270 */
[C---:B------:R-:W-:Y:S01]  /*28230*/  VIADD R0, R6.reuse, UR20 ;  /* 0x0000001406007c36 */ /* 0x040fe20008000000 */
[----:B------:R-:W4:Y:S01]  /*28240*/  LDL.LU R54, [R1+0x89c] ;  /* 0x00089c0001367983 */ /* 0x000f220000300800 */
[----:B------:R-:W-:Y:S01]  /*28250*/  IMAD.WIDE R8, R6, 0x2, R4 ;  /* 0x0000000206087825 */ /* 0x000fe200078e0204 */
[----:B------:R-:W-:Y:S01]  /*28260*/  ISETP.GE.AND P4, PT, R10, UR6, PT ;  /* 0x000000060a007c0c */ /* 0x000fe2000bf86270 */
[----:B------:R-:W1:Y:S01]  /*28270*/  LDCU UR6, c[0x0][0x39c] ;  /* 0x00007380ff0677ac */ /* 0x000e620008000800 */
[----:B------:R-:W2:Y:S01]  /*28280*/  LDL.LU R55, [R1+0x898] ;  /* 0x0008980001377983 */ /* 0x000ea20000300800 */
[----:B------:R-:W-:Y:S01]  /*28290*/  IMAD.WIDE R6, R0, 0x2, R2 ;  /* 0x0000000200067825 */ /* 0x000fe200078e0202 */
[----:B------:R-:W0:Y:S02]  /*282a0*/  LDCU UR12, c[0x0][0x398] ;  /* 0x00007300ff0c77ac */ /* 0x000e240008000800 */
[----:B------:R1:W-:Y:S04]  /*282b0*/  @P1 STG.E.U16 desc[UR22][R8.64], R67 ;  /* 0x0000004308001986 */ /* 0x0003e8000c101516 */
[----:B------:R0:W-:Y:S01]  /*282c0*/  @P5 STG.E.U16 desc[UR22][R6.64], R11 ;  /* 0x0000000b06005986 */ /* 0x0001e2000c101516 */
[----:B------:R-:W-:-:S02]  /*282d0*/  ISETP.LT.AND P5, PT, R74, UR24, !P0 ;  /* 0x000000184a007c0c */ /* 0x000fc4000c7a1270 */
[----:B------:R-:W-:Y:S02]  /*282e0*/  ISETP.LT.AND P0, PT, R73, UR18, !P0 ;  /* 0x0000001249007c0c */ /* 0x000fe4000c701270 */
[----:B-1----:R-:W-:Y:S02]  /*282f0*/  PRMT R67, R56, 0x7610, R67 ;  /* 0x0000761038437816 */ /* 0x002fe40000000043 */
[----:B------:R-:W2:Y:S01]  /*28300*/  LDL.LU R56, [R1+0x894] ;  /* 0x0008940001387983 */ /* 0x000ea20000300800 */
[C---:B0-----:R-:W-:Y:S02]  /*28310*/  VIADD R6, R0.reuse, UR20 ;  /* 0x0000001400067c36 */ /* 0x041fe40008000000 */
[----:B------:R-:W-:Y:S01]  /*28320*/  IMAD.WIDE R10, R0, 0x2, R4 ;  /* 0x00000002000a7825 */ /* 0x000fe200078e0204 */
[----:B------:R-:W-:Y:S02]  /*28330*/  PRMT R0, R57, 0x7610, R0 ;  /* 0x0000761039007816 */ /* 0x000fe40000000000 */
[----:B------:R-:W2:Y:S01]  /*28340*/  LDL.LU R57, [R1+0x890] ;  /* 0x0008900001397983 */ /* 0x000ea20000300800 */
[----:B------:R-:W-:-:S03]  /*28350*/  IMAD.WIDE R8, R6, 0x2, R2 ;  /* 0x0000000206087825 */ /* 0x000fc600078e0202 */
[----:B------:R0:W-:Y:S04]  /*28360*/  @P6 STG.E.U16 desc[UR22][R10.64], R67 ;  /* 0x000000430a006986 */ /* 0x0001e8000c101516 */
[----:B------:R1:W-:Y:S01]  /*28370*/  @P5 STG.E.U16 desc[UR22][R8.64], R0 ;  /* 0x0000000008005986 */ /* 0x0003e2000c101516 */
[----:B0-----:R-:W-:-:S03]  /*28380*/  PRMT R67, R58, 0x7610, R67 ;  /* 0x000076103a437816 */ /* 0x001fc60000000043 */
[----:B------:R-:W2:Y:S01]  /*28390*/  LDL.LU R58, [R1+0x88c] ;  /* 0x00088c00013a7983 */ /* 0x000ea20000300800 */
[----:B-1----:R-:W-:Y:S01]  /*283a0*/  IMAD.WIDE R8, R6, 0x2, R4 ;  /* 0x0000000206087825 */ /* 0x002fe200078e0204 */
[----:B------:R-:W-:Y:S02]  /*283b0*/  PRMT R11, R59, 0x7610, R11 ;  /* 0x000076103b0b7816 */ /* 0x000fe4000000000b */
[----:B------:R-:W2:Y:S04]  /*283c0*/  LDL.LU R59, [R1+0x888] ;  /* 0x00088800013b7983 */ /* 0x000ea80000300800 */
[----:B------:R0:W-:Y:S02]  /*283d0*/  @P0 STG.E.U16 desc[UR22][R8.64], R67 ;  /* 0x0000004308000986 */ /* 0x0001e4000c101516 */
[----:B0-----:R-:W-:-:S02]  /*283e0*/  PRMT R67, R60, 0x7610, R67 ;  /* 0x000076103c437816 */ /* 0x001fc40000000043 */
[----:B------:R-:W2:Y:S04]  /*283f0*/  LDL.LU R60, [R1+0x884] ;  /* 0x00088400013c7983 */ /* 0x000ea80000300800 */
[----:B------:R-:W2:Y:S01]  /*28400*/  LDL.LU R69, [R1+0x20] ;  /* 0x0000200001457983 */ /* 0x000ea20000300800 */
[----:B------:R-:W-:Y:S01]  /*28410*/  ISETP.LT.AND P6, PT, R74, UR8, !P3 ;  /* 0x000000084a007c0c */ /* 0x000fe2000dfc1270 */
[----:B------:R-:W-:Y:S02]  /*28420*/  VIADD R7, R93, 0xc7 ;  /* 0x000000c75d077836 */ /* 0x000fe40000000000 */
[----:B------:R-:W-:Y:S01]  /*28430*/  VIADD R0, R6, UR20 ;  /* 0x0000001406007c36 */ /* 0x000fe20008000000 */
[----:B------:R-:W0:Y:S02]  /*28440*/  LDCU UR8, c[0x0][0x398] ;  /* 0x00007300ff0877ac */ /* 0x000e240008000800 */
[----:B------:R-:W-:Y:S01]  /*28450*/  ISETP.GE.AND P1, PT, R7, UR4, PT ;  /* 0x0000000407007c0c */ /* 0x000fe2000bf26270 */
[----:B------:R-:W-:Y:S01]  /*28460*/  IMAD.WIDE R6, R0, 0x2, R2 ;  /* 0x0000000200067825 */ /* 0x000fe200078e0202 */
[----:B------:R-:W-:Y:S01]  /*28470*/  ISETP.LT.AND P3, PT, R73, UR10, !P3 ;  /* 0x0000000a49007c0c */ /* 0x000fe2000df61270 */
[----:B------:R-:W1:Y:S02]  /*28480*/  LDCU UR4, c[0x0][0x39c] ;  /* 0x00007380ff0477ac */ /* 0x000e640008000800 */
[----:B------:R-:W-:-:S02]  /*28490*/  VIADD R10, R93, 0xc8 ;  /* 0x000000c85d0a7836 */ /* 0x000fc40000000000 */
[----:B------:R0:W-:Y:S01]  /*284a0*/  @P6 STG.E.U16 desc[UR22][R6.64], R11 ;  /* 0x0000000b06006986 */ /* 0x0001e2000c101516 */
[----:B------:R-:W-:Y:S01]  /*284b0*/  ISETP.LT.AND P6, PT, R74, UR14, !P2 ;  /* 0x0000000e4a007c0c */ /* 0x000fe2000d7c1270 */
[----:B------:R-:W1:Y:S01]  /*284c0*/  LDCU UR10, c[0x0][0x398] ;  /* 0x00007300ff0a77ac */ /* 0x000e620008000800 */
[----:B------:R-:W-:Y:S01]  /*284d0*/  ISETP.GE.AND P5, PT, R10, UR6, PT ;  /* 0x000000060a007c0c */ /* 0x000fe2000bfa6270 */
[----:B------:R-:W1:Y:S01]  /*284e0*/  LDCU UR6, c[0x0][0x39c] ;  /* 0x00007380ff0677ac */ /* 0x000e620008000800 */
[----:B------:R-:W-:Y:S01]  /*284f0*/  ISETP.LT.AND P2, PT, R73, UR12, !P2 ;  /* 0x0000000c49007c0c */ /* 0x000fe2000d741270 */
[----:B------:R-:W1:Y:S01]  /*28500*/  LDCU UR14, c[0x0][0x398] ;  /* 0x00007300ff0e77ac */ /* 0x000e620008000800 */
[C---:B0-----:R-:W-:Y:S02]  /*28510*/  VIADD R6, R0.reuse, UR20 ;  /* 0x0000001400067c36 */ /* 0x041fe40008000000 */
[----:B------:R-:W-:Y:S01]  /*28520*/  IMAD.WIDE R10, R0, 0x2, R4 ;  /* 0x00000002000a7825 */ /* 0x000fe200078e0204 */
[----:B------:R-:W-:Y:S01]  /*28530*/  PRMT R0, R61, 0x7610, R0 ;  /* 0x000076103d007816 */ /* 0x000fe20000000000 */
[----:B------:R-:W0:Y:S01]  /*28540*/  LDCU UR12, c[0x0][0x398] ;  /* 0x00007300ff0c77ac */ /* 0x000e220008000800 */
[----:B------:R-:W3:Y:S01]  /*28550*/  LDL.LU R61, [R1+0x880] ;  /* 0x00088000013d7983 */ /* 0x000ee20000300800 */
[----:B------:R-:W-:-:S03]  /*28560*/  IMAD.WIDE R8, R6, 0x2, R2 ;  /* 0x0000000206087825 */ /* 0x000fc600078e0202 */
[----:B------:R0:W-:Y:S01]  /*28570*/  @P3 STG.E.U16 desc[UR22][R10.64], R67 ;  /* 0x000000430a003986 */ /* 0x0001e2000c101516 */
[----:B-----5:R-:W-:Y:S01]  /*28580*/  ISETP.LT.AND P3, PT, R74, UR16, !P4 ;  /* 0x000000104a007c0c */ /* 0x020fe2000e761270 */
[----:B------:R-:W-:Y:S02]  /*28590*/  VIADD R7, R93, 0xc9 ;  /* 0x000000c95d077836 */ /* 0x000fe40000000000 */
[----:B------:R5:W-:Y:S01]  /*285a0*/  @P6 STG.E.U16 desc[UR22][R8.64], R0 ;  /* 0x0000000008006986 */ /* 0x000be2000c101516 */
[----:B------:R-:W-:Y:S01]  /*285b0*/  ISETP.LT.AND P4, PT, R73, UR8, !P4 ;  /* 0x0000000849007c0c */ /* 0x000fe2000e781270 */
[----:B------:R-:W2:Y:S01]  /*285c0*/  LDCU UR8, c[0x0][0x398] ;  /* 0x00007300ff0877ac */ /* 0x000ea20008000800 */
[----:B-1----:R-:W-:Y:S01]  /*285d0*/  ISETP.GE.AND P0, PT, R7, UR4, PT ;  /* 0x0000000407007c0c */ /* 0x002fe2000bf06270 */
[----:B------:R-:W1:Y:S01]  /*285e0*/  LDCU UR4, c[0x0][0x39c] ;  /* 0x00007380ff0477ac */ /* 0x000e620008000800 */
[----:B0-----:R-:W-:Y:S01]  /*285f0*/  PRMT R67, R62, 0x7610, R67 ;  /* 0x000076103e437816 */ /* 0x001fe20000000043 */
[----:B------:R-:W-:Y:S01]  /*28600*/  VIADD R10, R93, 0xca ;  /* 0x000000ca5d0a7836 */ /* 0x000fe20000000000 */
[----:B------:R-:W-:Y:S01]  /*28610*/  PRMT R11, R63, 0x7610, R11 ;  /* 0x000076103f0b7816 */ /* 0x000fe2000000000b */
[----:B------:R-:W3:Y:S01]  /*28620*/  LDL.LU R62, [R1+0x87c] ;  /* 0x00087c00013e7983 */ /* 0x000ee20000300800 */
[C---:B-----5:R-:W-:Y:S01]  /*28630*/  VIADD R0, R6.reuse, UR20 ;  /* 0x0000001406007c36 */ /* 0x060fe20008000000 */
[----:B------:R-:W0:Y:S01]  /*28640*/  LDCU UR16, c[0x0][0x398] ;  /* 0x00007300ff1077ac */ /* 0x000e220008000800 */
[----:B------:R-:W-:Y:S01]  /*28650*/  IMAD.WIDE R8, R6, 0x2, R4 ;  /* 0x0000000206087825 */ /* 0x000fe200078e0204 */
[----:B------:R-:W-:Y:S01]  /*28660*/  ISETP.GE.AND P6, PT, R10, UR6, PT ;  /* 0x000000060a007c0c */ /* 0x000fe2000bfc6270 */
[----:B------:R-:W5:Y:S01]  /*28670*/  LDL.LU R63, [R1+0x878] ;  /* 0x00087800013f7983 */ /* 0x000f620000300800 */
[----:B------:R-:W0:Y:S01]  /*28680*/  LDCU UR6, c[0x0][0x39c] ;  /* 0x00007380ff0677ac */ /* 0x000e220008000800 */
[----:B------:R-:W-:-:S02]  /*28690*/  IMAD.WIDE R6, R0, 0x2, R2 ;  /* 0x0000000200067825 */ /* 0x000fc400078e0202 */
[----:B------:R1:W-:Y:S04]  /*286a0*/  @P2 STG.E.U16 desc[UR22][R8.64], R67 ;  /* 0x0000004308002986 */ /* 0x0003e8000c101516 */
[----:B------:R0:W-:Y:S01]  /*286b0*/  @P3 STG.E.U16 desc[UR22][R6.64], R11 ;  /* 0x0000000b06003986 */ /* 0x0001e2000c101516 */
[----:B-1----:R-:W-:-:S03]  /*286c0*/  PRMT R67, R64, 0x7610, R67 ;  /* 0x0000761040437816 */ /* 0x002fc60000000043 */
[----:B------:R-:W3:Y:S01]  /*286d0*/  LDL.LU R64, [R1+0x874] ;  /* 0x0008740001407983 */ /* 0x000ee20000300800 */
[----:B0-----:R-:W-:-:S04]  /*286e0*/  IMAD.WIDE R10, R0, 0x2, R4 ;  /* 0x00000002000a7825 */ /* 0x001fc800078e0204 */
[----:B------:R-:W-:Y:S01]  /*286f0*/  VIADD R7, R0, UR20 ;  /* 0x0000001400077c36 */ /* 0x000fe20008000000 */
[----:B------:R-:W-:Y:S01]  /*28700*/  PRMT R0, R65, 0x7610, R0 ;  /* 0x0000761041007816 */ /* 0x000fe20000000000 */
[----:B------:R0:W-:Y:S04]  /*28710*/  @P4 STG.E.U16 desc[UR22][R10.64], R67 ;  /* 0x000000430a004986 */ /* 0x0001e8000c101516 */
[----:B------:R-:W3:Y:S01]  /*28720*/  LDL.LU R65, [R1+0x870] ;  /* 0x0008700001417983 */ /* 0x000ee20000300800 */
[----:B------:R-:W-:Y:S01]  /*28730*/  VIADD R6, R93, 0xcb ;  /* 0x000000cb5d067836 */ /* 0x000fe20000000000 */
[----:B0-----:R-:W-:Y:S02]  /*28740*/  PRMT R67, R66, 0x7610, R67 ;  /* 0x0000761042437816 */ /* 0x001fe40000000043 */
[----:B------:R-:W3:Y:S04]  /*28750*/  LDL.LU R66, [R1+0x86c] ;  /* 0x00086c0001427983 */ /* 0x000ee80000300800 */
[----:B------:R-:W3:Y:S04]  /*28760*/  LDL.LU R68, [R1+0xa8] ;  /* 0x0000a80001447983 */ /* 0x000ee80000300800 */
[----:B------:R-:W3:Y:S04]  /*28770*/  LDL.LU R92, [R1+0xac] ;  /* 0x0000ac00015c7983 */ /* 0x000ee80000300800 */
[----:B------:R-:W3:Y:S04]  /*28780*/  LDL.LU R91, [R1+0xb0] ;  /* 0x0000b000015b7983 */ /* 0x000ee80000300800 */
[----:B------:R-:W3:Y:S01]  /*28790*/  LDL.LU R90, [R1+0xb4] ;  /* 0x0000b400015a7983 */ /* 0x000ee20000300800 */
[----:B------:R-:W-:Y:S01]  /*287a0*/  ISETP.LT.AND P3, PT, R74, UR10, !P1 ;  /* 0x0000000a4a007c0c */ /* 0x000fe2000cf61270 */
[----:B------:R-:W-:-:S02]  /*287b0*/  IMAD.WIDE R8, R7, 0x2, R2 ;  /* 0x0000000207087825 */ /* 0x000fc400078e0202 */
[----:B------:R-:W3:Y:S01]  /*287c0*/  LDL.LU R89, [R1+0xb8] ;  /* 0x0000b80001597983 */ /* 0x000ee20000300800 */
[----:B------:R-:W-:Y:S01]  /*287d0*/  ISETP.GE.AND P2, PT, R6, UR4, PT ;  /* 0x0000000406007c0c */ /* 0x000fe2000bf46270 */
[----:B------:R-:W0:Y:S02]  /*287e0*/  LDCU UR4, c[0x0][0x39c] ;  /* 0x00007380ff0477ac */ /* 0x000e240008000800 */
[----:B------:R-:W3:Y:S01]  /*287f0*/  LDL.LU R88, [R1+0xbc] ;  /* 0x0000bc0001587983 */ /* 0x000ee20000300800 */
[----:B------:R-:W-:Y:S01]  /*28800*/  ISETP.LT.AND P1, PT, R73, UR14, !P1 ;  /* 0x0000000e49007c0c */ /* 0x000fe2000cf21270 */
[C---:B------:R-:W-:Y:S01]  /*28810*/  IMAD.WIDE R10, R7.reuse, 0x2, R4 ;  /* 0x00000002070a7825 */ /* 0x040fe200078e0204 */
[----:B------:R-:W1:Y:S01]  /*28820*/  LDCU UR10, c[0x0][0x398] ;  /* 0x00007300ff0a77ac */ /* 0x000e620008000800 */
[----:B------:R-:W3:Y:S02]  /*28830*/  LDL.LU R87, [R1+0xc0] ;  /* 0x0000c00001577983 */ /* 0x000ee40000300800 */
[----:B------:R-:W-:Y:S01]  /*28840*/  VIADD R6, R7, UR20 ;  /* 0x0000001407067c36 */ /* 0x000fe20008000000 */
[----:B--2---:R-:W-:Y:S01]  /*28850*/  F2FP.F16.F32.PACK_AB R12, R12, R69 ;  /* 0x000000450c0c723e */ /* 0x004fe200000000ff */
[----:B------:R-:W2:Y:S01]  /*28860*/  LDL.LU R86, [R1+0xc4] ;  /* 0x0000c40001567983 */ /* 0x000ea20000300800 */
[----:B------:R-:W-:Y:S01]  /*28870*/  ISETP.LT.AND P4, PT, R74, UR12, !P5 ;  /* 0x0000000c4a007c0c */ /* 0x000fe2000ef81270 */
[----:B------:R-:W0:Y:S02]  /*28880*/  LDCU UR12, c[0x0][0x398] ;  /* 0x00007300ff0c77ac */ /* 0x000e240008000800 */
[----:B------:R-:W4:Y:S01]  /*28890*/  LDL.LU R85, [R1+0xc8] ;  /* 0x0000c80001557983 */ /* 0x000f220000300800 */
[----:B------:R-:W0:Y:S03]  /*288a0*/  LDCU UR14, c[0x0][0x398] ;  /* 0x00007300ff0e77ac */ /* 0x000e260008000800 */
        /* <DEDUP_REMOVED lines=9> */
[----:B------:R-:W5:Y:S04]  /*28940*/  LDL.LU R75, [R1+0xec] ;  /* 0x0000ec00014b7983 */ /* 0x000f680000300800 */
[----:B------:R-:W2:Y:S04]  /*28950*/  LDL.LU R72, [R1+0xf4] ;  /* 0x0000f40001487983 */ /* 0x000ea80000300800 */
[----:B------:R-:W-:Y:S04]  /*28960*/  @P3 STG.E.U16 desc[UR22][R8.64], R0 ;  /* 0x0000000008003986 */ /* 0x000fe8000c101516 */
[----:B------:R-:W2:Y:S04]  /*28970*/  LDL.LU R71, [R1+0xf8] ;  /* 0x0000f80001477983 */ /* 0x000ea80000300800 */
[----:B------:R-:W2:Y:S04]  /*28980*/  LDL.S16 R70, [R1+0xfc] ;  /* 0x0000fc0001467983 */ /* 0x000ea80000100600 */
[----:B------:R0:W-:Y:S04]  /*28990*/  @P1 STG.E.U16 desc[UR22][R10.64], R67 ;  /* 0x000000430a001986 */ /* 0x0001e8000c101516 */
[----:B------:R-:W2:Y:S04]  /*289a0*/  LDL.LU.S16 R69, [R1+0xfe] ;  /* 0x0000fe0001457983 */ /* 0x000ea80000300600 */
[----:B------:R-:W2:Y:S01]  /*289b0*/  LDL.LU R7, [R1+0x24] ;  /* 0x0000240001077983 */ /* 0x000ea20000300800 */
[----:B0-----:R-:W-:-:S03]  /*289c0*/  VIADD R10, R93, 0xcd ;  /* 0x000000cd5d0a7836 */ /* 0x001fc60000000000 */
[----:B------:R-:W3:Y:S02]  /*289d0*/  LDL.LU R67, [R1+0xa4] ;  /* 0x0000a40001437983 */ /* 0x000ee40000300800 */
[----:B------:R-:W-:Y:S01]  /*289e0*/  ISETP.GE.AND P1, PT, R10, UR4, PT ;  /* 0x000000040a007c0c */ /* 0x000fe2000bf26270 */
[----:B------:R-:W-:Y:S01]  /*289f0*/  IMAD.WIDE R8, R6, 0x2, R2 ;  /* 0x0000000206087825 */ /* 0x000fe200078e0202 */
[----:B------:R-:W3:Y:S01]  /*28a00*/  LDL.LU R10, [R1+0x28] ;  /* 0x00002800010a7983 */ /* 0x000ee20000300800 */
[----:B------:R-:W-:Y:S01]  /*28a10*/  ISETP.LT.AND P5, PT, R73, UR8, !P5 ;  /* 0x0000000849007c0c */ /* 0x000fe2000efa1270 */
[----:B------:R-:W0:Y:S01]  /*28a20*/  LDCU UR4, c[0x0][0x39c] ;  /* 0x00007380ff0477ac */ /* 0x000e220008000800 */
[----:B------:R-:W-:Y:S01]  /*28a30*/  VIADD R0, R93, 0xcc ;  /* 0x000000cc5d007836 */ /* 0x000fe20000000000 */
[----:B------:R0:W-:Y:S01]  /*28a40*/  @P4 STG.E.U16 desc[UR22][R8.64], R12 ;  /* 0x0000000c08004986 */ /* 0x0001e2000c101516 */
[----:B-1----:R-:W-:Y:S01]  /*28a50*/  ISETP.LT.AND P4, PT, R74, UR10, !P0 ;  /* 0x0000000a4a007c0c */ /* 0x002fe2000c781270 */
[----:B------:R-:W1:Y:S02]  /*28a60*/  LDCU UR8, c[0x0][0x398] ;  /* 0x00007300ff0877ac */ /* 0x000e640008000800 */
[----:B------:R-:W-:Y:S01]  /*28a70*/  ISETP.GE.AND P3, PT, R0, UR6, PT ;  /* 0x0000000600007c0c */ /* 0x000fe2000bf66270 */
[----:B------:R-:W-:Y:S01]  /*28a80*/  VIADD R0, R6, UR20 ;  /* 0x0000001406007c36 */ /* 0x000fe20008000000 */
[----:B------:R-:W-:Y:S01]  /*28a90*/  ISETP.LT.AND P0, PT, R73, UR12, !P0 ;  /* 0x0000000c49007c0c */ /* 0x000fe2000c701270 */
[----:B------:R-:W1:Y:S01]  /*28aa0*/  LDCU UR10, c[0x0][0x398] ;  /* 0x00007300ff0a77ac */ /* 0x000e620008000800 */
[----:B------:R-:W-:Y:S01]  /*28ab0*/  PRMT R11, R12, 0x7632, R11 ;  /* 0x000076320c0b7816 */ /* 0x000fe2000000000b */
[----:B------:R-:W1:Y:S01]  /*28ac0*/  LDCU UR6, c[0x0][0x39c] ;  /* 0x00007380ff0677ac */ /* 0x000e620008000800 */
[----:B0-----:R-:W-:Y:S01]  /*28ad0*/  IMAD.WIDE R8, R6, 0x2, R4 ;  /* 0x0000000206087825 */ /* 0x001fe200078e0204 */
[----:B------:R-:W0:Y:S04]  /*28ae0*/  LDCU UR12, c[0x0][0x398] ;  /* 0x00007300ff0c77ac */ /* 0x000e280008000800 */
[----:B------:R0:W-:Y:S01]  /*28af0*/  @P5 STG.E.U16 desc[UR22][R8.64], R11 ;  /* 0x0000000b08005986 */ /* 0x0001e2000c101516 */
[----:B--2---:R-:W-:Y:S01]  /*28b00*/  F2FP.F16.F32.PACK_AB R13, R13, R7 ;  /* 0x000000070d0d723e */ /* 0x004fe200000000ff */
[----:B------:R-:W-:-:S03]  /*28b10*/  IMAD.WIDE R6, R0, 0x2, R2 ;  /* 0x0000000200067825 */ /* 0x000fc600078e0202 */
[----:B------:R-:W-:Y:S02]  /*28b20*/  PRMT R12, R13, 0x7632, R12 ;  /* 0x000076320d0c7816 */ /* 0x000fe4000000000c */
[----:B------:R2:W-:Y:S01]  /*28b30*/  @P4 STG.E.U16 desc[UR22][R6.64], R13 ;  /* 0x0000000d06004986 */ /* 0x0005e2000c101516 */
[----:B---3--:R-:W-:Y:S01]  /*28b40*/  F2FP.F16.F32.PACK_AB R14, R14, R10 ;  /* 0x0000000a0e0e723e */ /* 0x008fe200000000ff */
[----:B0-----:R-:W-:-:S04]  /*28b50*/  IMAD.WIDE R10, R0, 0x2, R4 ;  /* 0x00000002000a7825 */ /* 0x001fc800078e0204 */
[----:B--2---:R-:W-:Y:S01]  /*28b60*/  VIADD R6, R0, UR20 ;  /* 0x0000001400067c36 */ /* 0x004fe20008000000 */
[----:B------:R-:W2:Y:S04]  /*28b70*/  LDL.LU R13, [R1+0x64] ;  /* 0x00006400010d7983 */ /* 0x000ea80000300800 */
[----:B------:R-:W3:Y:S04]  /*28b80*/  LDL.LU R0, [R1+0x2c] ;  /* 0x00002c0001007983 */ /* 0x000ee80000300800 */
[----:B------:R0:W-:Y:S02]  /*28b90*/  @P0 STG.E.U16 desc[UR22][R10.64], R12 ;  /* 0x0000000c0a000986 */ /* 0x0001e4000c101516 */
[----:B0-----:R-:W-:-:S05]  /*28ba0*/  VIADD R10, R93, 0xcf ;  /* 0x000000cf5d0a7836 */ /* 0x001fca0000000000 */
[----:B------:R-:W-:Y:S02]  /*28bb0*/  ISETP.GE.AND P0, PT, R10, UR4, PT ;  /* 0x000000040a007c0c */ /* 0x000fe4000bf06270 */
[----:B------:R-:W-:Y:S01]  /*28bc0*/  ISETP.LT.AND P5, PT, R74, UR14, !P6 ;  /* 0x0000000e4a007c0c */ /* 0x000fe2000f7a1270 */
[----:B------:R-:W2:Y:S01]  /*28bd0*/  LDL.LU R10, [R1+0x30] ;  /* 0x00003000010a7983 */ /* 0x000ea20000300800 */
[----:B------:R-:W-:Y:S01]  /*28be0*/  IMAD.WIDE R8, R6, 0x2, R2 ;  /* 0x0000000206087825 */ /* 0x000fe200078e0202 */
[----:B-1----:R-:W-:Y:S01]  /*28bf0*/  ISETP.LT.AND P6, PT, R73, UR8, !P6 ;  /* 0x0000000849007c0c */ /* 0x002fe2000f7c1270 */
[----:B------:R-:W0:Y:S02]  /*28c00*/  LDCU UR4, c[0x0][0x39c] ;  /* 0x00007380ff0477ac */ /* 0x000e240008000800 */
[----:B------:R-:W-:Y:S01]  /*28c10*/  VIADD R7, R93, 0xce ;  /* 0x000000ce5d077836 */ /* 0x000fe20000000000 */
[----:B------:R-:W-:Y:S01]  /*28c20*/  PRMT R11, R14, 0x7632, R11 ;  /* 0x000076320e0b7816 */ /* 0x000fe2000000000b */
[----:B------:R-:W1:Y:S05]  /*28c30*/  LDCU UR14, c[0x0][0x398] ;  /* 0x00007300ff0e77ac */ /* 0x000e6a0008000800 */
[----:B------:R0:W-:Y:S01]  /*28c40*/  @P5 STG.E.U16 desc[UR22][R8.64], R14 ;  /* 0x0000000e08005986 */ /* 0x0001e2000c101516 */
[----:B------:R-:W-:Y:S01]  /*28c50*/  ISETP.LT.AND P5, PT, R74, UR10, !P2 ;  /* 0x0000000a4a007c0c */ /* 0x000fe2000d7a1270 */
[----:B------:R-:W1:Y:S01]  /*28c60*/  LDCU UR8, c[0x0][0x398] ;  /* 0x00007300ff0877ac */ /* 0x000e620008000800 */
[----:B------:R-:W-:-:S02]  /*28c70*/  ISETP.GE.AND P4, PT, R7, UR6, PT ;  /* 0x0000000607007c0c */ /* 0x000fc4000bf86270 */
[----:B------:R-:W-:Y:S01]  /*28c80*/  ISETP.LT.AND P2, PT, R73, UR12, !P2 ;  /* 0x0000000c49007c0c */ /* 0x000fe2000d741270 */
[----:B------:R-:W1:Y:S01]  /*28c90*/  LDCU UR10, c[0x0][0x398] ;  /* 0x00007300ff0a77ac */ /* 0x000e620008000800 */
[----:B------:R-:W1:Y:S01]  /*28ca0*/  LDCU UR6, c[0x0][0x39c] ;  /* 0x00007380ff0677ac */ /* 0x000e620008000800 */
[C---:B0-----:R-:W-:Y:S01]  /*28cb0*/  IMAD.WIDE R8, R6.reuse, 0x2, R4 ;  /* 0x0000000206087825 */ /* 0x041fe200078e0204 */
[----:B------:R-:W0:Y:S04]  /*28cc0*/  LDCU UR12, c[0x0][0x398] ;  /* 0x00007300ff0c77ac */ /* 0x000e280008000800 */
[----:B------:R-:W-:Y:S01]  /*28cd0*/  @P6 STG.E.U16 desc[UR22][R8.64], R11 ;  /* 0x0000000b08006986 */ /* 0x000fe2000c101516 */
[----:B---3--:R-:W-:Y:S01]  /*28ce0*/  F2FP.F16.F32.PACK_AB R15, R15, R0 ;  /* 0x000000000f0f723e */ /* 0x008fe200000000ff */
[----:B------:R-:W-:-:S04]  /*28cf0*/  VIADD R0, R6, UR20 ;  /* 0x0000001406007c36 */ /* 0x000fc80008000000 */
[----:B------:R-:W-:Y:S01]  /*28d00*/  IMAD.WIDE R6, R0, 0x2, R2 ;  /* 0x0000000200067825 */ /* 0x000fe200078e0202 */
[----:B------:R-:W-:-:S04]  /*28d10*/  PRMT R12, R15, 0x7632, R12 ;  /* 0x000076320f0c7816 */ /* 0x000fc8000000000c */
[----:B------:R3:W-:Y:S02]  /*28d20*/  @P5 STG.E.U16 desc[UR22][R6.64], R15 ;  /* 0x0000000f06005986 */ /* 0x0007e4000c101516 */
[----:B---3--:R-:W-:Y:S02]  /*28d30*/  VIADD R6, R0, UR20 ;  /* 0x0000001400067c36 */ /* 0x008fe40008000000 */
[----:B------:R-:W3:Y:S01]  /*28d40*/  LDL.LU R15, [R1+0x68] ;  /* 0x00006800010f7983 */ /* 0x000ee20000300800 */
[----:B--2---:R-:W-:Y:S01]  /*28d50*/  F2FP.F16.F32.PACK_AB R16, R16, R10 ;  /* 0x0000000a1010723e */ /* 0x004fe200000000ff */
[----:B------:R-:W-:Y:S02]  /*28d60*/  IMAD.WIDE R10, R0, 0x2, R4 ;  /* 0x00000002000a7825 */ /* 0x000fe400078e0204 */
[----:B------:R-:W2:Y:S04]  /*28d70*/  LDL.LU R0, [R1+0x34] ;  /* 0x0000340001007983 */ /* 0x000ea80000300800 */
[----:B------:R0:W-:Y:S02]  /*28d80*/  @P2 STG.E.U16 desc[UR22][R10.64], R12 ;  /* 0x0000000c0a002986 */ /* 0x0001e4000c101516 */
[----:B0-----:R-:W-:-:S05]  /*28d90*/  VIADD R10, R93, 0xd1 ;  /* 0x000000d15d0a7836 */ /* 0x001fca0000000000 */
[----:B------:R-:W-:Y:S02]  /*28da0*/  ISETP.GE.AND P2, PT, R10, UR4, PT ;  /* 0x000000040a007c0c */ /* 0x000fe4000bf46270 */
[----:B-1----:R-:W-:Y:S01]  /*28db0*/  ISETP.LT.AND P6, PT, R74, UR14, !P3 ;  /* 0x0000000e4a007c0c */ /* 0x002fe2000dfc1270 */
[----:B------:R-:W3:Y:S01]  /*28dc0*/  LDL.LU R10, [R1+0x38] ;  /* 0x00003800010a7983 */ /* 0x000ee20000300800 */
[----:B------:R-:W-:Y:S01]  /*28dd0*/  IMAD.WIDE R8, R6, 0x2, R2 ;  /* 0x0000000206087825 */ /* 0x000fe200078e0202 */
[----:B------:R-:W0:Y:S01]  /*28de0*/  LDCU UR14, c[0x0][0x398] ;  /* 0x00007300ff0e77ac */ /* 0x000e220008000800 */
[----:B------:R-:W-:Y:S02]  /*28df0*/  ISETP.LT.AND P3, PT, R73, UR8, !P3 ;  /* 0x0000000849007c0c */ /* 0x000fe4000df61270 */
        /* <DEDUP_REMOVED lines=13> */
[----:B--2---:R-:W-:Y:S01]  /*28ed0*/  F2FP.F16.F32.PACK_AB R17, R17, R0 ;  /* 0x000000001111723e */ /* 0x004fe200000000ff */
[----:B------:R-:W-:-:S04]  /*28ee0*/  VIADD R0, R6, UR20 ;  /* 0x0000001406007c36 */ /* 0x000fc80008000000 */
[----:B------:R-:W-:Y:S01]  /*28ef0*/  IMAD.WIDE R6, R0, 0x2, R2 ;  /* 0x0000000200067825 */ /* 0x000fe200078e0202 */
[----:B------:R-:W-:-:S04]  /*28f00*/  PRMT R12, R17, 0x7632, R12 ;  /* 0x00007632110c7816 */ /* 0x000fc8000000000c */
[----:B------:R2:W-:Y:S01]  /*28f10*/  @P6 STG.E.U16 desc[UR22][R6.64], R17 ;  /* 0x0000001106006986 */ /* 0x0005e2000c101516 */
[----:B------:R-:W-:Y:S01]  /*28f20*/  ISETP.LT.AND P6, PT, R74, UR14, !P4 ;  /* 0x0000000e4a007c0c */ /* 0x000fe2000e7c1270 */
[----:B------:R-:W0:Y:S01]  /*28f30*/  LDCU UR14, c[0x0][0x398] ;  /* 0x00007300ff0e77ac */ /* 0x000e220008000800 */
[----:B--2---:R-:W-:Y:S01]  /*28f40*/  VIADD R6, R0, UR20 ;  /* 0x0000001400067c36 */ /* 0x004fe20008000000 */
[----:B------:R-:W2:Y:S01]  /*28f50*/  LDL.LU R17, [R1+0x6c] ;  /* 0x00006c0001117983 */ /* 0x000ea20000300800 */
[----:B---3--:R-:W-:Y:S01]  /*28f60*/  F2FP.F16.F32.PACK_AB R18, R18, R10 ;  /* 0x0000000a1212723e */ /* 0x008fe200000000ff */
[----:B------:R-:W-:Y:S02]  /*28f70*/  IMAD.WIDE R10, R0, 0x2, R4 ;  /* 0x00000002000a7825 */ /* 0x000fe400078e0204 */
[----:B------:R-:W3:Y:S02]  /*28f80*/  LDL.LU R0, [R1+0x3c] ;  /* 0x00003c0001007983 */ /* 0x000ee40000300800 */
[----:B------:R-:W-:-:S02]  /*28f90*/  IMAD.WIDE R8, R6, 0x2, R2 ;  /* 0x0000000206087825 */ /* 0x000fc400078e0202 */
[----:B------:R0:W-:Y:S04]  /*28fa0*/  @P1 STG.E.U16 desc[UR22][R10.64], R12 ;  /* 0x0000000c0a001986 */ /* 0x0001e8000c101516 */
[----:B------:R1:W-:Y:S01]  /*28fb0*/  @P6 STG.E.U16 desc[UR22][R8.64], R18 ;  /* 0x0000001208006986 */ /* 0x0003e2000c101516 */
[----:B0-----:R-:W-:Y:S01]  /*28fc0*/  VIADD R10, R93, 0xd3 ;  /* 0x000000d35d0a7836 */ /* 0x001fe20000000000 */
[----:B------:R-:W-:Y:S02]  /*28fd0*/  PRMT R11, R18, 0x7632, R11 ;  /* 0x00007632120b7816 */ /* 0x000fe4000000000b */
[----:B-1----:R-:W2:Y:S02]  /*28fe0*/  LDL.LU R18, [R1+0xa0] ;  /* 0x0000a00001127983 */ /* 0x002ea40000300800 */
[----:B------:R-:W-:-:S02]  /*28ff0*/  ISETP.GE.AND P1, PT, R10, UR4, PT ;  /* 0x000000040a007c0c */ /* 0x000fc4000bf26270 */
[----:B------:R-:W-:Y:S01]  /*29000*/  ISETP.LT.AND P4, PT, R73, UR8, !P4 ;  /* 0x0000000849007c0c */ /* 0x000fe2000e781270 */
[----:B------:R-:W2:Y:S01]  /*29010*/  LDL.LU R10, [R1+0x40] ;  /* 0x00004000010a7983 */ /* 0x000ea20000300800 */
[----:B------:R-:W-:Y:S01]  /*29020*/  ISETP.LT.AND P6, PT, R74, UR10, !P0 ;  /* 0x0000000a4a007c0c */ /* 0x000fe2000c7c1270 */
[----:B------:R-:W-:Y:S02]  /*29030*/  VIADD R7, R93, 0xd2 ;  /* 0x000000d25d077836 */ /* 0x000fe40000000000 */
[C---:B------:R-:W-:Y:S01]  /*29040*/  IMAD.WIDE R8, R6.reuse, 0x2, R4 ;  /* 0x0000000206087825 */ /* 0x040fe200078e0204 */
[----:B------:R-:W-:Y:S01]  /*29050*/  ISETP.LT.AND P0, PT, R73, UR12, !P0 ;  /* 0x0000000c49007c0c */ /* 0x000fe2000c701270 */
[----:B------:R-:W0:Y:S01]  /*29060*/  LDCU UR4, c[0x0][0x39c] ;  /* 0x00007380ff0477ac */ /* 0x000e220008000800 */
[----:B------:R-:W-:Y:S01]  /*29070*/  ISETP.GE.AND P3, PT, R7, UR6, PT ;  /* 0x0000000607007c0c */ /* 0x000fe2000bf66270 */
[----:B------:R-:W1:Y:S04]  /*29080*/  LDCU UR8, c[0x0][0x398] ;  /* 0x00007300ff0877ac */ /* 0x000e680008000800 */
[----:B------:R-:W-:Y:S01]  /*29090*/  @P4 STG.E.U16 desc[UR22][R8.64], R11 ;  /* 0x0000000b08004986 */ /* 0x000fe2000c101516 */
[----:B------:R-:W0:Y:S01]  /*290a0*/  LDCU UR10, c[0x0][0x398] ;  /* 0x00007300ff0a77ac */ /* 0x000e220008000800 */
[----:B------:R-:W0:Y:S01]  /*290b0*/  LDCU UR6, c[0x0][0x39c] ;  /* 0x00007380ff0677ac */ /* 0x000e220008000800 */
[----:B------:R-:W0:Y:S01]  /*290c0*/  LDCU UR12, c[0x0][0x398] ;  /* 0x00007300ff0c77ac */ /* 0x000e220008000800 */
[----:B---3--:R-:W-:Y:S01]  /*290d0*/  F2FP.F16.F32.PACK_AB R19, R19, R0 ;  /* 0x000000001313723e */ /* 0x008fe200000000ff */
[----:B------:R-:W-:-:S04]  /*290e0*/  VIADD R0, R6, UR20 ;  /* 0x0000001406007c36 */ /* 0x000fc80008000000 */
[----:B------:R-:W-:Y:S01]  /*290f0*/  IMAD.WIDE R6, R0, 0x2, R2 ;  /* 0x0000000200067825 */ /* 0x000fe200078e0202 */
[----:B------:R-:W-:-:S04]  /*29100*/  PRMT R12, R19, 0x7632, R12 ;  /* 0x00007632130c7816 */ /* 0x000fc8000000000c */
[----:B------:R3:W-:Y:S01]  /*29110*/  @P6 STG.E.U16 desc[UR22][R6.64], R19 ;  /* 0x0000001306006986 */ /* 0x0007e2000c101516 */
[----:B------:R-:W-:Y:S01]  /*29120*/  ISETP.LT.AND P6, PT, R74, UR14, !P5 ;  /* 0x0000000e4a007c0c */ /* 0x000fe2000efc1270 */
[----:B------:R-:W0:Y:S01]  /*29130*/  LDCU UR14, c[0x0][0x398] ;  /* 0x00007300ff0e77ac */ /* 0x000e220008000800 */
[----:B---3--:R-:W-:Y:S01]  /*29140*/  VIADD R6, R0, UR20 ;  /* 0x0000001400067c36 */ /* 0x008fe20008000000 */
[----:B------:R-:W3:Y:S01]  /*29150*/  LDL.LU R19, [R1+0x9c] ;  /* 0x00009c0001137983 */ /* 0x000ee20000300800 */
[----:B--2---:R-:W-:Y:S01]  /*29160*/  F2FP.F16.F32.PACK_AB R20, R20, R10 ;  /* 0x0000000a1414723e */ /* 0x004fe200000000ff */
[----:B------:R-:W-:Y:S02]  /*29170*/  IMAD.WIDE R10, R0, 0x2, R4 ;  /* 0x00000002000a7825 */ /* 0x000fe400078e0204 */
[----:B------:R-:W2:Y:S02]  /*29180*/  LDL.LU R0, [R1+0x44] ;  /* 0x0000440001007983 */ /* 0x000ea40000300800 */
[----:B------:R-:W-:-:S02]  /*29190*/  IMAD.WIDE R8, R6, 0x2, R2 ;  /* 0x0000000206087825 */ /* 0x000fc400078e0202 */
[----:B------:R0:W-:Y:S04]  /*291a0*/  @P0 STG.E.U16 desc[UR22][R10.64], R12 ;  /* 0x0000000c0a000986 */ /* 0x0001e8000c101516 */
[----:B------:R1:W-:Y:S01]  /*291b0*/  @P6 STG.E.U16 desc[UR22][R8.64], R20 ;  /* 0x0000001408006986 */ /* 0x0003e2000c101516 */
[----:B0-----:R-:W-:Y:S01]  /*291c0*/  VIADD R10, R93, 0xd5 ;  /* 0x000000d55d0a7836 */ /* 0x001fe20000000000 */
[----:B------:R-:W-:Y:S02]  /*291d0*/  PRMT R11, R20, 0x7632, R11 ;  /* 0x00007632140b7816 */ /* 0x000fe4000000000b */
[----:B-1----:R-:W3:Y:S02]  /*291e0*/  LDL.LU R20, [R1+0x98] ;  /* 0x0000980001147983 */ /* 0x002ee40000300800 */
[----:B------:R-:W-:-:S02]  /*291f0*/  ISETP.GE.AND P0, PT, R10, UR4, PT ;  /* 0x000000040a007c0c */ /* 0x000fc4000bf06270 */
[----:B------:R-:W-:Y:S01]  /*29200*/  ISETP.LT.AND P5, PT, R73, UR8, !P5 ;  /* 0x0000000849007c0c */ /* 0x000fe2000efa1270 */
[----:B------:R-:W3:Y:S01]  /*29210*/  LDL.LU R10, [R1+0x48] ;  /* 0x00004800010a7983 */ /* 0x000ee20000300800 */
        /* <DEDUP_REMOVED lines=33> */
[----:B------:R-:W-:Y:S01]  /*29430*/  VIADD R7, R93, 0xd6 ;  /* 0x000000d65d077836 */ /* 0x000fe20000000000 */
[----:B------:R-:W0:Y:S01]  /*29440*/  LDCU UR8, c[0x0][0x398] ;  /* 0x00007300ff0877ac */ /* 0x000e220008000800 */
[----:B------:R-:W-:-:S03]  /*29450*/  IMAD.WIDE R8, R6, 0x2, R4 ;  /* 0x0000000206087825 */ /* 0x000fc600078e0204 */
[----:B------:R-:W-:Y:S01]  /*29460*/  ISETP.GE.AND P5, PT, R7, UR6, PT ;  /* 0x0000000607007c0c */ /* 0x000fe2000bfa6270 */
[----:B------:R-:W1:Y:S04]  /*29470*/  LDCU UR6, c[0x0][0x39c] ;  /* 0x00007380ff0677ac */ /* 0x000e680008000800 */
[----:B------:R-:W-:Y:S01]  /*29480*/  @P3 STG.E.U16 desc[UR22][R8.64], R11 ;  /* 0x0000000b08003986 */ /* 0x000fe2000c101516 */
[----:B------:R-:W0:Y:S01]  /*29490*/  LDCU UR10, c[0x0][0x398] ;  /* 0x00007300ff0a77ac */ /* 0x000e220008000800 */
[----:B------:R-:W0:Y:S01]  /*294a0*/  LDCU UR4, c[0x0][0x39c] ;  /* 0x00007380ff0477ac */ /* 0x000e220008000800 */
        /* <DEDUP_REMOVED lines=9> */
[----:B------:R-:W2:Y:S01]  /*29540*/  LDL.LU R0, [R1+0x54] ;  /* 0x0000540001007983 */ /* 0x000ea20000300800 */
[----:B------:R-:W-:Y:S02]  /*29550*/  ISETP.LT.AND P1, PT, R73, UR12, !P1 ;  /* 0x0000000c49007c0c */ /* 0x000fe4000cf21270 */
[----:B------:R-:W-:Y:S01]  /*29560*/  ISETP.LT.AND P6, PT, R74, UR14, !P4 ;  /* 0x0000000e4a007c0c */ /* 0x000fe2000e7c1270 */
[----:B------:R-:W-:Y:S01]  /*29570*/  VIADD R7, R93, 0xd8 ;  /* 0x000000d85d077836 */ /* 0x000fe20000000000 */
[----:B0-----:R-:W-:Y:S01]  /*29580*/  ISETP.LT.AND P4, PT, R73, UR8, !P4 ;  /* 0x0000000849007c0c */ /* 0x001fe2000e781270 */
[----:B------:R-:W-:Y:S01]  /*29590*/  IMAD.WIDE R8, R6, 0x2, R2 ;  /* 0x0000000206087825 */ /* 0x000fe200078e0202 */
[----:B------:R-:W0:Y:S02]  /*295a0*/  LDCU UR12, c[0x0][0x398] ;  /* 0x00007300ff0c77ac */ /* 0x000e240008000800 */
[----:B-1----:R-:W-:Y:S01]  /*295b0*/  ISETP.GE.AND P3, PT, R7, UR6, PT ;  /* 0x0000000607007c0c */ /* 0x002fe2000bf66270 */
[----:B------:R-:W1:Y:S04]  /*295c0*/  LDCU UR6, c[0x0][0x39c] ;  /* 0x00007380ff0677ac */ /* 0x000e680008000800 */
[----:B------:R0:W-:Y:S01]  /*295d0*/  @P1 STG.E.U16 desc[UR22][R10.64], R12 ;  /* 0x0000000c0a001986 */ /* 0x0001e2000c101516 */
[----:B------:R-:W1:Y:S03]  /*295e0*/  LDCU UR14, c[0x0][0x398] ;  /* 0x00007300ff0e77ac */ /* 0x000e660008000800 */
[----:B------:R4:W-:Y:S01]  /*295f0*/  @P6 STG.E.U16 desc[UR22][R8.64], R24 ;  /* 0x0000001808006986 */ /* 0x0009e2000c101516 */
[----:B------:R-:W-:Y:S01]  /*29600*/  ISETP.LT.AND P6, PT, R74, UR10, !P0 ;  /* 0x0000000a4a007c0c */ /* 0x000fe2000c7c1270 */
[----:B------:R-:W1:Y:S01]  /*29610*/  LDCU UR8, c[0x0][0x398] ;  /* 0x00007300ff0877ac */ /* 0x000e620008000800 */
[----:B------:R-:W1:Y:S01]  /*29620*/  LDCU UR10, c[0x0][0x398] ;  /* 0x00007300ff0a77ac */ /* 0x000e620008000800 */
[----:B0-----:R-:W-:Y:S01]  /*29630*/  IMAD.WIDE R10, R6, 0x2, R4 ;  /* 0x00000002060a7825 */ /* 0x001fe200078e0204 */
[----:B----4-:R-:W-:-:S03]  /*29640*/  PRMT R9, R24, 0x7632, R9 ;  /* 0x0000763218097816 */ /* 0x010fc60000000009 */
[----:B------:R-:W-:Y:S01]  /*29650*/  VIADD R8, R6, UR20 ;  /* 0x0000001406087c36 */ /* 0x000fe20008000000 */
[----:B------:R-:W4:Y:S03]  /*29660*/  LDL.LU R24, [R1+0x88] ;  /* 0x0000880001187983 */ /* 0x000f260000300800 */
[----:B------:R-:W-:Y:S01]  /*29670*/  IMAD.WIDE R6, R8, 0x2, R2 ;  /* 0x0000000208067825 */ /* 0x000fe200078e0202 */
[----:B------:R0:W-:Y:S03]  /*29680*/  @P4 STG.E.U16 desc[UR22][R10.64], R9 ;  /* 0x000000090a004986 */ /* 0x0001e6000c101516 */
[----:B0-----:R-:W-:-:S05]  /*29690*/  VIADD R10, R93, 0xda ;  /* 0x000000da5d0a7836 */ /* 0x001fca0000000000 */
[----:B-1----:R-:W-:Y:S01]  /*296a0*/  ISETP.GE.AND P4, PT, R10, UR6, PT ;  /* 0x000000060a007c0c */ /* 0x002fe2000bf86270 */
[----:B------:R-:W0:Y:S01]  /*296b0*/  LDCU UR6, c[0x0][0x39c] ;  /* 0x00007380ff0677ac */ /* 0x000e220008000800 */
[----:B--2---:R-:W-:Y:S01]  /*296c0*/  F2FP.F16.F32.PACK_AB R25, R25, R0 ;  /* 0x000000001919723e */ /* 0x004fe200000000ff */
[----:B------:R-:W-:-:S05]  /*296d0*/  VIADD R0, R93, 0xd9 ;  /* 0x000000d95d007836 */ /* 0x000fca0000000000 */
[----:B------:R-:W-:Y:S01]  /*296e0*/  ISETP.GE.AND P1, PT, R0, UR4, PT ;  /* 0x0000000400007c0c */ /* 0x000fe2000bf26270 */
[----:B------:R1:W-:Y:S04]  /*296f0*/  @P6 STG.E.U16 desc[UR22][R6.64], R25 ;  /* 0x0000001906006986 */ /* 0x0003e8000c101516 */
[----:B------:R-:W2:Y:S01]  /*29700*/  LDL.LU R0, [R1+0x58] ;  /* 0x0000580001007983 */ /* 0x000ea20000300800 */
[----:B------:R-:W-:Y:S01]  /*29710*/  PRMT R11, R25, 0x7632, R11 ;  /* 0x00007632190b7816 */ /* 0x000fe2000000000b */
[----:B------:R-:W0:Y:S02]  /*29720*/  LDCU UR4, c[0x0][0x39c] ;  /* 0x00007380ff0477ac */ /* 0x000e240008000800 */
[----:B-1----:R-:W3:Y:S04]  /*29730*/  LDL.LU R25, [R1+0x84] ;  /* 0x0000840001197983 */ /* 0x002ee80000300800 */
[----:B------:R-:W3:Y:S01]  /*29740*/  LDL.LU R10, [R1+0x5c] ;  /* 0x00005c00010a7983 */ /* 0x000ee20000300800 */
[----:B------:R-:W-:Y:S01]  /*29750*/  ISETP.LT.AND P0, PT, R73, UR12, !P0 ;  /* 0x0000000c49007c0c */ /* 0x000fe2000c701270 */
[----:B------:R-:W1:Y:S01]  /*29760*/  LDCU UR12, c[0x0][0x398] ;  /* 0x00007300ff0c77ac */ /* 0x000e620008000800 */
[----:B------:R-:W-:Y:S01]  /*29770*/  ISETP.LT.AND P6, PT, R74, UR14, !P5 ;  /* 0x0000000e4a007c0c */ /* 0x000fe2000efc1270 */
[----:B------:R-:W0:Y:S01]  /*29780*/  LDCU UR14, c[0x0][0x398] ;  /* 0x00007300ff0e77ac */ /* 0x000e220008000800 */
[----:B--2---:R-:W-:Y:S01]  /*29790*/  F2FP.F16.F32.PACK_AB R26, R26, R0 ;  /* 0x000000001a1a723e */ /* 0x004fe200000000ff */
[----:B------:R-:W-:-:S02]  /*297a0*/  VIADD R0, R8, UR20 ;  /* 0x0000001408007c36 */ /* 0x000fc40008000000 */
[----:B------:R-:W-:-:S04]  /*297b0*/  IMAD.WIDE R8, R8, 0x2, R4 ;  /* 0x0000000208087825 */ /* 0x000fc800078e0204 */
[----:B------:R-:W-:Y:S02]  /*297c0*/  IMAD.WIDE R6, R0, 0x2, R2 ;  /* 0x0000000200067825 */ /* 0x000fe400078e0202 */
[----:B------:R2:W-:Y:S01]  /*297d0*/  @P0 STG.E.U16 desc[UR22][R8.64], R11 ;  /* 0x0000000b08000986 */ /* 0x0005e2000c101516 */
[----:B------:R-:W-:-:S03]  /*297e0*/  PRMT R12, R26, 0x7632, R12 ;  /* 0x000076321a0c7816 */ /* 0x000fc6000000000c */
[----:B------:R0:W-:Y:S01]  /*297f0*/  @P6 STG.E.U16 desc[UR22][R6.64], R26 ;  /* 0x0000001a06006986 */ /* 0x0001e2000c101516 */
[----:B---3--:R-:W-:Y:S01]  /*29800*/  F2FP.F16.F32.PACK_AB R27, R27, R10 ;  /* 0x0000000a1b1b723e */ /* 0x008fe200000000ff */
[C---:B------:R-:W-:Y:S02]  /*29810*/  VIADD R10, R0.reuse, UR20 ;  /* 0x00000014000a7c36 */ /* 0x040fe40008000000 */
[----:B--2---:R-:W-:Y:S01]  /*29820*/  IMAD.WIDE R8, R0, 0x2, R4 ;  /* 0x0000000200087825 */ /* 0x004fe200078e0204 */
[----:B0-----:R-:W2:Y:S04]  /*29830*/  LDL.LU R26, [R1+0x80] ;  /* 0x00008000011a7983 */ /* 0x001ea80000300800 */
[----:B------:R-:W3:Y:S01]  /*29840*/  LDL.LU R0, [R1+0x60] ;  /* 0x0000600001007983 */ /* 0x000ee20000300800 */
[----:B------:R-:W-:-:S02]  /*29850*/  ISETP.LT.AND P5, PT, R73, UR8, !P5 ;  /* 0x0000000849007c0c */ /* 0x000fc4000efa1270 */
[----:B------:R-:W-:Y:S01]  /*29860*/  ISETP.LT.AND P6, PT, R74, UR10, !P2 ;  /* 0x0000000a4a007c0c */ /* 0x000fe2000d7c1270 */
[----:B------:R-:W-:Y:S01]  /*29870*/  IMAD.WIDE R6, R10, 0x2, R2 ;  /* 0x000000020a067825 */ /* 0x000fe200078e0202 */
[----:B------:R-:W0:Y:S01]  /*29880*/  LDCU UR8, c[0x0][0x398] ;  /* 0x00007300ff0877ac */ /* 0x000e220008000800 */
[----:B-1----:R-:W-:Y:S01]  /*29890*/  ISETP.LT.AND P2, PT, R73, UR12, !P2 ;  /* 0x0000000c49007c0c */ /* 0x002fe2000d741270 */
[----:B------:R-:W1:Y:S01]  /*298a0*/  LDCU UR10, c[0x0][0x398] ;  /* 0x00007300ff0a77ac */ /* 0x000e620008000800 */
[----:B------:R-:W-:Y:S01]  /*298b0*/  VIADD R11, R93, 0xdb ;  /* 0x000000db5d0b7836 */ /* 0x000fe20000000000 */
[----:B------:R-:W0:Y:S05]  /*298c0*/  LDCU UR12, c[0x0][0x398] ;  /* 0x00007300ff0c77ac */ /* 0x000e2a0008000800 */
[----:B------:R1:W-:Y:S04]  /*298d0*/  @P5 STG.E.U16 desc[UR22][R8.64], R12 ;  /* 0x0000000c08005986 */ /* 0x0003e8000c101516 */
[----:B------:R0:W-:Y:S01]  /*298e0*/  @P6 STG.E.U16 desc[UR22][R6.64], R27 ;  /* 0x0000001b06006986 */ /* 0x0001e2000c101516 */
[----:B------:R-:W-:Y:S01]  /*298f0*/  ISETP.LT.AND P6, PT, R74, UR14, !P3 ;  /* 0x0000000e4a007c0c */ /* 0x000fe2000dfc1270 */
[----:B------:R-:W2:Y:S01]  /*29900*/  LDCU UR14, c[0x0][0x398] ;  /* 0x00007300ff0e77ac */ /* 0x000ea20008000800 */
[----:B------:R-:W-:Y:S01]  /*29910*/  ISETP.GE.AND P0, PT, R11, UR4, PT ;  /* 0x000000040b007c0c */ /* 0x000fe2000bf06270 */
[C---:B------:R-:W-:Y:S01]  /*29920*/  VIADD R11, R10.reuse, UR20 ;  /* 0x000000140a0b7c36 */ /* 0x040fe20008000000 */
[----:B------:R-:W-:Y:S01]  /*29930*/  PRMT R14, R27, 0x7632, R14 ;  /* 0x000076321b0e7816 */ /* 0x000fe2000000000e */
[----:B------:R-:W2:Y:S01]  /*29940*/  LDCU UR4, c[0x0][0x39c] ;  /* 0x00007380ff0477ac */ /* 0x000ea20008000800 */
[----:B-1----:R-:W-:-:S04]  /*29950*/  IMAD.WIDE R8, R10, 0x2, R4 ;  /* 0x000000020a087825 */ /* 0x002fc800078e0204 */
[----:B0-----:R-:W-:Y:S01]  /*29960*/  IMAD.WIDE R6, R11, 0x2, R2 ;  /* 0x000000020b067825 */ /* 0x001fe200078e0202 */
[----:B------:R0:W-:Y:S01]  /*29970*/  @P2 STG.E.U16 desc[UR22][R8.64], R14 ;  /* 0x0000000e08002986 */ /* 0x0001e2000c101516 */
[----:B------:R-:W-:Y:S01]  /*29980*/  ISETP.LT.AND P3, PT, R73, UR8, !P3 ;  /* 0x0000000849007c0c */ /* 0x000fe2000df61270 */
[----:B------:R-:W1:Y:S01]  /*29990*/  LDCU UR8, c[0x0][0x398] ;  /* 0x00007300ff0877ac */ /* 0x000e620008000800 */
[----:B------:R-:W-:Y:S01]  /*299a0*/  F2FP.F16.F32.PACK_AB R29, R29, R13 ;  /* 0x0000000d1d1d723e */ /* 0x000fe200000000ff */
[C---:B------:R-:W-:Y:S01]  /*299b0*/  VIADD R13, R11.reuse, UR20 ;  /* 0x000000140b0d7c36 */ /* 0x040fe20008000000 */
[----:B------:R-:W2:Y:S01]  /*299c0*/  LDL.LU R27, [R1+0x7c] ;  /* 0x00007c00011b7983 */ /* 0x000ea20000300800 */
[----:B------:R-:W-:-:S04]  /*299d0*/  IMAD.WIDE R10, R11, 0x2, R4 ;  /* 0x000000020b0a7825 */ /* 0x000fc800078e0204 */
[----:B0-----:R-:W-:Y:S01]  /*299e0*/  IMAD.WIDE R8, R13, 0x2, R2 ;  /* 0x000000020d087825 */ /* 0x001fe200078e0202 */
[----:B---3--:R-:W-:-:S05]  /*299f0*/  F2FP.F16.F32.PACK_AB R28, R28, R0 ;  /* 0x000000001c1c723e */ /* 0x008fca00000000ff */
[----:B------:R0:W-:Y:S01]  /*29a00*/  @P6 STG.E.U16 desc[UR22][R6.64], R28 ;  /* 0x0000001c06006986 */ /* 0x0001e2000c101516 */
[----:B------:R-:W-:Y:S01]  /*29a10*/  ISETP.LT.AND P6, PT, R74, UR10, !P1 ;  /* 0x0000000a4a007c0c */ /* 0x000fe2000cfc1270 */
[----:B------:R-:W3:Y:S01]  /*29a20*/  LDCU UR10, c[0x0][0x398] ;  /* 0x00007300ff0a77ac */ /* 0x000ee20008000800 */
[----:B------:R-:W-:Y:S02]  /*29a30*/  ISETP.LT.AND P1, PT, R73, UR12, !P1 ;  /* 0x0000000c49007c0c */ /* 0x000fe4000cf21270 */
[----:B------:R-:W-:Y:S02]  /*29a40*/  F2FP.F16.F32.PACK_AB R30, R30, R15 ;  /* 0x0000000f1e1e723e */ /* 0x000fe400000000ff */
[----:B0-----:R-:W-:Y:S01]  /*29a50*/  PRMT R7, R28, 0x7632, R7 ;  /* 0x000076321c077816 */ /* 0x001fe20000000007 */
[----:B------:R-:W0:Y:S01]  /*29a60*/  LDCU UR12, c[0x0][0x398] ;  /* 0x00007300ff0c77ac */ /* 0x000e220008000800 */
[----:B------:R-:W5:Y:S04]  /*29a70*/  LDL.LU R28, [R1+0x78] ;  /* 0x00007800011c7983 */ /* 0x000f680000300800 */
[----:B------:R1:W-:Y:S04]  /*29a80*/  @P3 STG.E.U16 desc[UR22][R10.64], R7 ;  /* 0x000000070a003986 */ /* 0x0003e8000c101516 */
[----:B------:R0:W-:Y:S01]  /*29a90*/  @P6 STG.E.U16 desc[UR22][R8.64], R29 ;  /* 0x0000001d08006986 */ /* 0x0001e2000c101516 */
[----:B-1----:R-:W-:Y:S01]  /*29aa0*/  IMAD.WIDE R6, R13, 0x2, R4 ;  /* 0x000000020d067825 */ /* 0x002fe200078e0204 */
[----:B0-----:R-:W-:-:S02]  /*29ab0*/  PRMT R9, R29, 0x7632, R9 ;  /* 0x000076321d097816 */ /* 0x001fc40000000009 */
[----:B------:R-:W5:Y:S04]  /*29ac0*/  LDL.LU R29, [R1+0x74] ;  /* 0x00007400011d7983 */ /* 0x000f680000300800 */
[----:B------:R0:W-:Y:S04]  /*29ad0*/  @P1 STG.E.U16 desc[UR22][R6.64], R9 ;  /* 0x0000000906001986 */ /* 0x0001e8000c101516 */
[----:B0-----:R-:W5:Y:S01]  /*29ae0*/  LDL.LU R6, [R1+0x70] ;  /* 0x0000700001067983 */ /* 0x001f620000300800 */
[----:B--2---:R-:W-:Y:S01]  /*29af0*/  ISETP.LT.AND P6, PT, R74, UR14, !P4 ;  /* 0x0000000e4a007c0c */ /* 0x004fe2000e7c1270 */
[----:B------:R-:W-:Y:S01]  /*29b00*/  VIADD R15, R13, UR20 ;  /* 0x000000140d0f7c36 */ /* 0x000fe20008000000 */
[----:B------:R-:W0:Y:S03]  /*29b10*/  LDCU UR14, c[0x0][0x398] ;  /* 0x00007300ff0e77ac */ /* 0x000e260008000800 */
[----:B------:R-:W-:Y:S01]  /*29b20*/  IMAD.WIDE R10, R15, 0x2, R2 ;  /* 0x000000020f0a7825 */ /* 0x000fe200078e0202 */
[----:B------:R-:W-:Y:S01]  /*29b30*/  ISETP.LT.AND P4, PT, R73, UR8, !P4 ;  /* 0x0000000849007c0c */ /* 0x000fe2000e781270 */
[----:B------:R-:W1:Y:S01]  /*29b40*/  LDCU UR8, c[0x0][0x398] ;  /* 0x00007300ff0877ac */ /* 0x000e620008000800 */
[----:B------:R-:W-:-:S05]  /*29b50*/  F2FP.F16.F32.PACK_AB R31, R31, R17 ;  /* 0x000000111f1f723e */ /* 0x000fca00000000ff */
[----:B------:R2:W-:Y:S01]  /*29b60*/  @P6 STG.E.U16 desc[UR22][R10.64], R30 ;  /* 0x0000001e0a006986 */ /* 0x0005e2000c101516 */
[----:B---3--:R-:W-:Y:S01]  /*29b70*/  ISETP.LT.AND P6, PT, R74, UR10, !P0 ;  /* 0x0000000a4a007c0c */ /* 0x008fe2000c7c1270 */
[----:B------:R-:W-:Y:S02]  /*29b80*/  VIADD R17, R15, UR20 ;  /* 0x000000140f117c36 */ /* 0x000fe40008000000 */
[----:B------:R-:W-:Y:S01]  /*29b90*/  VIADD R0, R93, 0xdc ;  /* 0x000000dc5d007836 */ /* 0x000fe20000000000 */
[----:B------:R-:W-:Y:S01]  /*29ba0*/  PRMT R7, R30, 0x7632, R7 ;  /* 0x000076321e077816 */ /* 0x000fe20000000007 */
[----:B------:R-:W-:Y:S01]  /*29bb0*/  IMAD.WIDE R8, R15, 0x2, R4 ;  /* 0x000000020f087825 */ /* 0x000fe200078e0204 */
[----:B------:R-:W3:Y:S03]  /*29bc0*/  LDCU UR10, c[0x0][0x398] ;  /* 0x00007300ff0a77ac */ /* 0x000ee60008000800 */
[----:B------:R-:W-:Y:S01]  /*29bd0*/  IMAD.WIDE R12, R17, 0x2, R2 ;  /* 0x00000002110c7825 */ /* 0x000fe200078e0202 */
[----:B------:R-:W-:Y:S01]  /*29be0*/  ISETP.GE.AND P5, PT, R0, UR6, PT ;  /* 0x0000000600007c0c */ /* 0x000fe2000bfa6270 */
[----:B------:R1:W-:Y:S01]  /*29bf0*/  @P4 STG.E.U16 desc[UR22][R8.64], R7 ;  /* 0x0000000708004986 */ /* 0x0003e2000c101516 */
[----:B------:R-:W-:Y:S01]  /*29c00*/  ISETP.LT.AND P0, PT, R73, UR12, !P0 ;  /* 0x0000000c49007c0c */ /* 0x000fe2000c701270 */
[----:B--2---:R-:W-:Y:S01]  /*29c10*/  VIADD R11, R17, UR20 ;  /* 0x00000014110b7c36 */ /* 0x004fe20008000000 */
[----:B------:R-:W2:Y:S01]  /*29c20*/  LDCU UR6, c[0x0][0x39c] ;  /* 0x00007380ff0677ac */ /* 0x000ea20008000800 */
[----:B------:R3:W-:Y:S01]  /*29c30*/  @P6 STG.E.U16 desc[UR22][R12.64], R31 ;  /* 0x0000001f0c006986 */ /* 0x0007e2000c101516 */
[----:B0-----:R-:W-:Y:S01]  /*29c40*/  ISETP.LT.AND P6, PT, R74, UR14, !P5 ;  /* 0x0000000e4a007c0c */ /* 0x001fe2000efc1270 */
[----:B------:R-:W-:Y:S01]  /*29c50*/  VIADD R0, R93, 0xdd ;  /* 0x000000dd5d007836 */ /* 0x000fe20000000000 */
[----:B------:R-:W-:Y:S01]  /*29c60*/  PRMT R14, R31, 0x7632, R14 ;  /* 0x000076321f0e7816 */ /* 0x000fe2000000000e */
[----:B------:R-:W0:Y:S01]  /*29c70*/  LDCU UR12, c[0x0][0x398] ;  /* 0x00007300ff0c77ac */ /* 0x000e220008000800 */
[----:B-1----:R-:W-:-:S02]  /*29c80*/  IMAD.WIDE R8, R11, 0x2, R2 ;  /* 0x000000020b087825 */ /* 0x002fc400078e0202 */
[----:B------:R-:W-:Y:S01]  /*29c90*/  ISETP.GE.AND P2, PT, R0, UR4, PT ;  /* 0x0000000400007c0c */ /* 0x000fe2000bf46270 */
[----:B------:R-:W1:Y:S01]  /*29ca0*/  LDCU UR14, c[0x0][0x398] ;  /* 0x00007300ff0e77ac */ /* 0x000e620008000800 */
[----:B------:R-:W-:Y:S01]  /*29cb0*/  ISETP.LT.AND P5, PT, R73, UR8, !P5 ;  /* 0x0000000849007c0c */ /* 0x000fe2000efa1270 */
[----:B---3--:R-:W-:Y:S02]  /*29cc0*/  VIADD R13, R11, UR20 ;  /* 0x000000140b0d7c36 */ /* 0x008fe40008000000 */
[----:B------:R-:W-:Y:S01]  /*29cd0*/  VIADD R0, R93, 0xde ;  /* 0x000000de5d007836 */ /* 0x000fe20000000000 */
[----:B------:R-:W3:Y:S01]  /*29ce0*/  LDCU UR4, c[0x0][0x39c] ;  /* 0x00007380ff0477ac */ /* 0x000ee20008000800 */
[----:B------:R-:W-:Y:S01]  /*29cf0*/  IMAD.WIDE R10, R11, 0x2, R4 ;  /* 0x000000020b0a7825 */ /* 0x000fe200078e0204 */
[----:B------:R-:W0:Y:S02]  /*29d00*/  LDCU UR8, c[0x0][0x398] ;  /* 0x00007300ff0877ac */ /* 0x000e240008000800 */
[----:B--2---:R-:W-:Y:S01]  /*29d10*/  ISETP.GE.AND P3, PT, R0, UR6, PT ;  /* 0x0000000600007c0c */ /* 0x004fe2000bf66270 */
[----:B------:R-:W-:-:S02]  /*29d20*/  VIADD R15, R13, UR20 ;  /* 0x000000140d0f7c36 */ /* 0x000fc40008000000 */
[C---:B------:R-:W-:Y:S01]  /*29d30*/  VIADD R0, R93.reuse, 0xdf ;  /* 0x000000df5d007836 */ /* 0x040fe20000000000 */
[----:B------:R-:W2:Y:S04]  /*29d40*/  LDCU UR6, c[0x0][0x39c] ;  /* 0x00007380ff0677ac */ /* 0x000ea80008000800 */
[----:B---3--:R-:W-:Y:S01]  /*29d50*/  ISETP.GE.AND P1, PT, R0, UR4, PT ;  /* 0x0000000400007c0c */ /* 0x008fe2000bf26270 */
[----:B------:R-:W-:Y:S01]  /*29d60*/  VIADD R0, R93, 0xe0 ;  /* 0x000000e05d007836 */ /* 0x000fe20000000000 */
[----:B------:R-:W3:Y:S01]  /*29d70*/  LDCU UR4, c[0x0][0x39c] ;  /* 0x00007380ff0477ac */ /* 0x000ee20008000800 */
[----:B------:R-:W-:-:S03]  /*29d80*/  F2FP.F16.F32.PACK_AB R35, R35, R27 ;  /* 0x0000001b2323723e */ /* 0x000fc600000000ff */
[----:B--2---:R-:W-:Y:S01]  /*29d90*/  ISETP.GE.AND P4, PT, R0, UR6, PT ;  /* 0x0000000600007c0c */ /* 0x004fe2000bf86270 */
[----:B------:R-:W-:Y:S01]  /*29da0*/  VIADD R0, R93, 0xe1 ;  /* 0x000000e15d007836 */ /* 0x000fe20000000000 */
[----:B------:R-:W2:Y:S01]  /*29db0*/  LDCU UR6, c[0x0][0x39c] ;  /* 0x00007380ff0677ac */ /* 0x000ea20008000800 */
[----:B------:R-:W-:Y:S02]  /*29dc0*/  F2FP.F16.F32.PACK_AB R36, R36, R26 ;  /* 0x0000001a2424723e */ /* 0x000fe400000000ff */
[----:B------:R-:W-:Y:S02]  /*29dd0*/  F2FP.F16.F32.PACK_AB R37, R37, R25 ;  /* 0x000000192525723e */ /* 0x000fe400000000ff */
[----:B----4-:R-:W-:Y:S02]  /*29de0*/  F2FP.F16.F32.PACK_AB R38, R38, R24 ;  /* 0x000000182626723e */ /* 0x010fe400000000ff */
[----:B------:R-:W-:Y:S02]  /*29df0*/  F2FP.F16.F32.PACK_AB R39, R39, R23 ;  /* 0x000000172727723e */ /* 0x000fe400000000ff */
[----:B------:R-:W-:-:S02]  /*29e00*/  F2FP.F16.F32.PACK_AB R40, R40, R22 ;  /* 0x000000162828723e */ /* 0x000fc400000000ff */
[----:B------:R-:W-:Y:S02]  /*29e10*/  F2FP.F16.F32.PACK_AB R41, R41, R21 ;  /* 0x000000152929723e */ /* 0x000fe400000000ff */
[----:B------:R-:W-:Y:S02]  /*29e20*/  F2FP.F16.F32.PACK_AB R42, R42, R20 ;  /* 0x000000142a2a723e */ /* 0x000fe400000000ff */
[----:B------:R-:W-:Y:S02]  /*29e30*/  F2FP.F16.F32.PACK_AB R43, R43, R19 ;  /* 0x000000132b2b723e */ /* 0x000fe400000000ff */
[----:B------:R-:W-:Y:S02]  /*29e40*/  F2FP.F16.F32.PACK_AB R44, R44, R18 ;  /* 0x000000122c2c723e */ /* 0x000fe400000000ff */
[----:B------:R-:W-:Y:S02]  /*29e50*/  F2FP.F16.F32.PACK_AB R45, R45, R67 ;  /* 0x000000432d2d723e */ /* 0x000fe400000000ff */
[----:B-----5:R-:W-:-:S02]  /*29e60*/  F2FP.F16.F32.PACK_AB R34, R34, R28 ;  /* 0x0000001c2222723e */ /* 0x020fc400000000ff */
[----:B------:R-:W-:Y:S02]  /*29e70*/  F2FP.F16.F32.PACK_AB R33, R33, R29 ;  /* 0x0000001d2121723e */ /* 0x000fe400000000ff */
[----:B------:R-:W-:Y:S01]  /*29e80*/  F2FP.F16.F32.PACK_AB R32, R32, R6 ;  /* 0x000000062020723e */ /* 0x000fe200000000ff */
[----:B------:R-:W-:-:S05]  /*29e90*/  IMAD.WIDE R6, R17, 0x2, R4 ;  /* 0x0000000211067825 */ /* 0x000fca00078e0204 */
[----:B------:R4:W-:Y:S04]  /*29ea0*/  @P0 STG.E.U16 desc[UR22][R6.64], R14 ;  /* 0x0000000e06000986 */ /* 0x0009e8000c101516 */
[----:B------:R5:W-:Y:S01]  /*29eb0*/  @P6 STG.E.U16 desc[UR22][R8.64], R32 ;  /* 0x0000002008006986 */ /* 0x000be2000c101516 */
[----:B------:R-:W-:Y:S01]  /*29ec0*/  ISETP.LT.AND P6, PT, R74, UR10, !P2 ;  /* 0x0000000a4a007c0c */ /* 0x000fe2000d7c1270 */
[----:B------:R-:W1:Y:S01]  /*29ed0*/  LDCU UR10, c[0x0][0x398] ;  /* 0x00007300ff0a77ac */ /* 0x000e620008000800 */
[----:B0-----:R-:W-:Y:S01]  /*29ee0*/  ISETP.LT.AND P2, PT, R73, UR12, !P2 ;  /* 0x0000000c49007c0c */ /* 0x001fe2000d741270 */
[----:B------:R-:W0:Y:S01]  /*29ef0*/  LDCU UR12, c[0x0][0x398] ;  /* 0x00007300ff0c77ac */ /* 0x000e220008000800 */
[----:B----4-:R-:W-:Y:S01]  /*29f00*/  IMAD.WIDE R6, R13, 0x2, R2 ;  /* 0x000000020d067825 */ /* 0x010fe200078e0202 */
[----:B-----5:R-:W-:-:S05]  /*29f10*/  PRMT R9, R32, 0x7632, R9 ;  /* 0x0000763220097816 */ /* 0x020fca0000000009 */
[----:B------:R4:W-:Y:S04]  /*29f20*/  @P5 STG.E.U16 desc[UR22][R10.64], R9 ;  /* 0x000000090a005986 */ /* 0x0009e8000c101516 */
[----:B------:R5:W-:Y:S01]  /*29f30*/  @P6 STG.E.U16 desc[UR22][R6.64], R33 ;  /* 0x0000002106006986 */ /* 0x000be2000c101516 */
[----:B-1----:R-:W-:Y:S01]  /*29f40*/  ISETP.LT.AND P6, PT, R74, UR14, !P3 ;  /* 0x0000000e4a007c0c */ /* 0x002fe2000dfc1270 */
[----:B------:R-:W1:Y:S01]  /*29f50*/  LDCU UR14, c[0x0][0x398] ;  /* 0x00007300ff0e77ac */ /* 0x000e620008000800 */
[----:B----4-:R-:W-:Y:S01]  /*29f60*/  IMAD.WIDE R8, R13, 0x2, R4 ;  /* 0x000000020d087825 */ /* 0x010fe200078e0204 */
[----:B-----5:R-:W-:-:S03]  /*29f70*/  PRMT R7, R33, 0x7632, R7 ;  /* 0x0000763221077816 */ /* 0x020fc60000000007 */
[----:B------:R-:W-:Y:S01]  /*29f80*/  IMAD.WIDE R10, R15, 0x2, R2 ;  /* 0x000000020f0a7825 */ /* 0x000fe200078e0202 */
[----:B------:R-:W-:Y:S01]  /*29f90*/  ISETP.LT.AND P3, PT, R73, UR8, !P3 ;  /* 0x0000000849007c0c */ /* 0x000fe2000df61270 */
[----:B------:R-:W4:Y:S01]  /*29fa0*/  LDCU UR8, c[0x0][0x398] ;  /* 0x00007300ff0877ac */ /* 0x000f220008000800 */
[----:B------:R5:W-:Y:S04]  /*29fb0*/  @P2 STG.E.U16 desc[UR22][R8.64], R7 ;  /* 0x0000000708002986 */ /* 0x000be8000c101516 */
[----:B------:R0:W-:Y:S01]  /*29fc0*/  @P6 STG.E.U16 desc[UR22][R10.64], R34 ;  /* 0x000000220a006986 */ /* 0x0001e2000c101516 */
[----:B------:R-:W-:Y:S01]  /*29fd0*/  ISETP.LT.AND P6, PT, R74, UR10, !P1 ;  /* 0x0000000a4a007c0c */ /* 0x000fe2000cfc1270 */
[C---:B------:R-:W-:Y:S01]  /*29fe0*/  VIADD R13, R15.reuse, UR20 ;  /* 0x000000140f0d7c36 */ /* 0x040fe20008000000 */
[----:B------:R-:W1:Y:S01]  /*29ff0*/  LDCU UR10, c[0x0][0x398] ;  /* 0x00007300ff0a77ac */ /* 0x000e620008000800 */
[----:B-----5:R-:W-:Y:S01]  /*2a000*/  IMAD.WIDE R6, R15, 0x2, R4 ;  /* 0x000000020f067825 */ /* 0x020fe200078e0204 */
[----:B0-----:R-:W-:-:S03]  /*2a010*/  PRMT R11, R34, 0x7632, R11 ;  /* 0x00007632220b7816 */ /* 0x001fc6000000000b */
[----:B------:R-:W-:Y:S01]  /*2a020*/  IMAD.WIDE R8, R13, 0x2, R2 ;  /* 0x000000020d087825 */ /* 0x000fe200078e0202 */
[----:B------:R-:W-:Y:S01]  /*2a030*/  ISETP.LT.AND P1, PT, R73, UR12, !P1 ;  /* 0x0000000c49007c0c */ /* 0x000fe2000cf21270 */
[----:B------:R-:W0:Y:S01]  /*2a040*/  LDCU UR12, c[0x0][0x398] ;  /* 0x00007300ff0c77ac */ /* 0x000e220008000800 */
[----:B------:R5:W-:Y:S04]  /*2a050*/  @P3 STG.E.U16 desc[UR22][R6.64], R11 ;  /* 0x0000000b06003986 */ /* 0x000be8000c101516 */
[----:B------:R2:W-:Y:S01]  /*2a060*/  @P6 STG.E.U16 desc[UR22][R8.64], R35 ;  /* 0x0000002308006986 */ /* 0x0005e2000c101516 */
[----:B-1----:R-:W-:Y:S01]  /*2a070*/  ISETP.LT.AND P6, PT, R74, UR14, !P4 ;  /* 0x0000000e4a007c0c */ /* 0x002fe2000e7c1270 */
[C---:B------:R-:W-:Y:S01]  /*2a080*/  VIADD R15, R13.reuse, UR20 ;  /* 0x000000140d0f7c36 */ /* 0x040fe20008000000 */
[----:B---3--:R-:W-:Y:S01]  /*2a090*/  ISETP.GE.AND P0, PT, R0, UR4, PT ;  /* 0x0000000400007c0c */ /* 0x008fe2000bf06270 */
[----:B------:R-:W1:Y:S01]  /*2a0a0*/  LDCU UR14, c[0x0][0x398] ;  /* 0x00007300ff0e77ac */ /* 0x000e620008000800 */
[----:B-----5:R-:W-:Y:S01]  /*2a0b0*/  IMAD.WIDE R10, R13, 0x2, R4 ;  /* 0x000000020d0a7825 */ /* 0x020fe200078e0204 */
[----:B--2---:R-:W-:-:S03]  /*2a0c0*/  PRMT R9, R35, 0x7632, R9 ;  /* 0x0000763223097816 */ /* 0x004fc60000000009 */
[----:B------:R-:W-:Y:S01]  /*2a0d0*/  IMAD.WIDE R6, R15, 0x2, R2 ;  /* 0x000000020f067825 */ /* 0x000fe200078e0202 */
[----:B----4-:R-:W-:Y:S01]  /*2a0e0*/  ISETP.LT.AND P4, PT, R73, UR8, !P4 ;  /* 0x0000000849007c0c */ /* 0x010fe2000e781270 */
[----:B------:R-:W2:Y:S01]  /*2a0f0*/  LDCU UR4, c[0x0][0x39c] ;  /* 0x00007380ff0477ac */ /* 0x000ea20008000800 */
[----:B------:R3:W-:Y:S01]  /*2a100*/  @P1 STG.E.U16 desc[UR22][R10.64], R9 ;  /* 0x000000090a001986 */ /* 0x0007e2000c101516 */
[----:B------:R-:W-:Y:S01]  /*2a110*/  VIADD R13, R15, UR20 ;  /* 0x000000140f0d7c36 */ /* 0x000fe20008000000 */
[----:B------:R-:W4:Y:S02]  /*2a120*/  LDCU UR8, c[0x0][0x398] ;  /* 0x00007300ff0877ac */ /* 0x000f240008000800 */
[----:B------:R5:W-:Y:S01]  /*2a130*/  @P6 STG.E.U16 desc[UR22][R6.64], R36 ;  /* 0x0000002406006986 */ /* 0x000be2000c101516 */
[----:B------:R-:W-:Y:S01]  /*2a140*/  ISETP.LT.AND P6, PT, R74, UR10, !P0 ;  /* 0x0000000a4a007c0c */ /* 0x000fe2000c7c1270 */
[----:B------:R-:W-:Y:S01]  /*2a150*/  VIADD R0, R93, 0xe2 ;  /* 0x000000e25d007836 */ /* 0x000fe20000000000 */
[----:B------:R-:W1:Y:S01]  /*2a160*/  LDCU UR10, c[0x0][0x398] ;  /* 0x00007300ff0a77ac */ /* 0x000e620008000800 */
[----:B---3--:R-:W-:-:S03]  /*2a170*/  IMAD.WIDE R8, R15, 0x2, R4 ;  /* 0x000000020f087825 */ /* 0x008fc600078e0204 */
[----:B------:R-:W-:Y:S01]  /*2a180*/  ISETP.GE.AND P5, PT, R0, UR6, PT ;  /* 0x0000000600007c0c */ /* 0x000fe2000bfa6270 */
[----:B------:R-:W3:Y:S01]  /*2a190*/  LDCU UR6, c[0x0][0x39c] ;  /* 0x00007380ff0677ac */ /* 0x000ee20008000800 */
[----:B-----5:R-:W-:Y:S01]  /*2a1a0*/  PRMT R7, R36, 0x7632, R7 ;  /* 0x0000763224077816 */ /* 0x020fe20000000007 */
[----:B------:R-:W-:Y:S01]  /*2a1b0*/  IMAD.WIDE R10, R13, 0x2, R2 ;  /* 0x000000020d0a7825 */ /* 0x000fe200078e0202 */
[----:B0-----:R-:W-:Y:S01]  /*2a1c0*/  ISETP.LT.AND P0, PT, R73, UR12, !P0 ;  /* 0x0000000c49007c0c */ /* 0x001fe2000c701270 */
[----:B------:R-:W0:Y:S02]  /*2a1d0*/  LDCU UR12, c[0x0][0x398] ;  /* 0x00007300ff0c77ac */ /* 0x000e240008000800 */
[----:B------:R5:W-:Y:S04]  /*2a1e0*/  @P4 STG.E.U16 desc[UR22][R8.64], R7 ;  /* 0x0000000708004986 */ /* 0x000be8000c101516 */
[----:B------:R0:W-:Y:S01]  /*2a1f0*/  @P6 STG.E.U16 desc[UR22][R10.64], R37 ;  /* 0x000000250a006986 */ /* 0x0001e2000c101516 */
[----:B-1----:R-:W-:Y:S01]  /*2a200*/  ISETP.LT.AND P6, PT, R74, UR14, !P5 ;  /* 0x0000000e4a007c0c */ /* 0x002fe2000efc1270 */
[----:B------:R-:W-:Y:S01]  /*2a210*/  VIADD R15, R13, UR20 ;  /* 0x000000140d0f7c36 */ /* 0x000fe20008000000 */
[----:B------:R-:W1:Y:S01]  /*2a220*/  LDCU UR14, c[0x0][0x398] ;  /* 0x00007300ff0e77ac */ /* 0x000e620008000800 */
[----:B------:R-:W-:-:S02]  /*2a230*/  VIADD R0, R93, 0xe3 ;  /* 0x000000e35d007836 */ /* 0x000fc40000000000 */
[----:B-----5:R-:W-:-:S03]  /*2a240*/  IMAD.WIDE R6, R13, 0x2, R4 ;  /* 0x000000020d067825 */ /* 0x020fc600078e0204 */
[----:B--2---:R-:W-:Y:S01]  /*2a250*/  ISETP.GE.AND P2, PT, R0, UR4, PT ;  /* 0x0000000400007c0c */ /* 0x004fe2000bf46270 */
[----:B------:R-:W2:Y:S01]  /*2a260*/  LDCU UR4, c[0x0][0x39c] ;  /* 0x00007380ff0477ac */ /* 0x000ea20008000800 */
[----:B0-----:R-:W-:Y:S01]  /*2a270*/  PRMT R11, R37, 0x7632, R11 ;  /* 0x00007632250b7816 */ /* 0x001fe2000000000b */
[----:B------:R-:W-:Y:S01]  /*2a280*/  IMAD.WIDE R8, R15, 0x2, R2 ;  /* 0x000000020f087825 */ /* 0x000fe200078e0202 */
[----:B----4-:R-:W-:Y:S01]  /*2a290*/  ISETP.LT.AND P5, PT, R73, UR8, !P5 ;  /* 0x0000000849007c0c */ /* 0x010fe2000efa1270 */
[----:B------:R-:W0:Y:S02]  /*2a2a0*/  LDCU UR8, c[0x0][0x398] ;  /* 0x00007300ff0877ac */ /* 0x000e240008000800 */
[----:B------:R4:W-:Y:S04]  /*2a2b0*/  @P0 STG.E.U16 desc[UR22][R6.64], R11 ;  /* 0x0000000b06000986 */ /* 0x0009e8000c101516 */
[----:B------:R5:W-:Y:S01]  /*2a2c0*/  @P6 STG.E.U16 desc[UR22][R8.64], R38 ;  /* 0x0000002608006986 */ /* 0x000be2000c101516 */
[----:B------:R-:W-:Y:S01]  /*2a2d0*/  ISETP.LT.AND P6, PT, R74, UR10, !P2 ;  /* 0x0000000a4a007c0c */ /* 0x000fe2000d7c1270 */
[----:B------:R-:W-:Y:S01]  /*2a2e0*/  VIADD R13, R15, UR20 ;  /* 0x000000140f0d7c36 */ /* 0x000fe20008000000 */
[----:B------:R-:W0:Y:S01]  /*2a2f0*/  LDCU UR10, c[0x0][0x398] ;  /* 0x00007300ff0a77ac */ /* 0x000e220008000800 */
[----:B------:R-:W-:-:S02]  /*2a300*/  VIADD R0, R93, 0xe4 ;  /* 0x000000e45d007836 */ /* 0x000fc40000000000 */
[----:B----4-:R-:W-:-:S03]  /*2a310*/  IMAD.WIDE R10, R15, 0x2, R4 ;  /* 0x000000020f0a7825 */ /* 0x010fc600078e0204 */
[----:B---3--:R-:W-:Y:S01]  /*2a320*/  ISETP.GE.AND P3, PT, R0, UR6, PT ;  /* 0x0000000600007c0c */ /* 0x008fe2000bf66270 */
[----:B------:R-:W3:Y:S01]  /*2a330*/  LDCU UR6, c[0x0][0x39c] ;  /* 0x00007380ff0677ac */ /* 0x000ee20008000800 */
[----:B-----5:R-:W-:Y:S01]  /*2a340*/  PRMT R9, R38, 0x7632, R9 ;  /* 0x0000763226097816 */ /* 0x020fe20000000009 */
[----:B------:R-:W-:Y:S01]  /*2a350*/  IMAD.WIDE R6, R13, 0x2, R2 ;  /* 0x000000020d067825 */ /* 0x000fe200078e0202 */
[----:B------:R-:W-:Y:S01]  /*2a360*/  ISETP.LT.AND P2, PT, R73, UR12, !P2 ;  /* 0x0000000c49007c0c */ /* 0x000fe2000d741270 */
[----:B------:R-:W4:Y:S02]  /*2a370*/  LDCU UR12, c[0x0][0x398] ;  /* 0x00007300ff0c77ac */ /* 0x000f240008000800 */
        /* <DEDUP_REMOVED lines=11> */
[----:B------:R-:W-:Y:S01]  /*2a430*/  ISETP.LT.AND P3, PT, R73, UR8, !P3 ;  /* 0x0000000849007c0c */ /* 0x000fe2000df61270 */
[----:B------:R-:W0:Y:S02]  /*2a440*/  LDCU UR8, c[0x0][0x398] ;  /* 0x00007300ff0877ac */ /* 0x000e240008000800 */
[----:B------:R5:W-:Y:S04]  /*2a450*/  @P2 STG.E.U16 desc[UR22][R8.64], R7 ;  /* 0x0000000708002986 */ /* 0x000be8000c101516 */
[----:B------:R0:W-:Y:S01]  /*2a460*/  @P6 STG.E.U16 desc[UR22][R10.64], R40 ;  /* 0x000000280a006986 */ /* 0x0001e2000c101516 */
[----:B------:R-:W-:Y:S01]  /*2a470*/  ISETP.LT.AND P6, PT, R74, UR10, !P1 ;  /* 0x0000000a4a007c0c */ /* 0x000fe2000cfc1270 */
[----:B------:R-:W-:Y:S01]  /*2a480*/  VIADD R13, R15, UR20 ;  /* 0x000000140f0d7c36 */ /* 0x000fe20008000000 */
[----:B------:R-:W1:Y:S01]  /*2a490*/  LDCU UR10, c[0x0][0x398] ;  /* 0x00007300ff0a77ac */ /* 0x000e620008000800 */
[----:B------:R-:W-:-:S02]  /*2a4a0*/  VIADD R0, R93, 0xe6 ;  /* 0x000000e65d007836 */ /* 0x000fc40000000000 */
[----:B-----5:R-:W-:-:S03]  /*2a4b0*/  IMAD.WIDE R6, R15, 0x2, R4 ;  /* 0x000000020f067825 */ /* 0x020fc600078e0204 */
[----:B---3--:R-:W-:Y:S01]  /*2a4c0*/  ISETP.GE.AND P4, PT, R0, UR6, PT ;  /* 0x0000000600007c0c */ /* 0x008fe2000bf86270 */
[----:B------:R-:W3:Y:S01]  /*2a4d0*/  LDCU UR6, c[0x0][0x39c] ;  /* 0x00007380ff0677ac */ /* 0x000ee20008000800 */
[----:B0-----:R-:W-:Y:S01]  /*2a4e0*/  PRMT R11, R40, 0x7632, R11 ;  /* 0x00007632280b7816 */ /* 0x001fe2000000000b */
[----:B------:R-:W-:Y:S01]  /*2a4f0*/  IMAD.WIDE R8, R13, 0x2, R2 ;  /* 0x000000020d087825 */ /* 0x000fe200078e0202 */
[----:B----4-:R-:W-:Y:S01]  /*2a500*/  ISETP.LT.AND P1, PT, R73, UR12, !P1 ;  /* 0x0000000c49007c0c */ /* 0x010fe2000cf21270 */
[----:B------:R-:W0:Y:S02]  /*2a510*/  LDCU UR12, c[0x0][0x398] ;  /* 0x00007300ff0c77ac */ /* 0x000e240008000800 */
[----:B------:R4:W-:Y:S04]  /*2a520*/  @P3 STG.E.U16 desc[UR22][R6.64], R11 ;  /* 0x0000000b06003986 */ /* 0x0009e8000c101516 */
[----:B------:R5:W-:Y:S01]  /*2a530*/  @P6 STG.E.U16 desc[UR22][R8.64], R41 ;  /* 0x0000002908006986 */ /* 0x000be2000c101516 */
[----:B-1----:R-:W-:Y:S01]  /*2a540*/  ISETP.LT.AND P6, PT, R74, UR14, !P4 ;  /* 0x0000000e4a007c0c */ /* 0x002fe2000e7c1270 */
[----:B------:R-:W-:Y:S01]  /*2a550*/  VIADD R15, R13, UR20 ;  /* 0x000000140d0f7c36 */ /* 0x000fe20008000000 */
[----:B------:R-:W1:Y:S01]  /*2a560*/  LDCU UR14, c[0x0][0x398] ;  /* 0x00007300ff0e77ac */ /* 0x000e620008000800 */
[----:B------:R-:W-:-:S02]  /*2a570*/  VIADD R0, R93, 0xe7 ;  /* 0x000000e75d007836 */ /* 0x000fc40000000000 */
[----:B----4-:R-:W-:-:S03]  /*2a580*/  IMAD.WIDE R10, R13, 0x2, R4 ;  /* 0x000000020d0a7825 */ /* 0x010fc600078e0204 */
[----:B--2---:R-:W-:Y:S01]  /*2a590*/  ISETP.GE.AND P0, PT, R0, UR4, PT ;  /* 0x0000000400007c0c */ /* 0x004fe2000bf06270 */
[----:B------:R-:W2:Y:S01]  /*2a5a0*/  LDCU UR4, c[0x0][0x39c] ;  /* 0x00007380ff0477ac */ /* 0x000ea20008000800 */
[----:B-----5:R-:W-:Y:S01]  /*2a5b0*/  PRMT R9, R41, 0x7632, R9 ;  /* 0x0000763229097816 */ /* 0x020fe20000000009 */
[----:B------:R-:W-:Y:S01]  /*2a5c0*/  IMAD.WIDE R6, R15, 0x2, R2 ;  /* 0x000000020f067825 */ /* 0x000fe200078e0202 */
[----:B------:R-:W-:Y:S01]  /*2a5d0*/  ISETP.LT.AND P4, PT, R73, UR8, !P4 ;  /* 0x0000000849007c0c */ /* 0x000fe2000e781270 */
[----:B------:R-:W4:Y:S02]  /*2a5e0*/  LDCU UR8, c[0x0][0x398] ;  /* 0x00007300ff0877ac */ /* 0x000f240008000800 */
        /* <DEDUP_REMOVED lines=11> */
[----:B------:R-:W-:Y:S01]  /*2a6a0*/  ISETP.LT.AND P0, PT, R73, UR12, !P0 ;  /* 0x0000000c49007c0c */ /* 0x000fe2000c701270 */
        /* <DEDUP_REMOVED lines=31> */
[----:B------:R-:W-:Y:S01]  /*2a8a0*/  F2FP.F16.F32.PACK_AB R46, R46, R68 ;  /* 0x000000442e2e723e */ /* 0x000fe200000000ff */
[----:B------:R-:W-:Y:S01]  /*2a8b0*/  VIADD R0, R93, 0xeb ;  /* 0x000000eb5d007836 */ /* 0x000fe20000000000 */
[----:B------:R-:W1:Y:S01]  /*2a8c0*/  LDCU UR14, c[0x0][0x398] ;  /* 0x00007300ff0e77ac */ /* 0x000e620008000800 */
[----:B-----5:R-:W-:-:S03]  /*2a8d0*/  IMAD.WIDE R8, R13, 0x2, R4 ;  /* 0x000000020d087825 */ /* 0x020fc600078e0204 */
[----:B--2---:R-:W-:Y:S01]  /*2a8e0*/  ISETP.GE.AND P1, PT, R0, UR4, PT ;  /* 0x0000000400007c0c */ /* 0x004fe2000bf26270 */
[----:B------:R-:W2:Y:S01]  /*2a8f0*/  LDCU UR4, c[0x0][0x39c] ;  /* 0x00007380ff0477ac */ /* 0x000ea20008000800 */
[----:B0-----:R-:W-:Y:S01]  /*2a900*/  PRMT R7, R45, 0x7632, R7 ;  /* 0x000076322d077816 */ /* 0x001fe20000000007 */
[----:B------:R-:W-:Y:S01]  /*2a910*/  IMAD.WIDE R10, R15, 0x2, R2 ;  /* 0x000000020f0a7825 */ /* 0x000fe200078e0202 */
[----:B------:R-:W-:Y:S01]  /*2a920*/  ISETP.LT.AND P3, PT, R73, UR8, !P3 ;  /* 0x0000000849007c0c */ /* 0x000fe2000df61270 */
[----:B------:R-:W0:Y:S02]  /*2a930*/  LDCU UR8, c[0x0][0x398] ;  /* 0x00007300ff0877ac */ /* 0x000e240008000800 */
[----:B------:R-:W-:Y:S01]  /*2a940*/  VIADD R0, R93, 0xec ;  /* 0x000000ec5d007836 */ /* 0x000fe20000000000 */
[----:B------:R5:W-:Y:S04]  /*2a950*/  @P2 STG.E.U16 desc[UR22][R8.64], R7 ;  /* 0x0000000708002986 */ /* 0x000be8000c101516 */
[----:B------:R0:W-:Y:S01]  /*2a960*/  @P6 STG.E.U16 desc[UR22][R10.64], R46 ;  /* 0x0000002e0a006986 */ /* 0x0001e2000c101516 */
[----:B------:R-:W-:Y:S01]  /*2a970*/  ISETP.LT.AND P6, PT, R74, UR10, !P1 ;  /* 0x0000000a4a007c0c */ /* 0x000fe2000cfc1270 */
[----:B------:R-:W-:Y:S01]  /*2a980*/  VIADD R13, R15, UR20 ;  /* 0x000000140f0d7c36 */ /* 0x000fe20008000000 */
[----:B---3--:R-:W-:Y:S01]  /*2a990*/  ISETP.GE.AND P4, PT, R0, UR6, PT ;  /* 0x0000000600007c0c */ /* 0x008fe2000bf86270 */
[----:B------:R-:W3:Y:S01]  /*2a9a0*/  LDCU UR6, c[0x0][0x39c] ;  /* 0x00007380ff0677ac */ /* 0x000ee20008000800 */
[----:B------:R-:W-:Y:S01]  /*2a9b0*/  F2FP.F16.F32.PACK_AB R47, R47, R92 ;  /* 0x0000005c2f2f723e */ /* 0x000fe200000000ff */
[----:B-----5:R-:W-:Y:S01]  /*2a9c0*/  IMAD.WIDE R6, R15, 0x2, R4 ;  /* 0x000000020f067825 */ /* 0x020fe200078e0204 */
[----:B------:R-:W5:Y:S01]  /*2a9d0*/  LDCU UR10, c[0x0][0x398] ;  /* 0x00007300ff0a77ac */ /* 0x000f620008000800 */
[----:B0-----:R-:W-:-:S02]  /*2a9e0*/  PRMT R11, R46, 0x7632, R11 ;  /* 0x000076322e0b7816 */ /* 0x001fc4000000000b */
[----:B------:R-:W-:Y:S01]  /*2a9f0*/  IMAD.WIDE R8, R13, 0x2, R2 ;  /* 0x000000020d087825 */ /* 0x000fe200078e0202 */
[----:B----4-:R-:W-:Y:S01]  /*2aa00*/  ISETP.LT.AND P1, PT, R73, UR12, !P1 ;  /* 0x0000000c49007c0c */ /* 0x010fe2000cf21270 */
[----:B------:R-:W0:Y:S02]  /*2aa10*/  LDCU UR12, c[0x0][0x398] ;  /* 0x00007300ff0c77ac */ /* 0x000e240008000800 */
[----:B------:R-:W-:Y:S01]  /*2aa20*/  VIADD R0, R93, 0xed ;  /* 0x000000ed5d007836 */ /* 0x000fe20000000000 */
[----:B------:R4:W-:Y:S04]  /*2aa30*/  @P3 STG.E.U16 desc[UR22][R6.64], R11 ;  /* 0x0000000b06003986 */ /* 0x0009e8000c101516 */
[----:B------:R0:W-:Y:S01]  /*2aa40*/  @P6 STG.E.U16 desc[UR22][R8.64], R47 ;  /* 0x0000002f08006986 */ /* 0x0001e2000c101516 */
[----:B-1----:R-:W-:Y:S01]  /*2aa50*/  ISETP.LT.AND P6, PT, R74, UR14, !P4 ;  /* 0x0000000e4a007c0c */ /* 0x002fe2000e7c1270 */
[----:B------:R-:W-:Y:S01]  /*2aa60*/  VIADD R15, R13, UR20 ;  /* 0x000000140d0f7c36 */ /* 0x000fe20008000000 */
[----:B--2---:R-:W-:Y:S01]  /*2aa70*/  ISETP.GE.AND P0, PT, R0, UR4, PT ;  /* 0x0000000400007c0c */ /* 0x004fe2000bf06270 */
[----:B------:R-:W-:Y:S01]  /*2aa80*/  VIADD R0, R93, 0xee ;  /* 0x000000ee5d007836 */ /* 0x000fe20000000000 */
[----:B------:R-:W1:Y:S01]  /*2aa90*/  LDCU UR4, c[0x0][0x39c] ;  /* 0x00007380ff0477ac */ /* 0x000e620008000800 */
[----:B------:R-:W-:Y:S01]  /*2aaa0*/  F2FP.F16.F32.PACK_AB R48, R48, R91 ;  /* 0x0000005b3030723e */ /* 0x000fe200000000ff */
[----:B----4-:R-:W-:-:S02]  /*2aab0*/  IMAD.WIDE R10, R13, 0x2, R4 ;  /* 0x000000020d0a7825 */ /* 0x010fc400078e0204 */
[----:B---3--:R-:W-:Y:S01]  /*2aac0*/  ISETP.GE.AND P5, PT, R0, UR6, PT ;  /* 0x0000000600007c0c */ /* 0x008fe2000bfa6270 */
[----:B------:R-:W2:Y:S01]  /*2aad0*/  LDCU UR6, c[0x0][0x39c] ;  /* 0x00007380ff0677ac */ /* 0x000ea20008000800 */
[----:B0-----:R-:W-:Y:S01]  /*2aae0*/  PRMT R9, R47, 0x7632, R9 ;  /* 0x000076322f097816 */ /* 0x001fe20000000009 */
[----:B------:R-:W-:Y:S01]  /*2aaf0*/  IMAD.WIDE R6, R15, 0x2, R2 ;  /* 0x000000020f067825 */ /* 0x000fe200078e0202 */
[----:B------:R-:W0:Y:S01]  /*2ab00*/  LDCU UR14, c[0x0][0x398] ;  /* 0x00007300ff0e77ac */ /* 0x000e220008000800 */
[----:B------:R-:W-:Y:S02]  /*2ab10*/  ISETP.LT.AND P4, PT, R73, UR8, !P4 ;  /* 0x0000000849007c0c */ /* 0x000fe4000e781270 */
[----:B------:R3:W-:Y:S01]  /*2ab20*/  @P1 STG.E.U16 desc[UR22][R10.64], R9 ;  /* 0x000000090a001986 */ /* 0x0007e2000c101516 */
[----:B------:R-:W-:Y:S01]  /*2ab30*/  VIADD R0, R93, 0xef ;  /* 0x000000ef5d007836 */ /* 0x000fe20000000000 */
[----:B------:R-:W-:Y:S01]  /*2ab40*/  F2FP.F16.F32.PACK_AB R49, R49, R90 ;  /* 0x0000005a3131723e */ /* 0x000fe200000000ff */
[----:B------:R-:W-:Y:S01]  /*2ab50*/  VIADD R13, R15, UR20 ;  /* 0x000000140f0d7c36 */ /* 0x000fe20008000000 */
[----:B------:R4:W-:Y:S01]  /*2ab60*/  @P6 STG.E.U16 desc[UR22][R6.64], R48 ;  /* 0x0000003006006986 */ /* 0x0009e2000c101516 */
[----:B-----5:R-:W-:Y:S01]  /*2ab70*/  ISETP.LT.AND P6, PT, R74, UR10, !P0 ;  /* 0x0000000a4a007c0c */ /* 0x020fe2000c7c1270 */
[----:B------:R-:W5:Y:S01]  /*2ab80*/  LDCU UR8, c[0x0][0x398] ;  /* 0x00007300ff0877ac */ /* 0x000f620008000800 */
[----:B-1----:R-:W-:Y:S01]  /*2ab90*/  ISETP.GE.AND P2, PT, R0, UR4, PT ;  /* 0x0000000400007c0c */ /* 0x002fe2000bf46270 */
[----:B------:R-:W-:Y:S01]  /*2aba0*/  VIADD R0, R93, 0xf0 ;  /* 0x000000f05d007836 */ /* 0x000fe20000000000 */
[----:B------:R-:W1:Y:S01]  /*2abb0*/  LDCU UR4, c[0x0][0x39c] ;  /* 0x00007380ff0477ac */ /* 0x000e620008000800 */
[----:B---3--:R-:W-:Y:S01]  /*2abc0*/  IMAD.WIDE R8, R15, 0x2, R4 ;  /* 0x000000020f087825 */ /* 0x008fe200078e0204 */
[----:B------:R-:W3:Y:S01]  /*2abd0*/  LDCU UR10, c[0x0][0x398] ;  /* 0x00007300ff0a77ac */ /* 0x000ee20008000800 */
[----:B----4-:R-:W-:-:S02]  /*2abe0*/  PRMT R7, R48, 0x7632, R7 ;  /* 0x0000763230077816 */ /* 0x010fc40000000007 */
[----:B------:R-:W-:Y:S01]  /*2abf0*/  IMAD.WIDE R10, R13, 0x2, R2 ;  /* 0x000000020d0a7825 */ /* 0x000fe200078e0202 */
[----:B--2---:R-:W-:Y:S01]  /*2ac00*/  ISETP.GE.AND P3, PT, R0, UR6, PT ;  /* 0x0000000600007c0c */ /* 0x004fe2000bf66270 */
[----:B------:R-:W2:Y:S01]  /*2ac10*/  LDCU UR6, c[0x0][0x39c] ;  /* 0x00007380ff0677ac */ /* 0x000ea20008000800 */
[----:B------:R-:W-:Y:S01]  /*2ac20*/  ISETP.LT.AND P0, PT, R73, UR12, !P0 ;  /* 0x0000000c49007c0c */ /* 0x000fe2000c701270 */
[----:B------:R4:W-:Y:S01]  /*2ac30*/  @P4 STG.E.U16 desc[UR22][R8.64], R7 ;  /* 0x0000000708004986 */ /* 0x0009e2000c101516 */
[----:B------:R-:W-:Y:S01]  /*2ac40*/  VIADD R15, R13, UR20 ;  /* 0x000000140d0f7c36 */ /* 0x000fe20008000000 */
[----:B------:R-:W-:Y:S01]  /*2ac50*/  F2FP.F16.F32.PACK_AB R50, R50, R89 ;  /* 0x000000593232723e */ /* 0x000fe200000000ff */
[----:B------:R-:W-:Y:S01]  /*2ac60*/  VIADD R0, R93, 0xf1 ;  /* 0x000000f15d007836 */ /* 0x000fe20000000000 */
[----:B------:R1:W-:Y:S01]  /*2ac70*/  @P6 STG.E.U16 desc[UR22][R10.64], R49 ;  /* 0x000000310a006986 */ /* 0x0003e2000c101516 */
[----:B0-----:R-:W-:Y:S01]  /*2ac80*/  ISETP.LT.AND P6, PT, R74, UR14, !P5 ;  /* 0x0000000e4a007c0c */ /* 0x001fe2000efc1270 */
[----:B------:R-:W0:Y:S01]  /*2ac90*/  LDCU UR12, c[0x0][0x398] ;  /* 0x00007300ff0c77ac */ /* 0x000e220008000800 */
[----:B----4-:R-:W-:Y:S01]  /*2aca0*/  IMAD.WIDE R6, R13, 0x2, R4 ;  /* 0x000000020d067825 */ /* 0x010fe200078e0204 */
[----:B------:R-:W4:Y:S01]  /*2acb0*/  LDCU UR14, c[0x0][0x398] ;  /* 0x00007300ff0e77ac */ /* 0x000f220008000800 */
[----:B-1----:R-:W-:-:S02]  /*2acc0*/  PRMT R11, R49, 0x7632, R11 ;  /* 0x00007632310b7816 */ /* 0x002fc4000000000b */
[----:B------:R-:W-:Y:S01]  /*2acd0*/  IMAD.WIDE R8, R15, 0x2, R2 ;  /* 0x000000020f087825 */ /* 0x000fe200078e0202 */
[----:B------:R-:W-:Y:S01]  /*2ace0*/  ISETP.GE.AND P1, PT, R0, UR4, PT ;  /* 0x0000000400007c0c */ /* 0x000fe2000bf26270 */
[----:B------:R-:W1:Y:S01]  /*2acf0*/  LDCU UR4, c[0x0][0x39c] ;  /* 0x00007380ff0477ac */ /* 0x000e620008000800 */
[----:B-----5:R-:W-:Y:S01]  /*2ad00*/  ISETP.LT.AND P5, PT, R73, UR8, !P5 ;  /* 0x0000000849007c0c */ /* 0x020fe2000efa1270 */
[----:B------:R5:W-:Y:S01]  /*2ad10*/  @P0 STG.E.U16 desc[UR22][R6.64], R11 ;  /* 0x0000000b06000986 */ /* 0x000be2000c101516 */
[----:B------:R-:W-:Y:S01]  /*2ad20*/  VIADD R0, R93, 0xf2 ;  /* 0x000000f25d007836 */ /* 0x000fe20000000000 */
[----:B------:R-:W-:Y:S01]  /*2ad30*/  F2FP.F16.F32.PACK_AB R51, R51, R88 ;  /* 0x000000583333723e */ /* 0x000fe200000000ff */
[C---:B------:R-:W-:Y:S01]  /*2ad40*/  VIADD R13, R15.reuse, UR20 ;  /* 0x000000140f0d7c36 */ /* 0x040fe20008000000 */
[----:B------:R0:W-:Y:S01]  /*2ad50*/  @P6 STG.E.U16 desc[UR22][R8.64], R50 ;  /* 0x0000003208006986 */ /* 0x0001e2000c101516 */
[----:B---3--:R-:W-:Y:S01]  /*2ad60*/  ISETP.LT.AND P6, PT, R74, UR10, !P2 ;  /* 0x0000000a4a007c0c */ /* 0x008fe2000d7c1270 */
[----:B------:R-:W3:Y:S01]  /*2ad70*/  LDCU UR8, c[0x0][0x398] ;  /* 0x00007300ff0877ac */ /* 0x000ee20008000800 */
[----:B--2---:R-:W-:Y:S01]  /*2ad80*/  ISETP.GE.AND P4, PT, R0, UR6, PT ;  /* 0x0000000600007c0c */ /* 0x004fe2000bf86270 */
[----:B------:R-:W2:Y:S01]  /*2ad90*/  LDCU UR6, c[0x0][0x39c] ;  /* 0x00007380ff0677ac */ /* 0x000ea20008000800 */
[----:B-----5:R-:W-:Y:S01]  /*2ada0*/  IMAD.WIDE R10, R15, 0x2, R4 ;  /* 0x000000020f0a7825 */ /* 0x020fe200078e0204 */
[----:B------:R-:W5:Y:S01]  /*2adb0*/  LDCU UR10, c[0x0][0x398] ;  /* 0x00007300ff0a77ac */ /* 0x000f620008000800 */
[----:B0-----:R-:W-:-:S02]  /*2adc0*/  PRMT R9, R50, 0x7632, R9 ;  /* 0x0000763232097816 */ /* 0x001fc40000000009 */
[----:B------:R-:W-:Y:S01]  /*2add0*/  IMAD.WIDE R6, R13, 0x2, R2 ;  /* 0x000000020d067825 */ /* 0x000fe200078e0202 */
[----:B------:R-:W-:Y:S01]  /*2ade0*/  ISETP.LT.AND P2, PT, R73, UR12, !P2 ;  /* 0x0000000c49007c0c */ /* 0x000fe2000d741270 */
[----:B------:R-:W0:Y:S02]  /*2adf0*/  LDCU UR12, c[0x0][0x398] ;  /* 0x00007300ff0c77ac */ /* 0x000e240008000800 */
[----:B------:R-:W-:Y:S01]  /*2ae00*/  VIADD R0, R93, 0xf3 ;  /* 0x000000f35d007836 */ /* 0x000fe20000000000 */
[----:B------:R2:W-:Y:S04]  /*2ae10*/  @P5 STG.E.U16 desc[UR22][R10.64], R9 ;  /* 0x000000090a005986 */ /* 0x0005e8000c101516 */
[----:B------:R0:W-:Y:S01]  /*2ae20*/  @P6 STG.E.U16 desc[UR22][R6.64], R51 ;  /* 0x0000003306006986 */ /* 0x0001e2000c101516 */
[----:B----4-:R-:W-:Y:S01]  /*2ae30*/  ISETP.LT.AND P6, PT, R74, UR14, !P3 ;  /* 0x0000000e4a007c0c */ /* 0x010fe2000dfc1270 */
[----:B------:R-:W-:Y:S01]  /*2ae40*/  VIADD R15, R13, UR20 ;  /* 0x000000140d0f7c36 */ /* 0x000fe20008000000 */
[----:B-1----:R-:W-:Y:S01]  /*2ae50*/  ISETP.GE.AND P0, PT, R0, UR4, PT ;  /* 0x0000000400007c0c */ /* 0x002fe2000bf06270 */
[----:B------:R-:W-:Y:S01]  /*2ae60*/  VIADD R0, R93, 0xf4 ;  /* 0x000000f45d007836 */ /* 0x000fe20000000000 */
[----:B------:R-:W-:Y:S01]  /*2ae70*/  F2FP.F16.F32.PACK_AB R52, R52, R87 ;  /* 0x000000573434723e */ /* 0x000fe200000000ff */
[----:B------:R-:W1:Y:S01]  /*2ae80*/  LDCU UR4, c[0x0][0x39c] ;  /* 0x00007380ff0477ac */ /* 0x000e620008000800 */
[----:B--2---:R-:W-:-:S02]  /*2ae90*/  IMAD.WIDE R8, R13, 0x2, R4 ;  /* 0x000000020d087825 */ /* 0x004fc400078e0204 */
[----:B------:R-:W-:Y:S01]  /*2aea0*/  ISETP.GE.AND P5, PT, R0, UR6, PT ;  /* 0x0000000600007c0c */ /* 0x000fe2000bfa6270 */
[----:B------:R-:W2:Y:S01]  /*2aeb0*/  LDCU UR6, c[0x0][0x398] ;  /* 0x00007300ff0677ac */ /* 0x000ea20008000800 */
[----:B0-----:R-:W-:Y:S01]  /*2aec0*/  PRMT R7, R51, 0x7632, R7 ;  /* 0x0000763233077816 */ /* 0x001fe20000000007 */
[----:B------:R-:W-:Y:S01]  /*2aed0*/  IMAD.WIDE R10, R15, 0x2, R2 ;  /* 0x000000020f0a7825 */ /* 0x000fe200078e0202 */
[----:B---3--:R-:W-:Y:S01]  /*2aee0*/  ISETP.LT.AND P3, PT, R73, UR8, !P3 ;  /* 0x0000000849007c0c */ /* 0x008fe2000df61270 */
[----:B------:R-:W0:Y:S02]  /*2aef0*/  LDCU UR8, c[0x0][0x398] ;  /* 0x00007300ff0877ac */ /* 0x000e240008000800 */
[----:B------:R3:W-:Y:S01]  /*2af00*/  @P2 STG.E.U16 desc[UR22][R8.64], R7 ;  /* 0x0000000708002986 */ /* 0x0007e2000c101516 */
[----:B------:R-:W-:Y:S01]  /*2af10*/  F2FP.F16.F32.PACK_AB R53, R53, R86 ;  /* 0x000000563535723e */ /* 0x000fe200000000ff */
[----:B------:R-:W4:Y:S02]  /*2af20*/  LDCU UR14, c[0x0][0x398] ;  /* 0x00007300ff0e77ac */ /* 0x000f240008000800 */
[----:B------:R0:W-:Y:S01]  /*2af30*/  @P6 STG.E.U16 desc[UR22][R10.64], R52 ;  /* 0x000000340a006986 */ /* 0x0001e2000c101516 */
[----:B-----5:R-:W-:Y:S01]  /*2af40*/  ISETP.LT.AND P6, PT, R74, UR10, !P1 ;  /* 0x0000000a4a007c0c */ /* 0x020fe2000cfc1270 */
[C---:B------:R-:W-:Y:S01]  /*2af50*/  VIADD R13, R15.reuse, UR20 ;  /* 0x000000140f0d7c36 */ /* 0x040fe20008000000 */
[----:B------:R-:W5:Y:S01]  /*2af60*/  LDCU UR10, c[0x0][0x398] ;  /* 0x00007300ff0a77ac */ /* 0x000f620008000800 */
[----:B---3--:R-:W-:Y:S01]  /*2af70*/  IMAD.WIDE R6, R15, 0x2, R4 ;  /* 0x000000020f067825 */ /* 0x008fe200078e0204 */
[----:B0-----:R-:W-:-:S03]  /*2af80*/  PRMT R11, R52, 0x7632, R11 ;  /* 0x00007632340b7816 */ /* 0x001fc6000000000b */
[----:B------:R-:W-:Y:S01]  /*2af90*/  IMAD.WIDE R8, R13, 0x2, R2 ;  /* 0x000000020d087825 */ /* 0x000fe200078e0202 */
[----:B------:R-:W-:Y:S01]  /*2afa0*/  ISETP.LT.AND P1, PT, R73, UR12, !P1 ;  /* 0x0000000c49007c0c */ /* 0x000fe2000cf21270 */
[----:B------:R-:W0:Y:S01]  /*2afb0*/  LDCU UR12, c[0x0][0x398] ;  /* 0x00007300ff0c77ac */ /* 0x000e220008000800 */
[----:B------:R3:W-:Y:S04]  /*2afc0*/  @P3 STG.E.U16 desc[UR22][R6.64], R11 ;  /* 0x0000000b06003986 */ /* 0x0007e8000c101516 */
[----:B------:R4:W-:Y:S01]  /*2afd0*/  @P6 STG.E.U16 desc[UR22][R8.64], R53 ;  /* 0x0000003508006986 */ /* 0x0009e2000c101516 */
[----:B--2---:R-:W-:Y:S01]  /*2afe0*/  ISETP.LT.AND P6, PT, R74, UR6, !P4 ;  /* 0x000000064a007c0c */ /* 0x004fe2000e7c1270 */
[----:B------:R-:W-:Y:S01]  /*2aff0*/  VIADD R0, R93, 0xf5 ;  /* 0x000000f55d007836 */ /* 0x000fe20000000000 */
[----:B------:R-:W-:Y:S01]  /*2b000*/  F2FP.F16.F32.PACK_AB R54, R54, R85 ;  /* 0x000000553636723e */ /* 0x000fe200000000ff */
[C---:B------:R-:W-:Y:S01]  /*2b010*/  VIADD R15, R13.reuse, UR20 ;  /* 0x000000140d0f7c36 */ /* 0x040fe20008000000 */
[----:B------:R-:W2:Y:S02]  /*2b020*/  LDCU UR6, c[0x0][0x398] ;  /* 0x00007300ff0677ac */ /* 0x000ea40008000800 */
[----:B-1----:R-:W-:Y:S01]  /*2b030*/  ISETP.GE.AND P2, PT, R0, UR4, PT ;  /* 0x0000000400007c0c */ /* 0x002fe2000bf46270 */
[----:B---3--:R-:W-:Y:S01]  /*2b040*/  IMAD.WIDE R10, R13, 0x2, R4 ;  /* 0x000000020d0a7825 */ /* 0x008fe200078e0204 */
[----:B------:R-:W1:Y:S01]  /*2b050*/  LDCU UR4, c[0x0][0x398] ;  /* 0x00007300ff0477ac */ /* 0x000e620008000800 */
[----:B----4-:R-:W-:-:S02]  /*2b060*/  PRMT R9, R53, 0x7632, R9 ;  /* 0x0000763235097816 */ /* 0x010fc40000000009 */
[----:B------:R-:W-:Y:S01]  /*2b070*/  IMAD.WIDE R6, R15, 0x2, R2 ;  /* 0x000000020f067825 */ /* 0x000fe200078e0202 */
[----:B------:R-:W-:Y:S01]  /*2b080*/  ISETP.LT.AND P4, PT, R73, UR8, !P4 ;  /* 0x0000000849007c0c */ /* 0x000fe2000e781270 */
[----:B------:R-:W3:Y:S01]  /*2b090*/  LDCU UR8, c[0x0][0x398] ;  /* 0x00007300ff0877ac */ /* 0x000ee20008000800 */
[----:B------:R4:W-:Y:S04]  /*2b0a0*/  @P1 STG.E.U16 desc[UR22][R10.64], R9 ;  /* 0x000000090a001986 */ /* 0x0009e8000c101516 */
[----:B------:R0:W-:Y:S01]  /*2b0b0*/  @P6 STG.E.U16 desc[UR22][R6.64], R54 ;  /* 0x0000003606006986 */ /* 0x0001e2000c101516 */
[----:B-----5:R-:W-:Y:S01]  /*2b0c0*/  ISETP.LT.AND P6, PT, R74, UR10, !P0 ;  /* 0x0000000a4a007c0c */ /* 0x020fe2000c7c1270 */
[----:B------:R-:W-:Y:S01]  /*2b0d0*/  VIADD R0, R93, 0xf6 ;  /* 0x000000f65d007836 */ /* 0x000fe20000000000 */
[----:B------:R-:W-:Y:S01]  /*2b0e0*/  F2FP.F16.F32.PACK_AB R55, R55, R84 ;  /* 0x000000543737723e */ /* 0x000fe200000000ff */
[C---:B------:R-:W-:Y:S01]  /*2b0f0*/  VIADD R13, R15.reuse, UR20 ;  /* 0x000000140f0d7c36 */ /* 0x040fe20008000000 */
[----:B------:R-:W-:Y:S01]  /*2b100*/  F2FP.F16.F32.PACK_AB R56, R56, R83 ;  /* 0x000000533838723e */ /* 0x000fe200000000ff */
[----:B------:R-:W5:Y:S01]  /*2b110*/  LDCU UR10, c[0x0][0x398] ;  /* 0x00007300ff0a77ac */ /* 0x000f620008000800 */
[----:B----4-:R-:W-:Y:S01]  /*2b120*/  IMAD.WIDE R8, R15, 0x2, R4 ;  /* 0x000000020f087825 */ /* 0x010fe200078e0204 */
[----:B------:R-:W-:Y:S01]  /*2b130*/  ISETP.GE.AND P3, PT, R0, UR11, PT ;  /* 0x0000000b00007c0c */ /* 0x000fe2000bf66270 */
[----:B------:R-:W4:Y:S01]  /*2b140*/  LDCU UR11, c[0x0][0x398] ;  /* 0x00007300ff0b77ac */ /* 0x000f220008000800 */
[----:B0-----:R-:W-:Y:S01]  /*2b150*/  PRMT R7, R54, 0x7632, R7 ;  /* 0x0000763236077816 */ /* 0x001fe20000000007 */
[----:B------:R-:W-:Y:S01]  /*2b160*/  IMAD.WIDE R10, R13, 0x2, R2 ;  /* 0x000000020d0a7825 */ /* 0x000fe200078e0202 */
[----:B-1----:R-:W-:Y:S01]  /*2b170*/  ISETP.LT.AND P0, PT, R73, UR4, !P0 ;  /* 0x0000000449007c0c */ /* 0x002fe2000c701270 */
[----:B------:R-:W0:Y:S02]  /*2b180*/  LDCU UR4, c[0x0][0x398] ;  /* 0x00007300ff0477ac */ /* 0x000e240008000800 */
[----:B------:R1:W-:Y:S04]  /*2b190*/  @P4 STG.E.U16 desc[UR22][R8.64], R7 ;  /* 0x0000000708004986 */ /* 0x0003e8000c101516 */
[----:B------:R0:W-:Y:S01]  /*2b1a0*/  @P6 STG.E.U16 desc[UR22][R10.64], R55 ;  /* 0x000000370a006986 */ /* 0x0001e2000c101516 */
[----:B--2---:R-:W-:Y:S01]  /*2b1b0*/  ISETP.LT.AND P6, PT, R74, UR6, !P5 ;  /* 0x000000064a007c0c */ /* 0x004fe2000efc1270 */
[----:B------:R-:W-:-:S02]  /*2b1c0*/  VIADD R15, R13, UR20 ;  /* 0x000000140d0f7c36 */ /* 0x000fc40008000000 */
[----:B-1----:R-:W-:Y:S01]  /*2b1d0*/  IMAD.WIDE R6, R13, 0x2, R4 ;  /* 0x000000020d067825 */ /* 0x002fe200078e0204 */
[----:B------:R-:W-:Y:S01]  /*2b1e0*/  F2FP.F16.F32.PACK_AB R57, R57, R82 ;  /* 0x000000523939723e */ /* 0x000fe200000000ff */
[----:B------:R-:W1:Y:S01]  /*2b1f0*/  LDCU UR6, c[0x0][0x398] ;  /* 0x00007300ff0677ac */ /* 0x000e620008000800 */
[----:B0-----:R-:W-:Y:S01]  /*2b200*/  PRMT R11, R55, 0x7632, R11 ;  /* 0x00007632370b7816 */ /* 0x001fe2000000000b */
[----:B------:R-:W-:Y:S01]  /*2b210*/  IMAD.WIDE R8, R15, 0x2, R2 ;  /* 0x000000020f087825 */ /* 0x000fe200078e0202 */
[----:B------:R-:W-:Y:S01]  /*2b220*/  ISETP.LT.AND P5, PT, R73, UR12, !P5 ;  /* 0x0000000c49007c0c */ /* 0x000fe2000efa1270 */
[----:B------:R-:W0:Y:S02]  /*2b230*/  LDCU UR12, c[0x0][0x398] ;  /* 0x00007300ff0c77ac */ /* 0x000e240008000800 */
[----:B------:R2:W-:Y:S04]  /*2b240*/  @P0 STG.E.U16 desc[UR22][R6.64], R11 ;  /* 0x0000000b06000986 */ /* 0x0005e8000c101516 */
[----:B------:R0:W-:Y:S01]  /*2b250*/  @P6 STG.E.U16 desc[UR22][R8.64], R56 ;  /* 0x0000003808006986 */ /* 0x0001e2000c101516 */
[----:B----4-:R-:W-:Y:S01]  /*2b260*/  ISETP.LT.AND P6, PT, R74, UR11, !P2 ;  /* 0x0000000b4a007c0c */ /* 0x010fe2000d7c1270 */
[----:B------:R-:W-:-:S02]  /*2b270*/  VIADD R13, R15, UR20 ;  /* 0x000000140f0d7c36 */ /* 0x000fc40008000000 */
[----:B--2---:R-:W-:Y:S01]  /*2b280*/  IMAD.WIDE R10, R15, 0x2, R4 ;  /* 0x000000020f0a7825 */ /* 0x004fe200078e0204 */
[----:B------:R-:W-:Y:S01]  /*2b290*/  F2FP.F16.F32.PACK_AB R58, R58, R81 ;  /* 0x000000513a3a723e */ /* 0x000fe200000000ff */
[----:B------:R-:W2:Y:S01]  /*2b2a0*/  LDCU UR11, c[0x0][0x398] ;  /* 0x00007300ff0b77ac */ /* 0x000ea20008000800 */
[----:B0-----:R-:W-:Y:S01]  /*2b2b0*/  PRMT R9, R56, 0x7632, R9 ;  /* 0x0000763238097816 */ /* 0x001fe20000000009 */
[----:B------:R-:W-:Y:S01]  /*2b2c0*/  IMAD.WIDE R6, R13, 0x2, R2 ;  /* 0x000000020d067825 */ /* 0x000fe200078e0202 */
[----:B---3--:R-:W-:Y:S01]  /*2b2d0*/  ISETP.LT.AND P2, PT, R73, UR8, !P2 ;  /* 0x0000000849007c0c */ /* 0x008fe2000d741270 */
[----:B------:R-:W0:Y:S02]  /*2b2e0*/  LDCU UR8, c[0x0][0x398] ;  /* 0x00007300ff0877ac */ /* 0x000e240008000800 */
[----:B------:R3:W-:Y:S04]  /*2b2f0*/  @P5 STG.E.U16 desc[UR22][R10.64], R9 ;  /* 0x000000090a005986 */ /* 0x0007e8000c101516 */
[----:B------:R4:W-:Y:S01]  /*2b300*/  @P6 STG.E.U16 desc[UR22][R6.64], R57 ;  /* 0x0000003906006986 */ /* 0x0009e2000c101516 */
[----:B-----5:R-:W-:Y:S01]  /*2b310*/  ISETP.LT.AND P6, PT, R74, UR10, !P3 ;  /* 0x0000000a4a007c0c */ /* 0x020fe2000dfc1270 */
[----:B------:R-:W-:-:S02]  /*2b320*/  VIADD R15, R13, UR20 ;  /* 0x000000140d0f7c36 */ /* 0x000fc40008000000 */
[----:B------:R-:W-:Y:S01]  /*2b330*/  VIADD R0, R93, 0xf7 ;  /* 0x000000f75d007836 */ /* 0x000fe20000000000 */
[----:B------:R-:W-:Y:S01]  /*2b340*/  F2FP.F16.F32.PACK_AB R59, R59, R80 ;  /* 0x000000503b3b723e */ /* 0x000fe200000000ff */
[----:B------:R-:W-:Y:S01]  /*2b350*/  VIADD R12, R93, 0xfb ;  /* 0x000000fb5d0c7836 */ /* 0x000fe20000000000 */
[----:B------:R-:W-:Y:S01]  /*2b360*/  F2FP.F16.F32.PACK_AB R60, R60, R79 ;  /* 0x0000004f3c3c723e */ /* 0x000fe200000000ff */
[----:B---3--:R-:W-:Y:S01]  /*2b370*/  IMAD.WIDE R8, R13, 0x2, R4 ;  /* 0x000000020d087825 */ /* 0x008fe200078e0204 */
[----:B------:R-:W-:Y:S01]  /*2b380*/  ISETP.GE.AND P1, PT, R0, UR25, PT ;  /* 0x0000001900007c0c */ /* 0x000fe2000bf26270 */
[----:B------:R-:W3:Y:S01]  /*2b390*/  LDCU UR10, c[0x0][0x398] ;  /* 0x00007300ff0a77ac */ /* 0x000ee20008000800 */
[----:B----4-:R-:W-:Y:S01]  /*2b3a0*/  PRMT R7, R57, 0x7632, R7 ;  /* 0x0000763239077816 */ /* 0x010fe20000000007 */
[----:B------:R-:W-:Y:S01]  /*2b3b0*/  IMAD.WIDE R10, R15, 0x2, R2 ;  /* 0x000000020f0a7825 */ /* 0x000fe200078e0202 */
[----:B------:R-:W-:Y:S01]  /*2b3c0*/  ISETP.LT.AND P3, PT, R73, UR14, !P3 ;  /* 0x0000000e49007c0c */ /* 0x000fe2000df61270 */
[----:B------:R-:W4:Y:S02]  /*2b3d0*/  LDCU UR14, c[0x0][0x398] ;  /* 0x00007300ff0e77ac */ /* 0x000f240008000800 */
[----:B------:R5:W-:Y:S01]  /*2b3e0*/  @P2 STG.E.U16 desc[UR22][R8.64], R7 ;  /* 0x0000000708002986 */ /* 0x000be2000c101516 */
[----:B------:R-:W-:-:S03]  /*2b3f0*/  VIADD R0, R93, 0xf8 ;  /* 0x000000f85d007836 */ /* 0x000fc60000000000 */
[----:B------:R0:W-:Y:S01]  /*2b400*/  @P6 STG.E.U16 desc[UR22][R10.64], R58 ;  /* 0x0000003a0a006986 */ /* 0x0001e2000c101516 */
[----:B------:R-:W-:Y:S01]  /*2b410*/  ISETP.LT.AND P6, PT, R74, UR4, !P1 ;  /* 0x000000044a007c0c */ /* 0x000fe2000cfc1270 */
[----:B------:R-:W-:Y:S01]  /*2b420*/  VIADD R13, R15, UR20 ;  /* 0x000000140f0d7c36 */ /* 0x000fe20008000000 */
[----:B------:R-:W-:Y:S01]  /*2b430*/  ISETP.GE.AND P4, PT, R0, UR17, PT ;  /* 0x0000001100007c0c */ /* 0x000fe2000bf86270 */
[----:B------:R-:W-:Y:S02]  /*2b440*/  VIADD R0, R93, 0xf9 ;  /* 0x000000f95d007836 */ /* 0x000fe40000000000 */
[----:B-----5:R-:W-:Y:S01]  /*2b450*/  IMAD.WIDE R6, R15, 0x2, R4 ;  /* 0x000000020f067825 */ /* 0x020fe200078e0204 */
[----:B0-----:R-:W-:-:S03]  /*2b460*/  PRMT R11, R58, 0x7632, R11 ;  /* 0x000076323a0b7816 */ /* 0x001fc6000000000b */
[----:B------:R-:W-:Y:S01]  /*2b470*/  IMAD.WIDE R8, R13, 0x2, R2 ;  /* 0x000000020d087825 */ /* 0x000fe200078e0202 */
[----:B------:R-:W-:Y:S01]  /*2b480*/  ISETP.GE.AND P0, PT, R0, UR9, PT ;  /* 0x0000000900007c0c */ /* 0x000fe2000bf06270 */
[----:B------:R-:W0:Y:S01]  /*2b490*/  LDCU UR9, c[0x0][0x398] ;  /* 0x00007300ff0977ac */ /* 0x000e220008000800 */
[----:B-1----:R-:W-:Y:S01]  /*2b4a0*/  ISETP.LT.AND P1, PT, R73, UR6, !P1 ;  /* 0x0000000649007c0c */ /* 0x002fe2000cf21270 */
[----:B------:R1:W-:Y:S01]  /*2b4b0*/  @P3 STG.E.U16 desc[UR22][R6.64], R11 ;  /* 0x0000000b06003986 */ /* 0x0003e2000c101516 */
[----:B------:R-:W-:Y:S01]  /*2b4c0*/  VIADD R15, R13, UR20 ;  /* 0x000000140d0f7c36 */ /* 0x000fe20008000000 */
[----:B------:R-:W-:Y:S01]  /*2b4d0*/  ISETP.GE.AND P2, PT, R12, UR19, PT ;  /* 0x000000130c007c0c */ /* 0x000fe2000bf46270 */
[----:B------:R-:W-:Y:S01]  /*2b4e0*/  VIADD R0, R93, 0xfa ;  /* 0x000000fa5d007836 */ /* 0x000fe20000000000 */
[----:B------:R5:W-:Y:S01]  /*2b4f0*/  @P6 STG.E.U16 desc[UR22][R8.64], R59 ;  /* 0x0000003b08006986 */ /* 0x000be2000c101516 */
[----:B------:R-:W-:Y:S01]  /*2b500*/  ISETP.LT.AND P6, PT, R74, UR16, !P4 ;  /* 0x000000104a007c0c */ /* 0x000fe2000e7c1270 */
[----:B------:R-:W0:Y:S01]  /*2b510*/  LDCU UR4, c[0x0][0x398] ;  /* 0x00007300ff0477ac */ /* 0x000e220008000800 */
[----:B--2---:R-:W-:-:S02]  /*2b520*/  ISETP.LT.AND P4, PT, R73, UR11, !P4 ;  /* 0x0000000b49007c0c */ /* 0x004fc4000e781270 */
[----:B------:R-:W-:Y:S01]  /*2b530*/  PRMT R12, R59, 0x7632, R12 ;  /* 0x000076323b0c7816 */ /* 0x000fe2000000000c */
[----:B------:R-:W2:Y:S01]  /*2b540*/  LDCU UR6, c[0x0][0x398] ;  /* 0x00007300ff0677ac */ /* 0x000ea20008000800 */
[----:B-1----:R-:W-:Y:S01]  /*2b550*/  IMAD.WIDE R6, R13, 0x2, R4 ;  /* 0x000000020d067825 */ /* 0x002fe200078e0204 */
[----:B------:R-:W-:Y:S01]  /*2b560*/  PRMT R13, R60, 0x7632, R13 ;  /* 0x000076323c0d7816 */ /* 0x000fe2000000000d */
[----:B------:R-:W1:Y:S02]  /*2b570*/  LDCU UR11, c[0x0][0x398] ;  /* 0x00007300ff0b77ac */ /* 0x000e640008000800 */
[C---:B-----5:R-:W-:Y:S01]  /*2b580*/  IMAD.WIDE R8, R15.reuse, 0x2, R2 ;  /* 0x000000020f087825 */ /* 0x060fe200078e0202 */
[----:B------:R-:W-:Y:S01]  /*2b590*/  ISETP.GE.AND P5, PT, R0, UR5, PT ;  /* 0x0000000500007c0c */ /* 0x000fe2000bfa6270 */
[----:B------:R-:W5:Y:S02]  /*2b5a0*/  LDCU UR5, c[0x0][0x398] ;  /* 0x00007300ff0577ac */ /* 0x000f640008000800 */
[----:B------:R-:W-:Y:S01]  /*2b5b0*/  IMAD.WIDE R10, R15, 0x2, R4 ;  /* 0x000000020f0a7825 */ /* 0x000fe200078e0204 */
[----:B------:R1:W-:Y:S04]  /*2b5c0*/  @P1 STG.E.U16 desc[UR22][R6.64], R12 ;  /* 0x0000000c06001986 */ /* 0x0003e8000c101516 */
[----:B------:R-:W-:Y:S01]  /*2b5d0*/  @P6 STG.E.U16 desc[UR22][R8.64], R60 ;  /* 0x0000003c08006986 */ /* 0x000fe2000c101516 */
[----:B------:R-:W-:-:S03]  /*2b5e0*/  VIADD R0, R93, 0xfc ;  /* 0x000000fc5d007836 */ /* 0x000fc60000000000 */
[----:B------:R2:W-:Y:S01]  /*2b5f0*/  @P4 STG.E.U16 desc[UR22][R10.64], R13 ;  /* 0x0000000d0a004986 */ /* 0x0005e2000c101516 */
[C---:B------:R-:W-:Y:S01]  /*2b600*/  ISETP.LT.AND P4, PT, R74.reuse, UR12, !P0 ;  /* 0x0000000c4a007c0c */ /* 0x040fe2000c781270 */
[----:B------:R-:W-:Y:S01]  /*2b610*/  VIADD R15, R15, UR20 ;  /* 0x000000140f0f7c36 */ /* 0x000fe20008000000 */
[----:B0-----:R-:W-:Y:S01]  /*2b620*/  ISETP.LT.AND P0, PT, R73, UR9, !P0 ;  /* 0x0000000949007c0c */ /* 0x001fe2000c701270 */
[----:B------:R-:W0:Y:S01]  /*2b630*/  LDCU UR12, c[0x0][0x398] ;  /* 0x00007300ff0c77ac */ /* 0x000e220008000800 */
[----:B------:R-:W-:Y:S02]  /*2b640*/  ISETP.LT.AND P6, PT, R74, UR8, !P5 ;  /* 0x000000084a007c0c */ /* 0x000fe4000efc1270 */
[----:B------:R-:W-:Y:S01]  /*2b650*/  F2FP.F16.F32.PACK_AB R61, R61, R77 ;  /* 0x0000004d3d3d723e */ /* 0x000fe200000000ff */
[C---:B-1----:R-:W-:Y:S01]  /*2b660*/  IMAD.WIDE R6, R15.reuse, 0x2, R2 ;  /* 0x000000020f067825 */ /* 0x042fe200078e0202 */
[----:B------:R-:W-:Y:S01]  /*2b670*/  ISETP.GE.AND P3, PT, R0, UR27, PT ;  /* 0x0000001b00007c0c */ /* 0x000fe2000bf66270 */
[----:B------:R-:W1:Y:S02]  /*2b680*/  LDCU UR8, c[0x0][0x398] ;  /* 0x00007300ff0877ac */ /* 0x000e640008000800 */
[----:B--2---:R-:W-:Y:S01]  /*2b690*/  VIADD R13, R15, UR20 ;  /* 0x000000140f0d7c36 */ /* 0x004fe20008000000 */
[----:B------:R-:W-:Y:S01]  /*2b6a0*/  PRMT R12, R61, 0x7632, R12 ;  /* 0x000076323d0c7816 */ /* 0x000fe2000000000c */
[----:B------:R-:W-:Y:S01]  /*2b6b0*/  VIADD R0, R93, 0xfd ;  /* 0x000000fd5d007836 */ /* 0x000fe20000000000 */
[----:B------:R-:W-:Y:S01]  /*2b6c0*/  F2FP.F16.F32.PACK_AB R62, R62, R78 ;  /* 0x0000004e3e3e723e */ /* 0x000fe200000000ff */
[----:B------:R-:W-:Y:S01]  /*2b6d0*/  IMAD.WIDE R8, R15, 0x2, R4 ;  /* 0x000000020f087825 */ /* 0x000fe200078e0204 */
[----:B------:R2:W-:Y:S01]  /*2b6e0*/  @P4 STG.E.U16 desc[UR22][R6.64], R61 ;  /* 0x0000003d06004986 */ /* 0x0005e2000c101516 */
[----:B------:R-:W-:Y:S01]  /*2b6f0*/  F2FP.F16.F32.PACK_AB R63, R63, R75 ;  /* 0x0000004b3f3f723e */ /* 0x000fe200000000ff */
[----:B------:R-:W0:Y:S01]  /*2b700*/  LDCU UR9, c[0x0][0x398] ;  /* 0x00007300ff0977ac */ /* 0x000e220008000800 */
[----:B------:R-:W-:Y:S01]  /*2b710*/  IMAD.WIDE R10, R13, 0x2, R2 ;  /* 0x000000020d0a7825 */ /* 0x000fe200078e0202 */
[----:B------:R-:W-:Y:S01]  /*2b720*/  ISETP.GE.AND P1, PT, R0, UR13, PT ;  /* 0x0000000d00007c0c */ /* 0x000fe2000bf26270 */
[----:B------:R0:W-:Y:S01]  /*2b730*/  @P0 STG.E.U16 desc[UR22][R8.64], R12 ;  /* 0x0000000c08000986 */ /* 0x0001e2000c101516 */
[----:B---3--:R-:W-:Y:S01]  /*2b740*/  ISETP.LT.AND P5, PT, R73, UR10, !P5 ;  /* 0x0000000a49007c0c */ /* 0x008fe2000efa1270 */
[----:B------:R-:W-:Y:S01]  /*2b750*/  VIADD R0, R93, 0xfe ;  /* 0x000000fe5d007836 */ /* 0x000fe20000000000 */
[C---:B-----5:R-:W-:Y:S01]  /*2b760*/  ISETP.LT.AND P0, PT, R74.reuse, UR5, !P2 ;  /* 0x000000054a007c0c */ /* 0x060fe2000d701270 */
[----:B------:R3:W-:Y:S01]  /*2b770*/  @P6 STG.E.U16 desc[UR22][R10.64], R62 ;  /* 0x0000003e0a006986 */ /* 0x0007e2000c101516 */
[----:B------:R-:W-:Y:S01]  /*2b780*/  ISETP.LT.AND P2, PT, R73, UR4, !P2 ;  /* 0x0000000449007c0c */ /* 0x000fe2000d741270 */
[----:B------:R-:W5:Y:S01]  /*2b790*/  LDCU UR13, c[0x0][0x398] ;  /* 0x00007300ff0d77ac */ /* 0x000f620008000800 */
[----:B----4-:R-:W-:Y:S01]  /*2b7a0*/  ISETP.LT.AND P6, PT, R74, UR14, !P3 ;  /* 0x0000000e4a007c0c */ /* 0x010fe2000dfc1270 */
[----:B------:R-:W-:Y:S01]  /*2b7b0*/  VIADD R15, R13, UR20 ;  /* 0x000000140d0f7c36 */ /* 0x000fe20008000000 */
[----:B------:R-:W-:Y:S01]  /*2b7c0*/  ISETP.GE.AND P4, PT, R0, UR7, PT ;  /* 0x0000000700007c0c */ /* 0x000fe2000bf86270 */
[----:B------:R-:W4:Y:S01]  /*2b7d0*/  LDCU UR7, c[0x0][0x398] ;  /* 0x00007300ff0777ac */ /* 0x000f220008000800 */
[----:B------:R-:W-:Y:S01]  /*2b7e0*/  PRMT R0, R62, 0x7632, R0 ;  /* 0x000076323e007816 */ /* 0x000fe20000000000 */
[----:B------:R-:W-:-:S02]  /*2b7f0*/  VIADD R17, R15, UR20 ;  /* 0x000000140f117c36 */ /* 0x000fc40008000000 */
[----:B--2---:R-:W-:Y:S01]  /*2b800*/  IMAD.WIDE R6, R13, 0x2, R4 ;  /* 0x000000020d067825 */ /* 0x004fe200078e0204 */
[----:B------:R-:W-:-:S03]  /*2b810*/  PRMT R14, R63, 0x7632, R14 ;  /* 0x000076323f0e7816 */ /* 0x000fc6000000000e */
[----:B0-----:R-:W-:Y:S01]  /*2b820*/  IMAD.WIDE R8, R15, 0x2, R2 ;  /* 0x000000020f087825 */ /* 0x001fe200078e0202 */
[----:B------:R-:W-:-:S03]  /*2b830*/  F2FP.F16.F32.PACK_AB R64, R64, R76 ;  /* 0x0000004c4040723e */ /* 0x000fc600000000ff */
[----:B---3--:R-:W-:Y:S01]  /*2b840*/  IMAD.WIDE R10, R15, 0x2, R4 ;  /* 0x000000020f0a7825 */ /* 0x008fe200078e0204 */
[----:B------:R0:W-:Y:S03]  /*2b850*/  @P5 STG.E.U16 desc[UR22][R6.64], R0 ;  /* 0x0000000006005986 */ /* 0x0001e6000c101516 */
[----:B------:R-:W-:Y:S01]  /*2b860*/  IMAD.WIDE R12, R17, 0x2, R2 ;  /* 0x00000002110c7825 */ /* 0x000fe200078e0202 */
[----:B------:R2:W-:Y:S01]  /*2b870*/  @P0 STG.E.U16 desc[UR22][R8.64], R63 ;  /* 0x0000003f08000986 */ /* 0x0005e2000c101516 */
[----:B------:R-:W-:Y:S02]  /*2b880*/  ISETP.LT.AND P3, PT, R73, UR6, !P3 ;  /* 0x0000000649007c0c */ /* 0x000fe4000df61270 */
[----:B------:R-:W-:Y:S01]  /*2b890*/  VIADD R93, R93, 0xff ;  /* 0x000000ff5d5d7836 */ /* 0x000fe20000000000 */
[----:B------:R3:W-:Y:S04]  /*2b8a0*/  @P2 STG.E.U16 desc[UR22][R10.64], R14 ;  /* 0x0000000e0a002986 */ /* 0x0007e8000c101516 */
[----:B------:R2:W-:Y:S01]  /*2b8b0*/  @P6 STG.E.U16 desc[UR22][R12.64], R64 ;  /* 0x000000400c006986 */ /* 0x0005e2000c101516 */
[----:B------:R-:W-:Y:S01]  /*2b8c0*/  ISETP.LT.AND P6, PT, R74, UR11, !P1 ;  /* 0x0000000b4a007c0c */ /* 0x000fe2000cfc1270 */
[----:B------:R-:W-:Y:S01]  /*2b8d0*/  VIADD R15, R17, UR20 ;  /* 0x00000014110f7c36 */ /* 0x000fe20008000000 */
[----:B------:R-:W-:-:S02]  /*2b8e0*/  ISETP.GE.AND P5, PT, R93, UR15, PT ;  /* 0x0000000f5d007c0c */ /* 0x000fc4000bfa6270 */
[----:B-----5:R-:W-:Y:S01]  /*2b8f0*/  ISETP.LT.AND P1, PT, R73, UR13, !P1 ;  /* 0x0000000d49007c0c */ /* 0x020fe2000cf21270 */
[----:B0-----:R-:W-:Y:S01]  /*2b900*/  IMAD.WIDE R6, R17, 0x2, R4 ;  /* 0x0000000211067825 */ /* 0x001fe200078e0204 */
[----:B------:R-:W-:Y:S02]  /*2b910*/  ISETP.LT.AND P2, PT, R74, UR12, !P4 ;  /* 0x0000000c4a007c0c */ /* 0x000fe4000e741270 */
[----:B-1----:R-:W-:Y:S01]  /*2b920*/  ISETP.LT.AND P4, PT, R73, UR8, !P4 ;  /* 0x0000000849007c0c */ /* 0x002fe2000e781270 */
[C---:B------:R-:W-:Y:S01]  /*2b930*/  VIADD R19, R15.reuse, UR20 ;  /* 0x000000140f137c36 */ /* 0x040fe20008000000 */
[----:B------:R-:W-:Y:S01]  /*2b940*/  PRMT R0, R64, 0x7632, R0 ;  /* 0x0000763240007816 */ /* 0x000fe20000000000 */
[----:B--2---:R-:W-:Y:S01]  /*2b950*/  IMAD.WIDE R8, R15, 0x2, R2 ;  /* 0x000000020f087825 */ /* 0x004fe200078e0202 */
[----:B----4-:R-:W-:Y:S02]  /*2b960*/  ISETP.LT.AND P0, PT, R74, UR7, !P5 ;  /* 0x000000074a007c0c */ /* 0x010fe4000ef01270 */
[----:B------:R-:W-:-:S02]  /*2b970*/  ISETP.LT.AND P5, PT, R73, UR9, !P5 ;  /* 0x0000000949007c0c */ /* 0x000fc4000efa1270 */
[----:B------:R-:W-:Y:S01]  /*2b980*/  F2FP.F16.F32.PACK_AB R65, R65, R72 ;  /* 0x000000484141723e */ /* 0x000fe200000000ff */
[----:B------:R-:W-:Y:S01]  /*2b990*/  VIADD R17, R19, UR20 ;  /* 0x0000001413117c36 */ /* 0x000fe20008000000 */
[----:B------:R-:W-:Y:S01]  /*2b9a0*/  F2FP.F16.F32.PACK_AB R66, R66, R71 ;  /* 0x000000474242723e */ /* 0x000fe200000000ff */
[----:B------:R0:W-:Y:S01]  /*2b9b0*/  @P3 STG.E.U16 desc[UR22][R6.64], R0 ;  /* 0x0000000006003986 */ /* 0x0001e2000c101516 */
[----:B---3--:R-:W-:Y:S01]  /*2b9c0*/  IMAD.WIDE R10, R15, 0x2, R4 ;  /* 0x000000020f0a7825 */ /* 0x008fe200078e0204 */
[----:B------:R-:W-:Y:S02]  /*2b9d0*/  PRMT R16, R70, 0x7610, R16 ;  /* 0x0000761046107816 */ /* 0x000fe40000000010 */
[----:B------:R1:W-:Y:S01]  /*2b9e0*/  @P6 STG.E.U16 desc[UR22][R8.64], R65 ;  /* 0x0000004108006986 */ /* 0x0003e2000c101516 */
[----:B------:R-:W-:-:S04]  /*2b9f0*/  IMAD.WIDE R12, R19, 0x2, R2 ;  /* 0x00000002130c7825 */ /* 0x000fc800078e0202 */
[----:B------:R-:W-:Y:S01]  /*2ba00*/  IMAD.WIDE R14, R19, 0x2, R4 ;  /* 0x00000002130e7825 */ /* 0x000fe200078e0204 */
[----:B0-----:R-:W-:-:S03]  /*2ba10*/  PRMT R7, R65, 0x7632, R7 ;  /* 0x0000763241077816 */ /* 0x001fc60000000007 */
[----:B------:R-:W-:Y:S01]  /*2ba20*/  IMAD.WIDE R2, R17, 0x2, R2 ;  /* 0x0000000211027825 */ /* 0x000fe200078e0202 */
[----:B-1----:R-:W-:-:S03]  /*2ba30*/  PRMT R9, R66, 0x7632, R9 ;  /* 0x0000763242097816 */ /* 0x002fc60000000009 */
[----:B------:R-:W-:Y:S01]  /*2ba40*/  IMAD.WIDE R4, R17, 0x2, R4 ;  /* 0x0000000211047825 */ /* 0x000fe200078e0204 */
[----:B------:R-:W-:Y:S01]  /*2ba50*/  PRMT R17, R69, 0x7610, R17 ;  /* 0x0000761045117816 */ /* 0x000fe20000000011 */
[----:B------:R0:W-:Y:S04]  /*2ba60*/  @P1 STG.E.U16 desc[UR22][R10.64], R7 ;  /* 0x000000070a001986 */ /* 0x0001e8000c101516 */
[----:B------:R0:W-:Y:S04]  /*2ba70*/  @P2 STG.E.U16 desc[UR22][R12.64], R66 ;  /* 0x000000420c002986 */ /* 0x0001e8000c101516 */
[----:B------:R0:W-:Y:S04]  /*2ba80*/  @P4 STG.E.U16 desc[UR22][R14.64], R9 ;  /* 0x000000090e004986 */ /* 0x0001e8000c101516 */
[----:B------:R0:W-:Y:S04]  /*2ba90*/  @P0 STG.E.U16 desc[UR22][R2.64], R16 ;  /* 0x0000001002000986 */ /* 0x0001e8000c101516 */
[----:B------:R0:W-:Y:S01]  /*2baa0*/  @P5 STG.E.U16 desc[UR22][R4.64], R17 ;  /* 0x0000001104005986 */ /* 0x0001e2000c101516 */
[----:B------:R-:W-:Y:S06]  /*2bab0*/  BAR.SYNC.DEFER_BLOCKING 0x0 ;  /* 0x0000000000007b1d */ /* 0x000fec0000010000 */
[----:B------:R-:W-:Y:S05]  /*2bac0*/  BRA.U UP0, `(.L_x_19) ;  /* 0x0000000100a07547 */ /* 0x000fea000b800000 */
[----:B------:R-:W1:Y:S01]  /*2bad0*/  S2UR UR5, SR_CgaCtaId ;  /* 0x00000000000579c3 */ /* 0x000e620000008800 */
[----:B------:R-:W-:Y:S01]  /*2bae0*/  NOP ;  /* 0x0000000000007918 */ /* 0x000fe20000000000 */
[----:B------:R-:W-:Y:S01]  /*2baf0*/  UMOV UR4, 0x50 ;  /* 0x0000005000047882 */ /* 0x000fe20000000000 */
[----:B------:R-:W-:Y:S02]  /*2bb00*/  IMAD.U32 R0, RZ, RZ, UR21 ;  /* 0x00000015ff007e24 */ /* 0x000fe4000f8e00ff */
[----:B0-----:R-:W-:Y:S02]  /*2bb10*/  IMAD.MOV.U32 R3, RZ, RZ, 0xffff ;  /* 0x0000ffffff037424 */ /* 0x001fe400078e00ff */
[----:B------:R-:W-:Y:S01]  /*2bb20*/  IMAD.MOV.U32 R7, RZ, RZ, 0x1 ;  /* 0x00000001ff077424 */ /* 0x000fe200078e00ff */
[----:B------:R-:W-:-:S04]  /*2bb30*/  LOP3.LUT R0, R0, 0xffff, RZ, 0xc0, !PT ;  /* 0x0000ffff00007812 */ /* 0x000fc800078ec0ff */
[----:B------:R-:W-:-:S05]  /*2bb40*/  SHF.R.U32.HI R0, RZ, 0x5, R0 ;  /* 0x00000005ff007819 */ /* 0x000fca0000011600 */
[----:B------:R-:W-:Y:S01]  /*2bb50*/  VIADD R2, R0, 0x10 ;  /* 0x0000001000027836 */ /* 0x000fe20000000000 */
[----:B------:R-:W-:Y:S01]  /*2bb60*/  SHF.L.U32 R0, R3, R0, RZ ;  /* 0x0000000003007219 */ /* 0x000fe200000006ff */
[----:B-1----:R-:W-:-:S03]  /*2bb70*/  ULEA UR6, UR5, UR4, 0x18 ;  /* 0x0000000405067291 */ /* 0x002fc6000f8ec0ff */
[----:B------:R-:W-:-:S04]  /*2bb80*/  SHF.L.U32 R3, R7, R2, RZ ;  /* 0x0000000207037219 */ /* 0x000fc800000006ff */
[----:B------:R-:W-:Y:S02]  /*2bb90*/  LOP3.LUT R0, R3, R0, RZ, 0xfc, !PT ;  /* 0x0000000003007212 */ /* 0x000fe400078efcff */
[----:B------:R-:W0:Y:S02]  /*2bba0*/  LDS R5, [UR6] ;  /* 0x00000006ff057984 */ /* 0x000e240008000800 */
[C---:B------:R-:W-:Y:S02]  /*2bbb0*/  LOP3.LUT R2, R0.reuse, 0xffff, RZ, 0xc0, !PT ;  /* 0x0000ffff00027812 */ /* 0x040fe400078ec0ff */
[----:B0-----:R-:W-:-:S04]  /*2bbc0*/  LOP3.LUT R3, R0, 0xffff, R5, 0x80, !PT ;  /* 0x0000ffff00037812 */ /* 0x001fc800078e8005 */
[----:B------:R-:W-:-:S13]  /*2bbd0*/  ISETP.NE.AND P0, PT, R3, R2, PT ;  /* 0x000000020300720c */ /* 0x000fda0003f05270 */
[----:B------:R-:W-:Y:S05]  /*2bbe0*/  @P0 BRA `(.L_x_20) ;  /* 0x0000000000500947 */ /* 0x000fea0003800000 */
[----:B------:R-:W-:Y:S02]  /*2bbf0*/  SHF.R.U32.HI R5, RZ, 0x10, R5 ;  /* 0x00000010ff057819 */ /* 0x000fe40000011605 */
[----:B------:R-:W-:-:S04]  /*2bc00*/  SHF.R.U32.HI R2, RZ, 0x10, R0 ;  /* 0x00000010ff027819 */ /* 0x000fc80000011600 */
[----:B------:R-:W-:-:S04]  /*2bc10*/  LOP3.LUT R5, R5, R2, RZ, 0xc0, !PT ;  /* 0x0000000205057212 */ /* 0x000fc800078ec0ff */
[----:B------:R-:W-:-:S13]  /*2bc20*/  ISETP.NE.AND P0, PT, R5, R2, PT ;  /* 0x000000020500720c */ /* 0x000fda0003f05270 */
[----:B------:R-:W-:Y:S05]  /*2bc30*/  @P0 BRA `(.L_x_21) ;  /* 0x0000000000300947 */ /* 0x000fea0003800000 */
[----:B------:R-:W-:Y:S01]  /*2bc40*/  R2UR UR4, R0 ;  /* 0x00000000000472ca */ /* 0x000fe200000e0000 */
[----:B------:R-:W-:Y:S01]  /*2bc50*/  VOTEU.ANY UR5, UPT, PT ;  /* 0x0000000000057886 */ /* 0x000fe200038e0100 */
[----:B------:R-:W0:Y:S01]  /*2bc60*/  S2R R0, SR_LANEID ;  /* 0x0000000000007919 */ /* 0x000e220000000000 */
[----:B------:R-:W-:-:S10]  /*2bc70*/  UFLO.U32 UR5, UR5 ;  /* 0x00000005000572bd */ /* 0x000fd400080e0000 */
[----:B------:R-:W-:-:S06]  /*2bc80*/  ULOP3.LUT UR4, URZ, UR4, URZ, 0x33, !UPT ;  /* 0x00000004ff047292 */ /* 0x000fcc000f8e33ff */
[----:B------:R-:W-:-:S04]  /*2bc90*/  IMAD.U32 R2, RZ, RZ, UR4 ;  /* 0x00000004ff027e24 */ /* 0x000fc8000f8e00ff */
[----:B------:R-:W1:Y:S02]  /*2bca0*/  REDUX UR7, R2 ;  /* 0x00000000020773c4 */ /* 0x000e640000000000 */
[----:B------:R2:W-:Y:S01]  /*2bcb0*/  UTCATOMSWS.AND URZ, UR4 ;  /* 0x0000000400ff79e3 */ /* 0x0005e20008000000 */
[----:B0-----:R-:W-:Y:S01]  /*2bcc0*/  ISETP.EQ.U32.AND P0, PT, R0, UR5, PT ;  /* 0x0000000500007c0c */ /* 0x001fe2000bf02070 */
[----:B-1----:R-:W-:-:S12]  /*2bcd0*/  IMAD.U32 R0, RZ, RZ, UR7 ;  /* 0x00000007ff007e24 */ /* 0x002fd8000f8e00ff */
[----:B------:R2:W-:Y:S01]  /*2bce0*/  @P0 ATOMS.AND RZ, [UR6], R0 ;  /* 0x00000000ffff098c */ /* 0x0005e2000a800006 */
[----:B------:R-:W-:Y:S05]  /*2bcf0*/  BRA `(.L_x_19) ;  /* 0x0000000000147947 */ /* 0x000fea0003800000 */
.L_x_21:
[----:B------:R-:W-:-:S07]  /*2bd00*/  MOV R2, 0x2bd20 ;  /* 0x0002bd2000027802 */ /* 0x000fce0000000f00 */
[----:B------:R-:W-:Y:S05]  /*2bd10*/  CALL.REL.NOINC `($__internal_0_$__cuda_sm10x_tcgen05_guardrail_trap_col_being_dealloced_not_returned_by_alloc) ;  /* 0x00000000005c7944 */ /* 0x000fea0003c00000 */
[----:B------:R-:W-:Y:S05]  /*2bd20*/  BRA `(.L_x_19) ;  /* 0x0000000000087947 */ /* 0x000fea0003800000 */
.L_x_20:
[----:B------:R-:W-:-:S07]  /*2bd30*/  MOV R2, 0x2bd50 ;  /* 0x0002bd5000027802 */ /* 0x000fce0000000f00 */
[----:B------:R-:W-:Y:S05]  /*2bd40*/  CALL.REL.NOINC `($__internal_2_$__cuda_sm10x_tcgen05_guardrail_trap_unallocated_columns_being_dealloced) ;  /* 0x0000000000687944 */ /* 0x000fea0003c00000 */
.L_x_19:
[----:B------:R-:W-:Y:S01]  /*2bd50*/  NOP ;  /* 0x0000000000007918 */ /* 0x000fe20000000000 */
[----:B--2---:R-:W-:Y:S05]  /*2bd60*/  EXIT ;  /* 0x000000000000794d */ /* 0x004fea0003800000 */
.L_x_7:
[----:B------:R-:W-:-:S07]  /*2bd70*/  IMAD.MOV.U32 R3, RZ, RZ, R2 ;  /* 0x000000ffff037224 */ /* 0x000fce00078e0002 */
.L_x_22:
[----:B0-----:R0:W1:Y:S02]  /*2bd80*/  SYNCS.PHASECHK.TRANS64.TRYWAIT P1, [R7+URZ], R3 ;  /* 0x00000003070075a7 */ /* 0x00106400080211ff */
[----:B-1----:R-:W-:Y:S05]  /*2bd90*/  @!P1 NANOSLEEP.SYNCS 0x989680 ;  /* 0x009896800000995d */ /* 0x002fea0003900000 */
[----:B------:R-:W1:Y:S02]  /*2bda0*/  @!P1 SYNCS.PHASECHK.TRANS64 P1, [R7+URZ], R3 ;  /* 0x00000003070095a7 */ /* 0x000e6400080210ff */
[----:B-1----:R-:W-:Y:S05]  /*2bdb0*/  @!P1 BRA `(.L_x_22) ;  /* 0xfffffffc00f09947 */ /* 0x002fea000383ffff */
[----:B------:R-:W-:Y:S05]  /*2bdc0*/  BRA `(.L_x_6) ;  /* 0xfffffd4400587947 */ /* 0x000fea000383ffff */
.L_x_10:
[----:B------:R-:W-:-:S07]  /*2bdd0*/  IMAD.MOV.U32 R3, RZ, RZ, R2 ;  /* 0x000000ffff037224 */ /* 0x000fce00078e0002 */
.L_x_23:
[----:B0-----:R0:W1:Y:S02]  /*2bde0*/  SYNCS.PHASECHK.TRANS64.TRYWAIT P0, [R9+URZ], R3 ;  /* 0x00000003090075a7 */ /* 0x00106400080011ff */
[----:B-1----:R-:W-:Y:S05]  /*2bdf0*/  @!P0 NANOSLEEP.SYNCS 0x989680 ;  /* 0x009896800000895d */ /* 0x002fea0003900000 */
[----:B------:R-:W1:Y:S02]  /*2be00*/  @!P0 SYNCS.PHASECHK.TRANS64 P0, [R9+URZ], R3 ;  /* 0x00000003090085a7 */ /* 0x000e6400080010ff */
[----:B-1----:R-:W-:Y:S05]  /*2be10*/  @!P0 BRA `(.L_x_23) ;  /* 0xfffffffc00f08947 */ /* 0x002fea000383ffff */
[----:B------:R-:W-:Y:S05]  /*2be20*/  BRA `(.L_x_9) ;  /* 0xfffffd4400bc7947 */ /* 0x000fea000383ffff */
.L_x_14:
[----:B------:R-:W0:Y:S02]  /*2be30*/  SYNCS.PHASECHK.TRANS64.TRYWAIT P2, [UR9], R4 ;  /* 0x00000004ff0075a7 */ /* 0x000e240008041109 */
[----:B0-----:R-:W-:Y:S05]  /*2be40*/  @!P2 BRA `(.L_x_14) ;  /* 0xfffffffc00f8a947 */ /* 0x001fea000383ffff */
[----:B------:R-:W-:Y:S05]  /*2be50*/  BRA `(.L_x_24) ;  /* 0xfffffe4000247947 */ /* 0x000fea000383ffff */
.L_x_18:
[----:B------:R-:W0:Y:S02]  /*2be60*/  SYNCS.PHASECHK.TRANS64.TRYWAIT P1, [UR9], R0 ;  /* 0x00000000ff0075a7 */ /* 0x000e240008021109 */
[----:B0-----:R-:W-:Y:S05]  /*2be70*/  @!P1 BRA `(.L_x_18) ;  /* 0xfffffffc00f89947 */ /* 0x001fea000383ffff */
[----:B------:R-:W-:Y:S05]  /*2be80*/  BRA `(.L_x_17) ;  /* 0xfffffecc00e47947 */ /* 0x000fea000383ffff */
        .weak           $__internal_0_$__cuda_sm10x_tcgen05_guardrail_trap_col_being_dealloced_not_returned_by_alloc
        .type           $__internal_0_$__cuda_sm10x_tcgen05_guardrail_trap_col_being_dealloced_not_returned_by_alloc,@function
        .size           $__internal_0_$__cuda_sm10x_tcgen05_guardrail_trap_col_being_dealloced_not_returned_by_alloc,($__internal_1_$__cuda_sm10x_tcgen05_guardrail_trap_phase_invalid_during_alloc - $__internal_0_$__cuda_sm10x_tcgen05_guardrail_trap_col_being_dealloced_not_returned_by_alloc)
$__internal_0_$__cuda_sm10x_tcgen05_guardrail_trap_col_being_dealloced_not_returned_by_alloc:
[----:B------:R-:W-:Y:S05]  /*2be90*/  BPT.TRAP 0x1 ;  /* 0x000000040000795c */ /* 0x000fea0000300000 */
[----:B------:R-:W-:-:S04]  /*2bea0*/  IMAD.MOV.U32 R3, RZ, RZ, 0x0 ;  /* 0x00000000ff037424 */ /* 0x000fc800078e00ff */
[----:B------:R-:W-:Y:S05]  /*2beb0*/  RET.REL.NODEC R2 `(matmul_kernel) ;  /* 0xfffffd4002507950 */ /* 0x000fea0003c3ffff */
        .weak           $__internal_1_$__cuda_sm10x_tcgen05_guardrail_trap_phase_invalid_during_alloc
        .type           $__internal_1_$__cuda_sm10x_tcgen05_guardrail_trap_phase_invalid_during_alloc,@function
        .size           $__internal_1_$__cuda_sm10x_tcgen05_guardrail_trap_phase_invalid_during_alloc,($__internal_2_$__cuda_sm10x_tcgen05_guardrail_trap_unallocated_columns_being_dealloced - $__internal_1_$__cuda_sm10x_tcgen05_guardrail_trap_phase_invalid_during_alloc)
$__internal_1_$__cuda_sm10x_tcgen05_guardrail_trap_phase_invalid_during_alloc:
[----:B------:R-:W-:Y:S05]  /*2bec0*/  BPT.TRAP 0x1 ;  /* 0x000000040000795c */ /* 0x000fea0000300000 */
[----:B------:R-:W-:-:S04]  /*2bed0*/  IMAD.MOV.U32 R3, RZ, RZ, 0x0 ;  /* 0x00000000ff037424 */ /* 0x000fc800078e00ff */
[----:B------:R-:W-:Y:S05]  /*2bee0*/  RET.REL.NODEC R2 `(matmul_kernel) ;  /* 0xfffffd4002447950 */ /* 0x000fea0003c3ffff */
        .weak           $__internal_2_$__cuda_sm10x_tcgen05_guardrail_trap_unallocated_columns_being_dealloced
        .type           $__internal_2_$__cuda_sm10x_tcgen05_guardrail_trap_unallocated_columns_being_dealloced,@function
        .size           $__internal_2_$__cuda_sm10x_tcgen05_guardrail_trap_unallocated_columns_being_dealloced,(.L_x_28 - $__internal_2_$__cuda_sm10x_tcgen05_guardrail_trap_unallocated_columns_being_dealloced)
$__internal_2_$__cuda_sm10x_tcgen05_guardrail_trap_unallocated_columns_being_dealloced:
[----:B------:R-:W-:Y:S05]  /*2bef0*/  BPT.TRAP 0x1 ;  /* 0x000000040000795c */ /* 0x000fea0000300000 */
[----:B------:R-:W-:-:S04]  /*2bf00*/  IMAD.MOV.U32 R3, RZ, RZ, 0x0 ;  /* 0x00000000ff037424 */ /* 0x000fc800078e00ff */
[----:B------:R-:W-:Y:S05]  /*2bf10*/  RET.REL.NODEC R2 `(matmul_kernel) ;  /* 0xfffffd4002387950 */ /* 0x000fea0003c3ffff */
.L_x_25:
[----:B------:R-:W-:-:S00]  /*2bf20*/  BRA `(.L_x_25) ;  /* 0xfffffffc00fc7947 */ /* 0x000fc0000383ffff */
[----:B------:R-:W-:-:S00]  /*2bf30*/  NOP ;  /* 0x0000000000007918 */ /* 0x000fc00000000000 */
        /* <DEDUP_REMOVED lines=12> */
.L_x_28:


//--------------------- .nv.shared.matmul_kernel  --------------------------
	.section	.nv.shared.matmul_kernel,"aw",@nobits
	.sectionflags	@""
	.align	16
	.zero		1024


//--------------------- .nv.shared.reserved.0     --------------------------
	.section	.nv.shared.reserved.0,"aw",@nobits
	.align	8
	.weak		__nv_reservedSMEM_offset_0_alias
	.size		__nv_reservedSMEM_offset_0_alias, 0, 64
	.other		__nv_reservedSMEM_offset_0_alias,@"STO_CUDA_RESERVED_SHARED STV_DEFAULT"
__nv_reservedSMEM_offset_0_alias:
	.zero		0
.nv.shared.reserved.0:
	.zero		64
	.weak		__nv_reservedSMEM_allocation_phase
	.type		__nv_reservedSMEM_allocation_phase,@object
	.size		__nv_reservedSMEM_allocation_phase,(.L_0 - __nv_reservedSMEM_allocation_phase)
__nv_reservedSMEM_allocation_phase:
	.zero		1
.L_0:
	.zero		7
	.weak		__nv_reservedSMEM_devtool_atexit_pc
	.type		__nv_reservedSMEM_devtool_atexit_pc,@object
	.size		__nv_reservedSMEM_devtool_atexit_pc,(__nv_reservedSMEM_allocation_mask - __nv_reservedSMEM_devtool_atexit_pc)
__nv_reservedSMEM_devtool_atexit_pc:
	.zero		8
	.weak		__nv_reservedSMEM_allocation_mask
	.type		__nv_reservedSMEM_allocation_mask,@object
	.size		__nv_reservedSMEM_allocation_mask,(.L_2 - __nv_reservedSMEM_allocation_mask)
__nv_reservedSMEM_allocation_mask:
	.zero		4
.L_2:
	.zero		4
	.weak		__nv_reservedSMEM_tmem_allocation_pipeline_mbarrier
	.type		__nv_reservedSMEM_tmem_allocation_pipeline_mbarrier,@object
	.size		__nv_reservedSMEM_tmem_allocation_pipeline_mbarrier,(__nv_reservedSMEM_tmem_allocation_pipeline_mbarrier_parity - __nv_reservedSMEM_tmem_allocation_pipeline_mbarrier)
__nv_reservedSMEM_tmem_allocation_pipeline_mbarrier:
	.zero		8
	.weak		__nv_reservedSMEM_tmem_allocation_pipeline_mbarrier_parity
	.type		__nv_reservedSMEM_tmem_allocation_pipeline_mbarrier_parity,@object
	.size		__nv_reservedSMEM_tmem_allocation_pipeline_mbarrier_parity,(.L_4 - __nv_reservedSMEM_tmem_allocation_pipeline_mbarrier_parity)
__nv_reservedSMEM_tmem_allocation_pipeline_mbarrier_parity:
	.zero		4
.L_4:


//--------------------- .nv.constant0.matmul_kernel --------------------------
	.section	.nv.constant0.matmul_kernel,"a",@progbits
	.sectionflags	@""
	.align	4
.nv.constant0.matmul_kernel:
	.zero		976


//--------------------- SYMBOLS --------------------------

	.type		.nv.reservedSmem.offset0,@object
	.size		.nv.reservedSmem.offset0,0x4
	.type		.nv.reservedSmem.cap,@object
	.size		.nv.reservedSmem.cap,0x4
